	.target	sm_80

	.elftype	@"ET_EXEC"


//--------------------- .note.nv.tkinfo           --------------------------
	.section	.note.nv.tkinfo,"",@"SHT_NOTE"
	.sectionflags	@"SHF_NOTE_NV_TKINFO"
	.tkinfo
        /*0018*/ 	.word	0x00000002
        /*0030*/ 	.string	""
        /*0030*/ 	.string	"ptxas"
        /*0030*/ 	.string	"Cuda compilation tools, release 13.0, V13.0.88"
        /*0030*/ 	.string	"Build cuda_13.0.r13.0/compiler.36424714_0"
        /*0030*/ 	.string	"-v  -suppress-debug-info  -lineinfo  -arch sm_80 "



//--------------------- .note.nv.cuinfo           --------------------------
	.section	.note.nv.cuinfo,"",@"SHT_NOTE"
	.sectionflags	@"SHF_NOTE_NV_CUINFO"
        /*0018*/ 	.short	0x0002
        /*001a*/ 	.short	0x0050
        /*001c*/ 	.short	0x0082
	.zero		2


//--------------------- .nv.info                  --------------------------
	.section	.nv.info,"",@"SHT_CUDA_INFO"
	.align	4


	//----- nvinfo : EIATTR_REGCOUNT
	.align		4
        /*0000*/ 	.byte	0x04, 0x2f
        /*0002*/ 	.short	(.L_1 - .L_0)
	.align		4
.L_0:
        /*0004*/ 	.word	index@(matmul_kernel)
        /*0008*/ 	.word	0x000000ff


	//----- nvinfo : EIATTR_FRAME_SIZE
	.align		4
.L_1:
        /*000c*/ 	.byte	0x04, 0x11
        /*000e*/ 	.short	(.L_3 - .L_2)
	.align		4
.L_2:
        /*0010*/ 	.word	index@(matmul_kernel)
        /*0014*/ 	.word	0x00002390


	//----- nvinfo : EIATTR_MIN_STACK_SIZE
	.align		4
.L_3:
        /*0018*/ 	.byte	0x04, 0x12
        /*001a*/ 	.short	(.L_5 - .L_4)
	.align		4
.L_4:
        /*001c*/ 	.word	index@(matmul_kernel)
        /*0020*/ 	.word	0x00002390
.L_5:


//--------------------- .nv.info.matmul_kernel    --------------------------
	.section	.nv.info.matmul_kernel,"",@"SHT_CUDA_INFO"
	.sectionflags	@""
	.align	4


	//----- nvinfo : EIATTR_CUDA_API_VERSION
	.align		4
        /*0000*/ 	.byte	0x04, 0x37
        /*0002*/ 	.short	(.L_7 - .L_6)
.L_6:
        /*0004*/ 	.word	0x00000082


	//----- nvinfo : EIATTR_SW2861232_WAR
	.align		4
.L_7:
        /*0008*/ 	.byte	0x01, 0x35
	.zero		2


	//----- nvinfo : EIATTR_PARAM_CBANK
	.align		4
        /*000c*/ 	.byte	0x04, 0x0a
        /*000e*/ 	.short	(.L_9 - .L_8)
	.align		4
.L_8:
        /*0010*/ 	.word	index@(.nv.constant0.matmul_kernel)
        /*0014*/ 	.short	0x0160
        /*0016*/ 	.short	0x0050


	//----- nvinfo : EIATTR_CBANK_PARAM_SIZE
	.align		4
.L_9:
        /*0018*/ 	.byte	0x03, 0x19
        /*001a*/ 	.short	0x0050


	//----- nvinfo : EIATTR_KPARAM_INFO
	.align		4
        /*001c*/ 	.byte	0x04, 0x17
        /*001e*/ 	.short	(.L_11 - .L_10)
.L_10:
        /*0020*/ 	.word	0x00000000
        /*0024*/ 	.short	0x000d
        /*0026*/ 	.short	0x0048
        /*0028*/ 	.byte	0x00, 0xf4, 0x21, 0x00


	//----- nvinfo : EIATTR_KPARAM_INFO
	.align		4
.L_11:
        /*002c*/ 	.byte	0x04, 0x17
        /*002e*/ 	.short	(.L_13 - .L_12)
.L_12:
        /*0030*/ 	.word	0x00000000
        /*0034*/ 	.short	0x000c
        /*0036*/ 	.short	0x0040
        /*0038*/ 	.byte	0x00, 0xf4, 0x21, 0x00


	//----- nvinfo : EIATTR_KPARAM_INFO
	.align		4
.L_13:
        /*003c*/ 	.byte	0x04, 0x17
        /*003e*/ 	.short	(.L_15 - .L_14)
.L_14:
        /*0040*/ 	.word	0x00000000
        /*0044*/ 	.short	0x000b
        /*0046*/ 	.short	0x0038
        /*0048*/ 	.byte	0x00, 0xf0, 0x11, 0x00


	//----- nvinfo : EIATTR_KPARAM_INFO
	.align		4
.L_15:
        /*004c*/ 	.byte	0x04, 0x17
        /*004e*/ 	.short	(.L_17 - .L_16)
.L_16:
        /*0050*/ 	.word	0x00000000
        /*0054*/ 	.short	0x000a
        /*0056*/ 	.short	0x0034
        /*0058*/ 	.byte	0x00, 0xf0, 0x11, 0x00


	//----- nvinfo : EIATTR_KPARAM_INFO
	.align		4
.L_17:
        /*005c*/ 	.byte	0x04, 0x17
        /*005e*/ 	.short	(.L_19 - .L_18)
.L_18:
        /*0060*/ 	.word	0x00000000
        /*0064*/ 	.short	0x0009
        /*0066*/ 	.short	0x0030
        /*0068*/ 	.byte	0x00, 0xf0, 0x11, 0x00


	//----- nvinfo : EIATTR_KPARAM_INFO
	.align		4
.L_19:
        /*006c*/ 	.byte	0x04, 0x17
        /*006e*/ 	.short	(.L_21 - .L_20)
.L_20:
        /*0070*/ 	.word	0x00000000
        /*0074*/ 	.short	0x0008
        /*0076*/ 	.short	0x002c
        /*0078*/ 	.byte	0x00, 0xf0, 0x11, 0x00


	//----- nvinfo : EIATTR_KPARAM_INFO
	.align		4
.L_21:
        /*007c*/ 	.byte	0x04, 0x17
        /*007e*/ 	.short	(.L_23 - .L_22)
.L_22:
        /*0080*/ 	.word	0x00000000
        /*0084*/ 	.short	0x0007
        /*0086*/ 	.short	0x0028
        /*0088*/ 	.byte	0x00, 0xf0, 0x11, 0x00


	//----- nvinfo : EIATTR_KPARAM_INFO
	.align		4
.L_23:
        /*008c*/ 	.byte	0x04, 0x17
        /*008e*/ 	.short	(.L_25 - .L_24)
.L_24:
        /*0090*/ 	.word	0x00000000
        /*0094*/ 	.short	0x0006
        /*0096*/ 	.short	0x0024
        /*0098*/ 	.byte	0x00, 0xf0, 0x11, 0x00


	//----- nvinfo : EIATTR_KPARAM_INFO
	.align		4
.L_25:
        /*009c*/ 	.byte	0x04, 0x17
        /*009e*/ 	.short	(.L_27 - .L_26)
.L_26:
        /*00a0*/ 	.word	0x00000000
        /*00a4*/ 	.short	0x0005
        /*00a6*/ 	.short	0x0020
        /*00a8*/ 	.byte	0x00, 0xf0, 0x11, 0x00


	//----- nvinfo : EIATTR_KPARAM_INFO
	.align		4
.L_27:
        /*00ac*/ 	.byte	0x04, 0x17
        /*00ae*/ 	.short	(.L_29 - .L_28)
.L_28:
        /*00b0*/ 	.word	0x00000000
        /*00b4*/ 	.short	0x0004
        /*00b6*/ 	.short	0x001c
        /*00b8*/ 	.byte	0x00, 0xf0, 0x11, 0x00


	//----- nvinfo : EIATTR_KPARAM_INFO
	.align		4
.L_29:
        /*00bc*/ 	.byte	0x04, 0x17
        /*00be*/ 	.short	(.L_31 - .L_30)
.L_30:
        /*00c0*/ 	.word	0x00000000
        /*00c4*/ 	.short	0x0003
        /*00c6*/ 	.short	0x0018
        /*00c8*/ 	.byte	0x00, 0xf0, 0x11, 0x00


	//----- nvinfo : EIATTR_KPARAM_INFO
	.align		4
.L_31:
        /*00cc*/ 	.byte	0x04, 0x17
        /*00ce*/ 	.short	(.L_33 - .L_32)
.L_32:
        /*00d0*/ 	.word	0x00000000
        /*00d4*/ 	.short	0x0002
        /*00d6*/ 	.short	0x0010
        /*00d8*/ 	.byte	0x00, 0xf4, 0x21, 0x00


	//----- nvinfo : EIATTR_KPARAM_INFO
	.align		4
.L_33:
        /*00dc*/ 	.byte	0x04, 0x17
        /*00de*/ 	.short	(.L_35 - .L_34)
.L_34:
        /*00e0*/ 	.word	0x00000000
        /*00e4*/ 	.short	0x0001
        /*00e6*/ 	.short	0x0008
        /*00e8*/ 	.byte	0x00, 0xf4, 0x21, 0x00


	//----- nvinfo : EIATTR_KPARAM_INFO
	.align		4
.L_35:
        /*00ec*/ 	.byte	0x04, 0x17
        /*00ee*/ 	.short	(.L_37 - .L_36)
.L_36:
        /*00f0*/ 	.word	0x00000000
        /*00f4*/ 	.short	0x0000
        /*00f6*/ 	.short	0x0000
        /*00f8*/ 	.byte	0x00, 0xf4, 0x21, 0x00


	//----- nvinfo : EIATTR_MAXREG_COUNT
	.align		4
.L_37:
        /*00fc*/ 	.byte	0x03, 0x1b
        /*00fe*/ 	.short	0x00ff


	//----- nvinfo : EIATTR_NUM_BARRIERS
	.align		4
        /*0100*/ 	.byte	0x02, 0x4c
        /*0102*/ 	.byte	0x01
	.zero		1


	//----- nvinfo : EIATTR_ANNOTATIONS
	.align		4
        /*0104*/ 	.byte	0x04, 0x55
        /*0106*/ 	.short	(.L_39 - .L_38)


	//   ....[0]....
.L_38:
        /*0108*/ 	.word	0x00000001
        /*010c*/ 	.byte	0x80, 0x06, 0x00, 0x00, 0x01, 0x00, 0x00, 0x00, 0x40, 0x0b, 0x00, 0x00, 0x01, 0x00, 0x00, 0x00
        /* <DEDUP_REMOVED lines=918> */
        /*3a7c*/ 	.byte	0x30, 0x1e, 0x01, 0x00, 0x01, 0x00, 0x00, 0x00, 0x40, 0x1e, 0x01, 0x00


	//----- nvinfo : EIATTR_MERCURY_ISA_VERSION
	.align		4
.L_39:
        /*3a88*/ 	.byte	0x03, 0x5f
        /*3a8a*/ 	.short	0x0000


	//----- nvinfo : EIATTR_EXIT_INSTR_OFFSETS
	.align		4
        /*3a8c*/ 	.byte	0x04, 0x1c
        /*3a8e*/ 	.short	(.L_41 - .L_40)


	//   ....[0]....
.L_40:
        /*3a90*/ 	.word	0x00050dd0


	//   ....[1]....
        /*3a94*/ 	.word	0x00050df0


	//----- nvinfo : EIATTR_REQNTID
	.align		4
.L_41:
        /*3a98*/ 	.byte	0x04, 0x10
        /*3a9a*/ 	.short	(.L_43 - .L_42)
.L_42:
        /*3a9c*/ 	.word	0x00000080
        /*3aa0*/ 	.word	0x00000001
        /*3aa4*/ 	.word	0x00000001
.L_43:


//--------------------- .nv.callgraph             --------------------------
	.section	.nv.callgraph,"",@"SHT_CUDA_CALLGRAPH"
	.align	4
	.sectionentsize	8
	.align		4
        /*0000*/ 	.word	0x00000000
	.align		4
        /*0004*/ 	.word	0xffffffff
	.align		4
        /*0008*/ 	.word	0x00000000
	.align		4
        /*000c*/ 	.word	0xfffffffe
	.align		4
        /*0010*/ 	.word	0x00000000
	.align		4
        /*0014*/ 	.word	0xfffffffd
	.align		4
        /*0018*/ 	.word	0x00000000
	.align		4
        /*001c*/ 	.word	0xfffffffc


//--------------------- .nv.rel.action            --------------------------
	.section	.nv.rel.action,"",@"SHT_CUDA_RELOCINFO"
	.align	8
	.sectionentsize	8
        /*0000*/ 	.byte	0x73, 0x00, 0x00, 0x00, 0x00, 0x00, 0x00, 0x00, 0x00, 0x00, 0x00, 0x11, 0x25, 0x00, 0x05, 0x36


//--------------------- .nv.constant0.matmul_kernel --------------------------
	.section	.nv.constant0.matmul_kernel,"a",@progbits
	.sectionflags	@""
	.align	4
.nv.constant0.matmul_kernel:
	.zero		432


//--------------------- .text.matmul_kernel       --------------------------
	.section	.text.matmul_kernel,"ax",@progbits
	.sectioninfo	@"SHI_REGISTERS=255"
	.align	128
        .global         matmul_kernel
        .type           matmul_kernel,@function
        .size           matmul_kernel,(.L_x_4 - matmul_kernel)
        .other          matmul_kernel,@"STO_CUDA_ENTRY STV_DEFAULT"
matmul_kernel:
.text.matmul_kernel:
[----:B------:R-:W-:Y:S02]  /*0000*/  IMAD.MOV.U32 R1, RZ, RZ, c[0x0][0x28] ;  /* 0x00000a00ff017624 */ /* 0x000fe400078e00ff */
[----:B------:R-:W-:Y:S01]  /*0010*/  IMAD.MOV.U32 R0, RZ, RZ, c[0x0][0x17c] ;  /* 0x00005f00ff007624 */ /* 0x000fe200078e00ff */
[----:B------:R-:W1:Y:S01]  /*0020*/  S2R R5, SR_CTAID.X ;  /* 0x0000000000057919 */ /* 0x000e620000002500 */
[----:B------:R-:W-:Y:S01]  /*0030*/  IMAD.MOV.U32 R96, RZ, RZ, c[0x0][0x180] ;  /* 0x00006000ff607624 */ /* 0x000fe200078e00ff */
[----:B------:R-:W-:Y:S01]  /*0040*/  IADD3 R1, R1, -0x2390, RZ ;  /* 0xffffdc7001017810 */ /* 0x000fe20007ffe0ff */
[----:B------:R-:W-:Y:S01]  /*0050*/  IMAD.MOV.U32 R241, RZ, RZ, c[0x0][0x188] ;  /* 0x00006200fff17624 */ /* 0x000fe200078e00ff */
[----:B------:R-:W-:Y:S01]  /*0060*/  IADD3 R0, R0, 0xff, RZ ;  /* 0x000000ff00007810 */ /* 0x000fe20007ffe0ff */
[----:B------:R-:W2:Y:S01]  /*0070*/  S2R R249, SR_TID.X ;  /* 0x0000000000f97919 */ /* 0x000ea20000002100 */
[----:B------:R-:W-:Y:S01]  /*0080*/  IADD3 R135, R96, -0x11, RZ ;  /* 0xffffffef60877810 */ /* 0x000fe20007ffe0ff */
[C---:B------:R-:W-:Y:S01]  /*0090*/  IMAD.SHL.U32 R227, R241.reuse, 0x4, RZ ;  /* 0x00000004f1e37824 */ /* 0x040fe200078e00ff */
[----:B------:R-:W-:Y:S01]  /*00a0*/  SHF.R.S32.HI R3, RZ, 0x1f, R0 ;  /* 0x0000001fff037819 */ /* 0x000fe20000011400 */
[----:B------:R-:W-:Y:S01]  /*00b0*/  ULDC.64 UR4, c[0x0][0x118] ;  /* 0x0000460000047ab9 */ /* 0x000fe20000000a00 */
[----:B------:R-:W-:-:S02]  /*00c0*/  IMAD R141, R241, 0xc, RZ ;  /* 0x0000000cf18d7824 */ /* 0x000fc400078e02ff */
[----:B------:R-:W-:Y:S01]  /*00d0*/  LEA.HI R3, R3, R0, RZ, 0x8 ;  /* 0x0000000003037211 */ /* 0x000fe200078f40ff */
[C---:B------:R-:W-:Y:S02]  /*00e0*/  IMAD.SHL.U32 R149, R241.reuse, 0x10, RZ ;  /* 0x00000010f1957824 */ /* 0x040fe400078e00ff */
[C---:B------:R-:W-:Y:S01]  /*00f0*/  IMAD R157, R241.reuse, 0x14, RZ ;  /* 0x00000014f19d7824 */ /* 0x040fe200078e02ff */
[----:B------:R-:W-:Y:S01]  /*0100*/  SHF.R.S32.HI R3, RZ, 0x8, R3 ;  /* 0x00000008ff037819 */ /* 0x000fe20000011403 */
[C---:B------:R-:W-:Y:S02]  /*0110*/  IMAD R165, R241.reuse, 0x18, RZ ;  /* 0x00000018f1a57824 */ /* 0x040fe400078e02ff */
[----:B------:R-:W-:Y:S02]  /*0120*/  IMAD R173, R241, 0x1c, RZ ;  /* 0x0000001cf1ad7824 */ /* 0x000fe400078e02ff */
[----:B------:R-:W-:Y:S02]  /*0130*/  IMAD.SHL.U32 R4, R3, 0x8, RZ ;  /* 0x0000000803047824 */ /* 0x000fe400078e00ff */
[C---:B------:R-:W-:Y:S01]  /*0140*/  IMAD R189, R241.reuse, 0x5, RZ ;  /* 0x00000005f1bd7824 */ /* 0x040fe200078e02ff */
[----:B-1----:R-:W-:Y:S01]  /*0150*/  IABS R8, R5 ;  /* 0x0000000500087213 */ /* 0x002fe20000000000 */
[C---:B------:R-:W-:Y:S01]  /*0160*/  IMAD R197, R241.reuse, 0x9, RZ ;  /* 0x00000009f1c57824 */ /* 0x040fe200078e02ff */
[-C--:B------:R-:W-:Y:S01]  /*0170*/  IABS R7, R4.reuse ;  /* 0x0000000400077213 */ /* 0x080fe20000000000 */
[C---:B------:R-:W-:Y:S01]  /*0180*/  IMAD R205, R241.reuse, 0xd, RZ ;  /* 0x0000000df1cd7824 */ /* 0x040fe200078e02ff */
[----:B------:R-:W-:Y:S01]  /*0190*/  IABS R10, R4 ;  /* 0x00000004000a7213 */ /* 0x000fe20000000000 */
[----:B------:R-:W-:Y:S01]  /*01a0*/  IMAD R213, R241, 0x11, RZ ;  /* 0x00000011f1d57824 */ /* 0x000fe200078e02ff */
[----:B------:R-:W1:Y:S01]  /*01b0*/  I2F.RP R0, R7 ;  /* 0x0000000700007306 */ /* 0x000e620000209400 */
[----:B--2---:R-:W-:Y:S01]  /*01c0*/  LOP3.LUT R136, R249, 0x7f, RZ, 0xc0, !PT ;  /* 0x0000007ff9887812 */ /* 0x004fe200078ec0ff */
[----:B------:R-:W-:-:S02]  /*01d0*/  IMAD R243, R241, 0x15, RZ ;  /* 0x00000015f1f37824 */ /* 0x000fc400078e02ff */
[----:B------:R-:W-:-:S04]  /*01e0*/  IMAD.MOV.U32 R245, RZ, RZ, 0x1f ;  /* 0x0000001ffff57424 */ /* 0x000fc800078e00ff */
[----:B-1----:R-:W1:Y:S02]  /*01f0*/  MUFU.RCP R0, R0 ;  /* 0x0000000000007308 */ /* 0x002e640000001000 */
[----:B-1----:R-:W-:Y:S01]  /*0200*/  IADD3 R2, R0, 0xffffffe, RZ ;  /* 0x0ffffffe00027810 */ /* 0x002fe20007ffe0ff */
[----:B------:R-:W-:-:S05]  /*0210*/  IMAD.MOV R0, RZ, RZ, -R10 ;  /* 0x000000ffff007224 */ /* 0x000fca00078e0a0a */
[----:B------:R1:W2:Y:S02]  /*0220*/  F2I.FTZ.U32.TRUNC.NTZ R3, R2 ;  /* 0x0000000200037305 */ /* 0x0002a4000021f000 */
[----:B-1----:R-:W-:Y:S02]  /*0230*/  IMAD.MOV.U32 R2, RZ, RZ, RZ ;  /* 0x000000ffff027224 */ /* 0x002fe400078e00ff */
[----:B--2---:R-:W-:-:S04]  /*0240*/  IMAD.MOV R6, RZ, RZ, -R3 ;  /* 0x000000ffff067224 */ /* 0x004fc800078e0a03 */
[----:B------:R-:W-:Y:S02]  /*0250*/  IMAD R9, R6, R7, RZ ;  /* 0x0000000706097224 */ /* 0x000fe400078e02ff */
[----:B------:R-:W-:Y:S02]  /*0260*/  IMAD.MOV.U32 R6, RZ, RZ, R8 ;  /* 0x000000ffff067224 */ /* 0x000fe400078e0008 */
[----:B------:R-:W-:-:S06]  /*0270*/  IMAD.HI.U32 R3, R3, R9, R2 ;  /* 0x0000000903037227 */ /* 0x000fcc00078e0002 */
[----:B------:R-:W-:-:S04]  /*0280*/  IMAD.HI.U32 R3, R3, R6, RZ ;  /* 0x0000000603037227 */ /* 0x000fc800078e00ff */
[----:B------:R-:W-:-:S05]  /*0290*/  IMAD R0, R3, R0, R6 ;  /* 0x0000000003007224 */ /* 0x000fca00078e0206 */
[----:B------:R-:W-:-:S13]  /*02a0*/  ISETP.GT.U32.AND P1, PT, R7, R0, PT ;  /* 0x000000000700720c */ /* 0x000fda0003f24070 */
[-C--:B------:R-:W-:Y:S02]  /*02b0*/  @!P1 IADD3 R0, R0, -R7.reuse, RZ ;  /* 0x8000000700009210 */ /* 0x080fe40007ffe0ff */
[----:B------:R-:W-:Y:S02]  /*02c0*/  @!P1 IADD3 R3, R3, 0x1, RZ ;  /* 0x0000000103039810 */ /* 0x000fe40007ffe0ff */
[----:B------:R-:W-:Y:S02]  /*02d0*/  ISETP.GE.U32.AND P0, PT, R0, R7, PT ;  /* 0x000000070000720c */ /* 0x000fe40003f06070 */
[----:B------:R-:W-:Y:S02]  /*02e0*/  LOP3.LUT R0, R5, R4, RZ, 0x3c, !PT ;  /* 0x0000000405007212 */ /* 0x000fe400078e3cff */
[----:B------:R-:W-:Y:S02]  /*02f0*/  ISETP.NE.AND P1, PT, R4, RZ, PT ;  /* 0x000000ff0400720c */ /* 0x000fe40003f25270 */
[----:B------:R-:W-:Y:S01]  /*0300*/  ISETP.GE.AND P2, PT, R0, RZ, PT ;  /* 0x000000ff0000720c */ /* 0x000fe20003f46270 */
[----:B------:R-:W-:-:S05]  /*0310*/  IMAD.MOV.U32 R0, RZ, RZ, c[0x0][0x178] ;  /* 0x00005e00ff007624 */ /* 0x000fca00078e00ff */
[----:B------:R-:W-:Y:S02]  /*0320*/  IADD3 R0, R0, 0x1ff, RZ ;  /* 0x000001ff00007810 */ /* 0x000fe40007ffe0ff */
[----:B------:R-:W-:-:S05]  /*0330*/  @P0 IADD3 R3, R3, 0x1, RZ ;  /* 0x0000000103030810 */ /* 0x000fca0007ffe0ff */
[----:B------:R-:W-:Y:S01]  /*0340*/  IMAD.MOV.U32 R2, RZ, RZ, R3 ;  /* 0x000000ffff027224 */ /* 0x000fe200078e0003 */
[----:B------:R-:W-:-:S03]  /*0350*/  SHF.R.S32.HI R3, RZ, 0x1f, R0 ;  /* 0x0000001fff037819 */ /* 0x000fc60000011400 */
[----:B------:R-:W-:Y:S01]  /*0360*/  @!P2 IMAD.MOV R2, RZ, RZ, -R2 ;  /* 0x000000ffff02a224 */ /* 0x000fe200078e0a02 */
[----:B------:R-:W-:Y:S02]  /*0370*/  @!P1 LOP3.LUT R2, RZ, R4, RZ, 0x33, !PT ;  /* 0x00000004ff029212 */ /* 0x000fe400078e33ff */
[----:B------:R-:W-:-:S03]  /*0380*/  LEA.HI R3, R3, R0, RZ, 0x9 ;  /* 0x0000000003037211 */ /* 0x000fc600078f48ff */
[----:B------:R-:W-:Y:S02]  /*0390*/  IMAD.SHL.U32 R12, R2, 0x8, RZ ;  /* 0x00000008020c7824 */ /* 0x000fe400078e00ff */
[----:B------:R-:W-:-:S03]  /*03a0*/  IMAD.MOV R2, RZ, RZ, -R2 ;  /* 0x000000ffff027224 */ /* 0x000fc600078e0a02 */
[----:B------:R-:W-:Y:S01]  /*03b0*/  LEA.HI.SX32 R3, R3, -R12, 0x17 ;  /* 0x8000000c03037211 */ /* 0x000fe200078fbaff */
[----:B------:R-:W-:Y:S02]  /*03c0*/  IMAD R15, R4, R2, R5 ;  /* 0x00000002040f7224 */ /* 0x000fe400078e0205 */
[----:B------:R-:W-:Y:S01]  /*03d0*/  IMAD.MOV.U32 R2, RZ, RZ, RZ ;  /* 0x000000ffff027224 */ /* 0x000fe200078e00ff */
[----:B------:R-:W-:Y:S02]  /*03e0*/  IMNMX R14, R3, 0x8, PT ;  /* 0x00000008030e7817 */ /* 0x000fe40003800200 */
[----:B------:R-:W-:Y:S02]  /*03f0*/  IABS R4, R15 ;  /* 0x0000000f00047213 */ /* 0x000fe40000000000 */
[----:B------:R-:W-:-:S04]  /*0400*/  IABS R7, R14 ;  /* 0x0000000e00077213 */ /* 0x000fc80000000000 */
[----:B------:R-:W1:Y:S08]  /*0410*/  I2F.RP R0, R7 ;  /* 0x0000000700007306 */ /* 0x000e700000209400 */
[----:B-1----:R-:W1:Y:S02]  /*0420*/  MUFU.RCP R0, R0 ;  /* 0x0000000000007308 */ /* 0x002e640000001000 */
[----:B-1----:R-:W-:-:S02]  /*0430*/  IADD3 R3, R0, 0xffffffe, RZ ;  /* 0x0ffffffe00037810 */ /* 0x002fc40007ffe0ff */
[----:B------:R-:W-:-:S04]  /*0440*/  IABS R0, c[0x0][0x17c] ;  /* 0x00005f0000007a13 */ /* 0x000fc80000000000 */
[----:B------:R-:W1:Y:S02]  /*0450*/  F2I.FTZ.U32.TRUNC.NTZ R3, R3 ;  /* 0x0000000300037305 */ /* 0x000e64000021f000 */
[----:B-1----:R-:W-:-:S04]  /*0460*/  IMAD.MOV R6, RZ, RZ, -R3 ;  /* 0x000000ffff067224 */ /* 0x002fc800078e0a03 */
[----:B------:R-:W-:Y:S01]  /*0470*/  IMAD R5, R6, R7, RZ ;  /* 0x0000000706057224 */ /* 0x000fe200078e02ff */
[----:B------:R-:W-:-:S03]  /*0480*/  IABS R6, R14 ;  /* 0x0000000e00067213 */ /* 0x000fc60000000000 */
[----:B------:R-:W-:Y:S01]  /*0490*/  IMAD.HI.U32 R2, R3, R5, R2 ;  /* 0x0000000503027227 */ /* 0x000fe200078e0002 */
[----:B------:R-:W-:Y:S02]  /*04a0*/  IADD3 R5, RZ, -R6, RZ ;  /* 0x80000006ff057210 */ /* 0x000fe40007ffe0ff */
[----:B------:R-:W1:Y:S03]  /*04b0*/  I2F.RP R6, R0 ;  /* 0x0000000000067306 */ /* 0x000e660000209400 */
[----:B------:R-:W-:-:S04]  /*04c0*/  IMAD.HI.U32 R3, R2, R4, RZ ;  /* 0x0000000402037227 */ /* 0x000fc800078e00ff */
[----:B------:R-:W-:Y:S01]  /*04d0*/  IMAD R2, R3, R5, R4 ;  /* 0x0000000503027224 */ /* 0x000fe200078e0204 */
[----:B------:R-:W-:-:S04]  /*04e0*/  IABS R4, c[0x0][0x178] ;  /* 0x00005e0000047a13 */ /* 0x000fc80000000000 */
[----:B------:R-:W-:Y:S01]  /*04f0*/  ISETP.GT.U32.AND P1, PT, R7, R2, PT ;  /* 0x000000020700720c */ /* 0x000fe20003f24070 */
[----:B-1----:R-:W1:-:S12]  /*0500*/  MUFU.RCP R6, R6 ;  /* 0x0000000600067308 */ /* 0x002e580000001000 */
[----:B------:R-:W-:Y:S01]  /*0510*/  @!P1 IMAD.IADD R2, R2, 0x1, -R7 ;  /* 0x0000000102029824 */ /* 0x000fe200078e0a07 */
[----:B------:R-:W-:Y:S02]  /*0520*/  @!P1 IADD3 R3, R3, 0x1, RZ ;  /* 0x0000000103039810 */ /* 0x000fe40007ffe0ff */
[----:B------:R-:W-:Y:S02]  /*0530*/  ISETP.NE.AND P1, PT, R14, RZ, PT ;  /* 0x000000ff0e00720c */ /* 0x000fe40003f25270 */
[----:B------:R-:W-:Y:S01]  /*0540*/  ISETP.GE.U32.AND P0, PT, R2, R7, PT ;  /* 0x000000070200720c */ /* 0x000fe20003f06070 */
[----:B------:R-:W-:Y:S01]  /*0550*/  IMAD.MOV.U32 R2, RZ, RZ, R4 ;  /* 0x000000ffff027224 */ /* 0x000fe200078e0004 */
[----:B------:R-:W-:Y:S02]  /*0560*/  LOP3.LUT R4, R15, R14, RZ, 0x3c, !PT ;  /* 0x0000000e0f047212 */ /* 0x000fe400078e3cff */
[----:B-1----:R-:W-:Y:S01]  /*0570*/  IADD3 R8, R6, 0xffffffe, RZ ;  /* 0x0ffffffe06087810 */ /* 0x002fe20007ffe0ff */
[----:B------:R-:W1:Y:S01]  /*0580*/  I2F.RP R5, R2 ;  /* 0x0000000200057306 */ /* 0x000e620000209400 */
[----:B------:R-:W-:-:S07]  /*0590*/  ISETP.GE.AND P2, PT, R4, RZ, PT ;  /* 0x000000ff0400720c */ /* 0x000fce0003f46270 */
[----:B------:R-:W-:Y:S01]  /*05a0*/  @P0 IADD3 R3, R3, 0x1, RZ ;  /* 0x0000000103030810 */ /* 0x000fe20007ffe0ff */
[----:B------:R2:W3:Y:S04]  /*05b0*/  F2I.FTZ.U32.TRUNC.NTZ R9, R8 ;  /* 0x0000000800097305 */ /* 0x0004e8000021f000 */
[----:B------:R-:W-:Y:S01]  /*05c0*/  IMAD.MOV.U32 R13, RZ, RZ, R3 ;  /* 0x000000ffff0d7224 */ /* 0x000fe200078e0003 */
[----:B------:R-:W-:-:S03]  /*05d0*/  SHF.R.U32.HI R3, RZ, 0x5, R249 ;  /* 0x00000005ff037819 */ /* 0x000fc600000116f9 */
[----:B------:R-:W-:Y:S01]  /*05e0*/  @!P2 IMAD.MOV R13, RZ, RZ, -R13 ;  /* 0x000000ffff0da224 */ /* 0x000fe200078e0a0d */
[----:B------:R-:W-:Y:S01]  /*05f0*/  @!P1 LOP3.LUT R13, RZ, R14, RZ, 0x33, !PT ;  /* 0x0000000eff0d9212 */ /* 0x000fe200078e33ff */
[----:B-1----:R-:W1:Y:S01]  /*0600*/  MUFU.RCP R5, R5 ;  /* 0x0000000500057308 */ /* 0x002e620000001000 */
[----:B------:R-:W-:Y:S02]  /*0610*/  SGXT.U32 R3, R3, 0x2 ;  /* 0x000000020303781a */ /* 0x000fe40000000000 */
[----:B--2---:R-:W-:Y:S01]  /*0620*/  MOV R8, RZ ;  /* 0x000000ff00087202 */ /* 0x004fe20000000f00 */
[----:B------:R-:W-:Y:S02]  /*0630*/  IMAD.SHL.U32 R252, R13, 0x100, RZ ;  /* 0x000001000dfc7824 */ /* 0x000fe400078e00ff */
[----:B---3--:R-:W-:Y:S02]  /*0640*/  IMAD.MOV R4, RZ, RZ, -R9 ;  /* 0x000000ffff047224 */ /* 0x008fe400078e0a09 */
[----:B------:R-:W-:Y:S01]  /*0650*/  IMAD.MOV R13, RZ, RZ, -R13 ;  /* 0x000000ffff0d7224 */ /* 0x000fe200078e0a0d */
[----:B------:R-:W-:Y:S01]  /*0660*/  LOP3.LUT R10, R252, R3, RZ, 0xfc, !PT ;  /* 0x00000003fc0a7212 */ /* 0x000fe200078efcff */
[----:B------:R-:W-:Y:S01]  /*0670*/  IMAD.MOV.U32 R3, RZ, RZ, R4 ;  /* 0x000000ffff037224 */ /* 0x000fe200078e0004 */
[----:B------:R2:W-:Y:S01]  /*0680*/  STL [R1+0x1b60], R252 ;  /* 0x001b60fc01007387 */ /* 0x0005e20000100800 */
[----:B------:R-:W-:Y:S01]  /*0690*/  IMAD R13, R14, R13, R15 ;  /* 0x0000000d0e0d7224 */ /* 0x000fe200078e020f */
[C---:B------:R-:W-:Y:S01]  /*06a0*/  LOP3.LUT R17, R10.reuse, 0xfc, RZ, 0xfc, !PT ;  /* 0x000000fc0a117812 */ /* 0x040fe200078efcff */
[----:B------:R-:W-:Y:S01]  /*06b0*/  IMAD R3, R3, R0, RZ ;  /* 0x0000000003037224 */ /* 0x000fe200078e02ff */
[----:B------:R-:W-:Y:S01]  /*06c0*/  LOP3.LUT R16, R10, 0x4, RZ, 0xfc, !PT ;  /* 0x000000040a107812 */ /* 0x000fe200078efcff */
[----:B------:R-:W-:Y:S01]  /*06d0*/  IMAD.IADD R13, R12, 0x1, R13 ;  /* 0x000000010c0d7824 */ /* 0x000fe200078e020d */
[----:B-1----:R-:W-:Y:S01]  /*06e0*/  IADD3 R6, R5, 0xffffffe, RZ ;  /* 0x0ffffffe05067810 */ /* 0x002fe20007ffe0ff */
[----:B------:R-:W-:Y:S01]  /*06f0*/  IMAD.HI.U32 R8, R9, R3, R8 ;  /* 0x0000000309087227 */ /* 0x000fe200078e0008 */
[----:B------:R-:W-:-:S02]  /*0700*/  IABS R11, R17 ;  /* 0x00000011000b7213 */ /* 0x000fc40000000000 */
[----:B------:R-:W-:Y:S01]  /*0710*/  IABS R5, R10 ;  /* 0x0000000a00057213 */ /* 0x000fe20000000000 */
[----:B------:R-:W1:Y:S01]  /*0720*/  F2I.FTZ.U32.TRUNC.NTZ R7, R6 ;  /* 0x0000000600077305 */ /* 0x000e62000021f000 */
[----:B------:R-:W-:Y:S01]  /*0730*/  LOP3.LUT R18, R10, 0x8, RZ, 0xfc, !PT ;  /* 0x000000080a127812 */ /* 0x000fe200078efcff */
[----:B------:R-:W-:Y:S01]  /*0740*/  IMAD.HI.U32 R4, R8, R11, RZ ;  /* 0x0000000b08047227 */ /* 0x000fe200078e00ff */
[----:B------:R-:W-:Y:S02]  /*0750*/  LOP3.LUT R19, R10, 0xc, RZ, 0xfc, !PT ;  /* 0x0000000c0a137812 */ /* 0x000fe400078efcff */
[----:B------:R-:W-:Y:S01]  /*0760*/  IABS R14, R18 ;  /* 0x00000012000e7213 */ /* 0x000fe20000000000 */
[----:B------:R-:W-:Y:S01]  /*0770*/  IMAD.HI.U32 R3, R8, R5, RZ ;  /* 0x0000000508037227 */ /* 0x000fe200078e00ff */
[----:B------:R-:W-:Y:S02]  /*0780*/  IABS R15, R19 ;  /* 0x00000013000f7213 */ /* 0x000fe40000000000 */
[----:B------:R-:W-:Y:S01]  /*0790*/  ISETP.GE.AND P2, PT, R17, RZ, PT ;  /* 0x000000ff1100720c */ /* 0x000fe20003f46270 */
[----:B------:R-:W-:Y:S01]  /*07a0*/  IMAD.MOV R4, RZ, RZ, -R4 ;  /* 0x000000ffff047224 */ /* 0x000fe200078e0a04 */
[----:B------:R-:W-:Y:S01]  /*07b0*/  ISETP.GE.AND P5, PT, R18, RZ, PT ;  /* 0x000000ff1200720c */ /* 0x000fe20003fa6270 */
[----:B------:R-:W-:Y:S01]  /*07c0*/  IMAD.MOV R3, RZ, RZ, -R3 ;  /* 0x000000ffff037224 */ /* 0x000fe200078e0a03 */
[----:B------:R-:W-:Y:S01]  /*07d0*/  ISETP.GE.AND P4, PT, R16, RZ, PT ;  /* 0x000000ff1000720c */ /* 0x000fe20003f86270 */
[----:B------:R-:W-:Y:S01]  /*07e0*/  IMAD R11, R0, R4, R11 ;  /* 0x00000004000b7224 */ /* 0x000fe200078e020b */
[----:B------:R-:W-:Y:S01]  /*07f0*/  LOP3.LUT R18, R10, 0x1c, RZ, 0xfc, !PT ;  /* 0x0000001c0a127812 */ /* 0x000fe200078efcff */
[C---:B------:R-:W-:Y:S01]  /*0800*/  IMAD R4, R0.reuse, R3, R5 ;  /* 0x0000000300047224 */ /* 0x040fe200078e0205 */
[----:B------:R-:W-:Y:S01]  /*0810*/  IABS R3, R16 ;  /* 0x0000001000037213 */ /* 0x000fe20000000000 */
[----:B-1----:R-:W-:Y:S01]  /*0820*/  IMAD.MOV R9, RZ, RZ, -R7 ;  /* 0x000000ffff097224 */ /* 0x002fe200078e0a07 */
[C---:B------:R-:W-:Y:S01]  /*0830*/  ISETP.GT.U32.AND P1, PT, R0.reuse, R11, PT ;  /* 0x0000000b0000720c */ /* 0x040fe20003f24070 */
[----:B------:R-:W-:Y:S01]  /*0840*/  IMAD.MOV.U32 R6, RZ, RZ, RZ ;  /* 0x000000ffff067224 */ /* 0x000fe200078e00ff */
[----:B------:R-:W-:Y:S01]  /*0850*/  ISETP.GT.U32.AND P0, PT, R0, R4, PT ;  /* 0x000000040000720c */ /* 0x000fe20003f04070 */
[----:B------:R-:W-:Y:S01]  /*0860*/  IMAD.MOV.U32 R5, RZ, RZ, R9 ;  /* 0x000000ffff057224 */ /* 0x000fe200078e0009 */
[C---:B------:R-:W-:Y:S01]  /*0870*/  LOP3.LUT R20, R10.reuse, 0x20, RZ, 0xfc, !PT ;  /* 0x000000200a147812 */ /* 0x040fe200078efcff */
[----:B------:R-:W-:Y:S01]  /*0880*/  IMAD.MOV.U32 R9, RZ, RZ, R3 ;  /* 0x000000ffff097224 */ /* 0x000fe200078e0003 */
[----:B------:R-:W-:Y:S01]  /*0890*/  IABS R16, R18 ;  /* 0x0000001200107213 */ /* 0x000fe20000000000 */
[----:B------:R-:W-:Y:S01]  /*08a0*/  IMAD R5, R5, R2, RZ ;  /* 0x0000000205057224 */ /* 0x000fe200078e02ff */
[----:B------:R-:W-:Y:S01]  /*08b0*/  LOP3.LUT R22, R10, 0x24, RZ, 0xfc, !PT ;  /* 0x000000240a167812 */ /* 0x000fe200078efcff */
[----:B------:R-:W-:Y:S01]  /*08c0*/  IMAD.HI.U32 R3, R8, R9, RZ ;  /* 0x0000000908037227 */ /* 0x000fe200078e00ff */
[----:B------:R-:W-:-:S02]  /*08d0*/  LOP3.LUT R26, R10, 0x2c, RZ, 0xfc, !PT ;  /* 0x0000002c0a1a7812 */ /* 0x000fc400078efcff */
[----:B------:R-:W-:Y:S01]  /*08e0*/  IABS R21, R22 ;  /* 0x0000001600157213 */ /* 0x000fe20000000000 */
[----:B------:R-:W-:Y:S01]  /*08f0*/  IMAD.HI.U32 R6, R7, R5, R6 ;  /* 0x0000000507067227 */ /* 0x000fe200078e0006 */
[----:B------:R-:W-:Y:S02]  /*0900*/  MOV R7, R14 ;  /* 0x0000000e00077202 */ /* 0x000fe40000000f00 */
[C---:B------:R-:W-:Y:S01]  /*0910*/  LOP3.LUT R14, R10.reuse, 0x10, RZ, 0xfc, !PT ;  /* 0x000000100a0e7812 */ /* 0x040fe200078efcff */
[----:B------:R-:W-:Y:S01]  /*0920*/  IMAD.MOV R5, RZ, RZ, -R3 ;  /* 0x000000ffff057224 */ /* 0x000fe200078e0a03 */
[----:B------:R-:W-:Y:S01]  /*0930*/  LOP3.LUT R24, R10, 0x28, RZ, 0xfc, !PT ;  /* 0x000000280a187812 */ /* 0x000fe200078efcff */
[----:B------:R-:W-:Y:S01]  /*0940*/  @!P0 IMAD.IADD R4, R4, 0x1, -R0 ;  /* 0x0000000104048824 */ /* 0x000fe200078e0a00 */
[----:B------:R-:W-:Y:S01]  /*0950*/  IABS R12, R14 ;  /* 0x0000000e000c7213 */ /* 0x000fe20000000000 */
[----:B------:R-:W-:Y:S01]  /*0960*/  IMAD R5, R0, R5, R9 ;  /* 0x0000000500057224 */ /* 0x000fe200078e0209 */
[----:B------:R-:W-:Y:S01]  /*0970*/  IABS R23, R24 ;  /* 0x0000001800177213 */ /* 0x000fe20000000000 */
[----:B------:R-:W-:Y:S01]  /*0980*/  IMAD.HI.U32 R3, R8, R7, RZ ;  /* 0x0000000708037227 */ /* 0x000fe200078e00ff */
[----:B------:R-:W-:-:S02]  /*0990*/  ISETP.GT.U32.AND P6, PT, R0, R4, PT ;  /* 0x000000040000720c */ /* 0x000fc40003fc4070 */
[----:B------:R-:W-:Y:S01]  /*09a0*/  ISETP.GT.U32.AND P0, PT, R0, R5, PT ;  /* 0x000000050000720c */ /* 0x000fe20003f04070 */
[--C-:B------:R-:W-:Y:S01]  /*09b0*/  @!P1 IMAD.IADD R11, R11, 0x1, -R0.reuse ;  /* 0x000000010b0b9824 */ /* 0x100fe200078e0a00 */
[----:B------:R-:W-:Y:S01]  /*09c0*/  ISETP.GE.AND P1, PT, R19, RZ, PT ;  /* 0x000000ff1300720c */ /* 0x000fe20003f26270 */
[----:B------:R-:W-:Y:S01]  /*09d0*/  IMAD.MOV R9, RZ, RZ, -R3 ;  /* 0x000000ffff097224 */ /* 0x000fe200078e0a03 */
[----:B------:R-:W-:Y:S01]  /*09e0*/  IABS R19, R20 ;  /* 0x0000001400137213 */ /* 0x000fe20000000000 */
[----:B------:R-:W-:Y:S01]  /*09f0*/  IMAD.HI.U32 R3, R8, R15, RZ ;  /* 0x0000000f08037227 */ /* 0x000fe200078e00ff */
[----:B------:R-:W-:Y:S02]  /*0a00*/  ISETP.GT.U32.AND P3, PT, R0, R11, PT ;  /* 0x0000000b0000720c */ /* 0x000fe40003f64070 */
[----:B------:R-:W-:Y:S01]  /*0a10*/  LOP3.LUT R28, R10, 0x3c, RZ, 0xfc, !PT ;  /* 0x0000003c0a1c7812 */ /* 0x000fe200078efcff */
[----:B------:R-:W-:Y:S01]  /*0a20*/  IMAD R7, R0, R9, R7 ;  /* 0x0000000900077224 */ /* 0x000fe200078e0207 */
[----:B------:R-:W-:Y:S01]  /*0a30*/  LOP3.LUT R30, R10, 0x40, RZ, 0xfc, !PT ;  /* 0x000000400a1e7812 */ /* 0x000fe200078efcff */
[----:B------:R-:W-:Y:S01]  /*0a40*/  IMAD.MOV R3, RZ, RZ, -R3 ;  /* 0x000000ffff037224 */ /* 0x000fe200078e0a03 */
[----:B------:R-:W-:Y:S01]  /*0a50*/  @!P6 IADD3 R4, R4, -R0, RZ ;  /* 0x800000000404e210 */ /* 0x000fe20007ffe0ff */
[----:B------:R-:W-:Y:S01]  /*0a60*/  @!P0 IMAD.IADD R5, R5, 0x1, -R0 ;  /* 0x0000000105058824 */ /* 0x000fe200078e0a00 */
[C---:B------:R-:W-:Y:S01]  /*0a70*/  ISETP.GT.U32.AND P6, PT, R0.reuse, R7, PT ;  /* 0x000000070000720c */ /* 0x040fe20003fc4070 */
[----:B------:R-:W-:Y:S01]  /*0a80*/  IMAD R9, R0, R3, R15 ;  /* 0x0000000300097224 */ /* 0x000fe200078e020f */
[----:B------:R-:W-:Y:S01]  /*0a90*/  LOP3.LUT R31, R10, 0x44, RZ, 0xfc, !PT ;  /* 0x000000440a1f7812 */ /* 0x000fe200078efcff */
[----:B------:R-:W-:Y:S01]  /*0aa0*/  IMAD.MOV.U32 R15, RZ, RZ, R12 ;  /* 0x000000ffff0f7224 */ /* 0x000fe200078e000c */
[----:B------:R-:W-:Y:S01]  /*0ab0*/  ISETP.GT.U32.AND P0, PT, R0, R5, PT ;  /* 0x000000050000720c */ /* 0x000fe20003f04070 */
[----:B------:R-:W-:Y:S01]  /*0ac0*/  @!P3 IMAD.IADD R11, R11, 0x1, -R0 ;  /* 0x000000010b0bb824 */ /* 0x000fe200078e0a00 */
[C---:B------:R-:W-:Y:S01]  /*0ad0*/  ISETP.GE.AND P3, PT, R10.reuse, RZ, PT ;  /* 0x000000ff0a00720c */ /* 0x040fe20003f66270 */
[----:B------:R-:W-:Y:S01]  /*0ae0*/  IMAD R68, R13, 0x200, R136 ;  /* 0x000002000d447824 */ /* 0x000fe200078e0288 */
[----:B------:R-:W-:Y:S01]  /*0af0*/  LOP3.LUT R12, R10, 0x14, RZ, 0xfc, !PT ;  /* 0x000000140a0c7812 */ /* 0x000fe200078efcff */
[----:B------:R-:W-:Y:S01]  /*0b00*/  IMAD.MOV.U32 R3, RZ, RZ, R11 ;  /* 0x000000ffff037224 */ /* 0x000fe200078e000b */
[----:B------:R-:W-:Y:S01]  /*0b10*/  IABS R27, R30 ;  /* 0x0000001e001b7213 */ /* 0x000fe20000000000 */
[----:B------:R-:W-:Y:S01]  /*0b20*/  IMAD.HI.U32 R11, R8, R15, RZ ;  /* 0x0000000f080b7227 */ /* 0x000fe200078e00ff */
[----:B------:R-:W-:Y:S01]  /*0b30*/  IABS R17, R12 ;  /* 0x0000000c00117213 */ /* 0x000fe20000000000 */
[----:B------:R1:W-:Y:S01]  /*0b40*/  STL [R1+0x14c0], R68 ;  /* 0x0014c04401007387 */ /* 0x0003e20000100800 */
[----:B------:R-:W-:Y:S01]  /*0b50*/  IABS R29, R31 ;  /* 0x0000001f001d7213 */ /* 0x000fe20000000000 */
[----:B------:R-:W-:Y:S01]  /*0b60*/  @!P6 IMAD.IADD R7, R7, 0x1, -R0 ;  /* 0x000000010707e824 */ /* 0x000fe200078e0a00 */
[----:B------:R-:W-:Y:S01]  /*0b70*/  LOP3.LUT R32, R10, 0x48, RZ, 0xfc, !PT ;  /* 0x000000480a207812 */ /* 0x000fe200078efcff */
[----:B------:R-:W-:Y:S01]  /*0b80*/  @!P2 IMAD.MOV R3, RZ, RZ, -R3 ;  /* 0x000000ffff03a224 */ /* 0x000fe200078e0a03 */
[----:B------:R-:W-:Y:S01]  /*0b90*/  @!P0 IADD3 R5, R5, -R0, RZ ;  /* 0x8000000005058210 */ /* 0x000fe20007ffe0ff */
[----:B------:R-:W-:Y:S01]  /*0ba0*/  @!P3 IMAD.MOV R4, RZ, RZ, -R4 ;  /* 0x000000ffff04b224 */ /* 0x000fe200078e0a04 */
[C---:B------:R-:W-:Y:S01]  /*0bb0*/  ISETP.GT.U32.AND P6, PT, R0.reuse, R7, PT ;  /* 0x000000070000720c */ /* 0x040fe20003fc4070 */
[----:B------:R-:W-:Y:S01]  /*0bc0*/  IMAD.MOV R11, RZ, RZ, -R11 ;  /* 0x000000ffff0b7224 */ /* 0x000fe200078e0a0b */
[----:B------:R-:W-:Y:S01]  /*0bd0*/  ISETP.GT.U32.AND P3, PT, R0, R9, PT ;  /* 0x000000090000720c */ /* 0x000fe20003f64070 */
[----:B------:R-:W-:Y:S01]  /*0be0*/  @!P4 IMAD.MOV R5, RZ, RZ, -R5 ;  /* 0x000000ffff05c224 */ /* 0x000fe200078e0a05 */
[----:B------:R-:W-:Y:S01]  /*0bf0*/  ISETP.GE.AND P0, PT, R12, RZ, PT ;  /* 0x000000ff0c00720c */ /* 0x000fe20003f06270 */
[----:B------:R-:W-:Y:S01]  /*0c00*/  IMAD.HI.U32 R12, R8, R17, RZ ;  /* 0x00000011080c7227 */ /* 0x000fe200078e00ff */
[----:B------:R-:W-:-:S02]  /*0c10*/  ISETP.GE.AND P2, PT, R14, RZ, PT ;  /* 0x000000ff0e00720c */ /* 0x000fc40003f46270 */
[C---:B------:R-:W-:Y:S01]  /*0c20*/  LOP3.LUT R14, R10.reuse, 0x18, RZ, 0xfc, !PT ;  /* 0x000000180a0e7812 */ /* 0x040fe200078efcff */
[----:B------:R-:W-:Y:S01]  /*0c30*/  IMAD.MOV R12, RZ, RZ, -R12 ;  /* 0x000000ffff0c7224 */ /* 0x000fe200078e0a0c */
[----:B------:R-:W-:Y:S01]  /*0c40*/  LOP3.LUT R34, R10, 0x50, RZ, 0xfc, !PT ;  /* 0x000000500a227812 */ /* 0x000fe200078efcff */
[----:B------:R-:W-:Y:S01]  /*0c50*/  IMAD R11, R0, R11, R15 ;  /* 0x0000000b000b7224 */ /* 0x000fe200078e020f */
[----:B------:R-:W-:Y:S01]  /*0c60*/  IABS R15, R14 ;  /* 0x0000000e000f7213 */ /* 0x000fe20000000000 */
[--C-:B------:R-:W-:Y:S01]  /*0c70*/  @!P6 IMAD.IADD R7, R7, 0x1, -R0.reuse ;  /* 0x000000010707e824 */ /* 0x100fe200078e0a00 */
[----:B------:R-:W-:Y:S01]  /*0c80*/  ISETP.GE.AND P6, PT, R14, RZ, PT ;  /* 0x000000ff0e00720c */ /* 0x000fe20003fc6270 */
[C---:B------:R-:W-:Y:S01]  /*0c90*/  IMAD R12, R0.reuse, R12, R17 ;  /* 0x0000000c000c7224 */ /* 0x040fe200078e0211 */
[----:B------:R-:W-:Y:S01]  /*0ca0*/  ISETP.GT.U32.AND P4, PT, R0, R11, PT ;  /* 0x0000000b0000720c */ /* 0x000fe20003f84070 */
[----:B------:R-:W-:Y:S01]  /*0cb0*/  @!P3 IMAD.IADD R9, R9, 0x1, -R0 ;  /* 0x000000010909b824 */ /* 0x000fe200078e0a00 */
[----:B------:R-:W-:Y:S01]  /*0cc0*/  LOP3.LUT R38, R10, 0x60, RZ, 0xfc, !PT ;  /* 0x000000600a267812 */ /* 0x000fe200078efcff */
[----:B------:R-:W-:Y:S01]  /*0cd0*/  @!P5 IMAD.MOV R7, RZ, RZ, -R7 ;  /* 0x000000ffff07d224 */ /* 0x000fe200078e0a07 */
[----:B------:R-:W-:Y:S01]  /*0ce0*/  ISETP.GT.U32.AND P5, PT, R0, R12, PT ;  /* 0x0000000c0000720c */ /* 0x000fe20003fa4070 */
[----:B------:R-:W-:Y:S01]  /*0cf0*/  IMAD.HI.U32 R14, R8, R15, RZ ;  /* 0x0000000f080e7227 */ /* 0x000fe200078e00ff */
[----:B------:R-:W-:-:S02]  /*0d00*/  ISETP.GT.U32.AND P3, PT, R0, R9, PT ;  /* 0x000000090000720c */ /* 0x000fc40003f64070 */
[C---:B------:R-:W-:Y:S01]  /*0d10*/  LOP3.LUT R36, R10.reuse, 0x5c, RZ, 0xfc, !PT ;  /* 0x0000005c0a247812 */ /* 0x040fe200078efcff */
[----:B------:R-:W-:Y:S01]  /*0d20*/  IMAD.MOV R14, RZ, RZ, -R14 ;  /* 0x000000ffff0e7224 */ /* 0x000fe200078e0a0e */
[----:B------:R-:W-:Y:S01]  /*0d30*/  LOP3.LUT R39, R10, 0x64, RZ, 0xfc, !PT ;  /* 0x000000640a277812 */ /* 0x000fe200078efcff */
[----:B------:R-:W-:Y:S01]  /*0d40*/  IMAD.MOV.U32 R17, RZ, RZ, R16 ;  /* 0x000000ffff117224 */ /* 0x000fe200078e0010 */
[----:B------:R-:W-:Y:S01]  /*0d50*/  IABS R37, R36 ;  /* 0x0000002400257213 */ /* 0x000fe20000000000 */
[----:B------:R-:W-:Y:S01]  /*0d60*/  IMAD R14, R0, R14, R15 ;  /* 0x0000000e000e7224 */ /* 0x000fe200078e020f */
[----:B------:R-:W-:Y:S01]  /*0d70*/  LOP3.LUT R42, R10, 0x74, RZ, 0xfc, !PT ;  /* 0x000000740a2a7812 */ /* 0x000fe200078efcff */
[----:B------:R-:W-:Y:S01]  /*0d80*/  IMAD.HI.U32 R16, R8, R19, RZ ;  /* 0x0000001308107227 */ /* 0x000fe200078e00ff */
[----:B------:R-:W-:Y:S02]  /*0d90*/  LOP3.LUT R40, R10, 0x70, RZ, 0xfc, !PT ;  /* 0x000000700a287812 */ /* 0x000fe400078efcff */
[----:B------:R-:W-:Y:S01]  /*0da0*/  IABS R41, R42 ;  /* 0x0000002a00297213 */ /* 0x000fe20000000000 */
[----:B------:R-:W-:Y:S01]  /*0db0*/  @!P5 IMAD.IADD R12, R12, 0x1, -R0 ;  /* 0x000000010c0cd824 */ /* 0x000fe200078e0a00 */
[----:B------:R-:W-:Y:S01]  /*0dc0*/  @!P3 IADD3 R9, R9, -R0, RZ ;  /* 0x800000000909b210 */ /* 0x000fe20007ffe0ff */
[----:B------:R-:W-:Y:S01]  /*0dd0*/  IMAD.MOV R16, RZ, RZ, -R16 ;  /* 0x000000ffff107224 */ /* 0x000fe200078e0a10 */
[----:B------:R-:W-:Y:S01]  /*0de0*/  ISETP.GE.AND P3, PT, R18, RZ, PT ;  /* 0x000000ff1200720c */ /* 0x000fe20003f66270 */
[----:B------:R-:W-:Y:S01]  /*0df0*/  @!P4 IMAD.IADD R11, R11, 0x1, -R0 ;  /* 0x000000010b0bc824 */ /* 0x000fe200078e0a00 */
[C---:B------:R-:W-:Y:S01]  /*0e00*/  ISETP.GT.U32.AND P5, PT, R0.reuse, R12, PT ;  /* 0x0000000c0000720c */ /* 0x040fe20003fa4070 */
[----:B------:R-:W-:Y:S01]  /*0e10*/  @!P1 IMAD.MOV R9, RZ, RZ, -R9 ;  /* 0x000000ffff099224 */ /* 0x000fe200078e0a09 */
[C---:B------:R-:W-:Y:S01]  /*0e20*/  ISETP.GT.U32.AND P1, PT, R0.reuse, R14, PT ;  /* 0x0000000e0000720c */ /* 0x040fe20003f24070 */
[C---:B------:R-:W-:Y:S01]  /*0e30*/  IMAD R16, R0.reuse, R16, R19 ;  /* 0x0000001000107224 */ /* 0x040fe200078e0213 */
[----:B------:R-:W-:Y:S01]  /*0e40*/  ISETP.GT.U32.AND P4, PT, R0, R11, PT ;  /* 0x0000000b0000720c */ /* 0x000fe20003f84070 */
[----:B------:R-:W-:Y:S01]  /*0e50*/  IMAD.HI.U32 R15, R8, R17, RZ ;  /* 0x00000011080f7227 */ /* 0x000fe200078e00ff */
[----:B------:R-:W-:-:S02]  /*0e60*/  IABS R18, R26 ;  /* 0x0000001a00127213 */ /* 0x000fc40000000000 */
[C---:B------:R-:W-:Y:S01]  /*0e70*/  LOP3.LUT R43, R10.reuse, 0x78, RZ, 0xfc, !PT ;  /* 0x000000780a2b7812 */ /* 0x040fe200078efcff */
[----:B------:R-:W-:Y:S01]  /*0e80*/  IMAD.MOV R15, RZ, RZ, -R15 ;  /* 0x000000ffff0f7224 */ /* 0x000fe200078e0a0f */
[----:B------:R-:W-:Y:S01]  /*0e90*/  LOP3.LUT R44, R10, 0x7c, RZ, 0xfc, !PT ;  /* 0x0000007c0a2c7812 */ /* 0x000fe200078efcff */
[----:B--2---:R-:W-:Y:S01]  /*0ea0*/  IMAD.SHL.U32 R252, R136, 0x4, RZ ;  /* 0x0000000488fc7824 */ /* 0x004fe200078e00ff */
[----:B------:R-:W-:Y:S01]  /*0eb0*/  LOP3.LUT R46, R10, 0x88, RZ, 0xfc, !PT ;  /* 0x000000880a2e7812 */ /* 0x000fe200078efcff */
[----:B------:R-:W-:Y:S01]  /*0ec0*/  IMAD R15, R0, R15, R17 ;  /* 0x0000000f000f7224 */ /* 0x000fe200078e0211 */
[----:B------:R-:W-:Y:S01]  /*0ed0*/  @!P5 IADD3 R12, R12, -R0, RZ ;  /* 0x800000000c0cd210 */ /* 0x000fe20007ffe0ff */
[----:B------:R-:W-:Y:S01]  /*0ee0*/  @!P1 IMAD.IADD R14, R14, 0x1, -R0 ;  /* 0x000000010e0e9824 */ /* 0x000fe200078e0a00 */
[----:B------:R-:W-:Y:S01]  /*0ef0*/  ISETP.GT.U32.AND P5, PT, R0, R16, PT ;  /* 0x000000100000720c */ /* 0x000fe20003fa4070 */
[----:B------:R-:W-:Y:S01]  /*0f00*/  IMAD.HI.U32 R17, R8, R21, RZ ;  /* 0x0000001508117227 */ /* 0x000fe200078e00ff */
[----:B------:R-:W-:-:S02]  /*0f10*/  IABS R47, R46 ;  /* 0x0000002e002f7213 */ /* 0x000fc40000000000 */
[----:B------:R-:W-:Y:S01]  /*0f20*/  ISETP.GT.U32.AND P1, PT, R0, R14, PT ;  /* 0x0000000e0000720c */ /* 0x000fe20003f24070 */
[----:B------:R-:W-:Y:S01]  /*0f30*/  IMAD.MOV R17, RZ, RZ, -R17 ;  /* 0x000000ffff117224 */ /* 0x000fe200078e0a11 */
[----:B------:R-:W-:Y:S01]  /*0f40*/  LOP3.LUT R50, R10, 0x90, RZ, 0xfc, !PT ;  /* 0x000000900a327812 */ /* 0x000fe200078efcff */
[----:B------:R-:W-:Y:S01]  /*0f50*/  @!P4 IMAD.IADD R11, R11, 0x1, -R0 ;  /* 0x000000010b0bc824 */ /* 0x000fe200078e0a00 */
[C---:B------:R-:W-:Y:S01]  /*0f60*/  ISETP.GT.U32.AND P4, PT, R0.reuse, R15, PT ;  /* 0x0000000f0000720c */ /* 0x040fe20003f84070 */
[----:B------:R-:W-:Y:S01]  /*0f70*/  IMAD R17, R0, R17, R21 ;  /* 0x0000001100117224 */ /* 0x000fe200078e0215 */
[C---:B------:R-:W-:Y:S01]  /*0f80*/  LOP3.LUT R48, R10.reuse, 0x8c, RZ, 0xfc, !PT ;  /* 0x0000008c0a307812 */ /* 0x040fe200078efcff */
[----:B------:R-:W-:Y:S01]  /*0f90*/  IMAD.MOV.U32 R21, RZ, RZ, R18 ;  /* 0x000000ffff157224 */ /* 0x000fe200078e0012 */
[----:B------:R-:W-:Y:S01]  /*0fa0*/  LOP3.LUT R51, R10, 0x94, RZ, 0xfc, !PT ;  /* 0x000000940a337812 */ /* 0x000fe200078efcff */
[----:B------:R-:W-:Y:S01]  /*0fb0*/  @!P5 IMAD.IADD R16, R16, 0x1, -R0 ;  /* 0x000000011010d824 */ /* 0x000fe200078e0a00 */
[----:B------:R-:W-:Y:S01]  /*0fc0*/  IABS R49, R48 ;  /* 0x0000003000317213 */ /* 0x000fe20000000000 */
[----:B------:R-:W-:Y:S01]  /*0fd0*/  IMAD.HI.U32 R18, R8, R23, RZ ;  /* 0x0000001708127227 */ /* 0x000fe200078e00ff */
[----:B------:R-:W-:-:S02]  /*0fe0*/  LOP3.LUT R52, R10, 0x98, RZ, 0xfc, !PT ;  /* 0x000000980a347812 */ /* 0x000fc400078efcff */
[----:B------:R-:W-:Y:S01]  /*0ff0*/  ISETP.GT.U32.AND P5, PT, R0, R16, PT ;  /* 0x000000100000720c */ /* 0x000fe20003fa4070 */
[--C-:B------:R-:W-:Y:S01]  /*1000*/  @!P1 IMAD.IADD R14, R14, 0x1, -R0.reuse ;  /* 0x000000010e0e9824 */ /* 0x100fe200078e0a00 */
[----:B------:R-:W-:Y:S01]  /*1010*/  IADD3 R18, -R18, RZ, RZ ;  /* 0x000000ff12127210 */ /* 0x000fe20007ffe1ff */
[--C-:B------:R-:W-:Y:S01]  /*1020*/  @!P4 IMAD.IADD R15, R15, 0x1, -R0.reuse ;  /* 0x000000010f0fc824 */ /* 0x100fe200078e0a00 */
[----:B------:R-:W-:Y:S01]  /*1030*/  ISETP.GT.U32.AND P1, PT, R0, R17, PT ;  /* 0x000000110000720c */ /* 0x000fe20003f24070 */
[----:B------:R-:W-:Y:S01]  /*1040*/  IMAD.HI.U32 R19, R8, R21, RZ ;  /* 0x0000001508137227 */ /* 0x000fe200078e00ff */
[----:B------:R-:W-:Y:S02]  /*1050*/  ISETP.GE.AND P4, PT, R20, RZ, PT ;  /* 0x000000ff1400720c */ /* 0x000fe40003f86270 */
[----:B------:R-:W-:Y:S01]  /*1060*/  LOP3.LUT R20, R10, 0x30, RZ, 0xfc, !PT ;  /* 0x000000300a147812 */ /* 0x000fe200078efcff */
[----:B------:R-:W-:Y:S01]  /*1070*/  IMAD R18, R0, R18, R23 ;  /* 0x0000001200127224 */ /* 0x000fe200078e0217 */
[----:B------:R-:W-:Y:S01]  /*1080*/  LOP3.LUT R55, R10, 0xa4, RZ, 0xfc, !PT ;  /* 0x000000a40a377812 */ /* 0x000fe200078efcff */
[----:B------:R-:W-:Y:S01]  /*1090*/  @!P2 IMAD.MOV R11, RZ, RZ, -R11 ;  /* 0x000000ffff0ba224 */ /* 0x000fe200078e0a0b */
[----:B------:R-:W-:Y:S01]  /*10a0*/  ISETP.GT.U32.AND P2, PT, R0, R15, PT ;  /* 0x0000000f0000720c */ /* 0x000fe20003f44070 */
[--C-:B------:R-:W-:Y:S01]  /*10b0*/  @!P5 IMAD.IADD R16, R16, 0x1, -R0.reuse ;  /* 0x000000011010d824 */ /* 0x100fe200078e0a00 */
[----:B------:R-:W-:Y:S01]  /*10c0*/  ISETP.GT.U32.AND P5, PT, R0, R18, PT ;  /* 0x000000120000720c */ /* 0x000fe20003fa4070 */
[----:B------:R-:W-:Y:S01]  /*10d0*/  IMAD.MOV R19, RZ, RZ, -R19 ;  /* 0x000000ffff137224 */ /* 0x000fe200078e0a13 */
[----:B------:R-:W-:Y:S01]  /*10e0*/  IABS R23, R20 ;  /* 0x0000001400177213 */ /* 0x000fe20000000000 */
[----:B------:R-:W-:Y:S01]  /*10f0*/  @!P1 IMAD.IADD R17, R17, 0x1, -R0 ;  /* 0x0000000111119824 */ /* 0x000fe200078e0a00 */
[----:B------:R-:W-:Y:S01]  /*1100*/  LOP3.LUT R54, R10, 0xa0, RZ, 0xfc, !PT ;  /* 0x000000a00a367812 */ /* 0x000fe200078efcff */
[C---:B------:R-:W-:Y:S01]  /*1110*/  IMAD R19, R0.reuse, R19, R21 ;  /* 0x0000001300137224 */ /* 0x040fe200078e0215 */
[----:B------:R-:W-:Y:S01]  /*1120*/  IABS R53, R55 ;  /* 0x0000003700357213 */ /* 0x000fe20000000000 */
[----:B------:R-:W-:Y:S01]  /*1130*/  @!P6 IMAD.MOV R14, RZ, RZ, -R14 ;  /* 0x000000ffff0ee224 */ /* 0x000fe200078e0a0e */
[C---:B------:R-:W-:Y:S01]  /*1140*/  ISETP.GT.U32.AND P1, PT, R0.reuse, R17, PT ;  /* 0x000000110000720c */ /* 0x040fe20003f24070 */
[----:B------:R-:W-:Y:S01]  /*1150*/  @!P0 IMAD.MOV R12, RZ, RZ, -R12 ;  /* 0x000000ffff0c8224 */ /* 0x000fe200078e0a0c */
[----:B------:R-:W-:Y:S01]  /*1160*/  ISETP.GT.U32.AND P6, PT, R0, R19, PT ;  /* 0x000000130000720c */ /* 0x000fe20003fc4070 */
[--C-:B------:R-:W-:Y:S01]  /*1170*/  @!P2 IMAD.IADD R15, R15, 0x1, -R0.reuse ;  /* 0x000000010f0fa824 */ /* 0x100fe200078e0a00 */
[----:B------:R-:W-:Y:S01]  /*1180*/  ISETP.GE.AND P0, PT, R22, RZ, PT ;  /* 0x000000ff1600720c */ /* 0x000fe20003f06270 */
[----:B------:R-:W-:Y:S01]  /*1190*/  @!P5 IMAD.IADD R18, R18, 0x1, -R0 ;  /* 0x000000011212d824 */ /* 0x000fe200078e0a00 */
[----:B------:R-:W-:Y:S01]  /*11a0*/  LOP3.LUT R22, R10, 0x34, RZ, 0xfc, !PT ;  /* 0x000000340a167812 */ /* 0x000fe200078efcff */
[----:B------:R-:W-:Y:S01]  /*11b0*/  @!P4 IMAD.MOV R16, RZ, RZ, -R16 ;  /* 0x000000ffff10c224 */ /* 0x000fe200078e0a10 */
[----:B------:R-:W-:Y:S01]  /*11c0*/  ISETP.GE.AND P4, PT, R20, RZ, PT ;  /* 0x000000ff1400720c */ /* 0x000fe20003f86270 */
[----:B------:R-:W-:Y:S01]  /*11d0*/  @!P3 IMAD.MOV R15, RZ, RZ, -R15 ;  /* 0x000000ffff0fb224 */ /* 0x000fe200078e0a0f */
[----:B------:R-:W-:Y:S01]  /*11e0*/  ISETP.GT.U32.AND P5, PT, R0, R18, PT ;  /* 0x000000120000720c */ /* 0x000fe20003fa4070 */
[----:B------:R-:W-:Y:S01]  /*11f0*/  IMAD.HI.U32 R20, R8, R23, RZ ;  /* 0x0000001708147227 */ /* 0x000fe200078e00ff */
[----:B------:R-:W-:-:S02]  /*1200*/  ISETP.GE.AND P3, PT, R26, RZ, PT ;  /* 0x000000ff1a00720c */ /* 0x000fc40003f66270 */
[----:B------:R-:W-:Y:S01]  /*1210*/  LOP3.LUT R26, R10, 0x38, RZ, 0xfc, !PT ;  /* 0x000000380a1a7812 */ /* 0x000fe200078efcff */
[----:B------:R-:W-:Y:S01]  /*1220*/  IMAD.MOV R20, RZ, RZ, -R20 ;  /* 0x000000ffff147224 */ /* 0x000fe200078e0a14 */
[----:B------:R-:W-:Y:S01]  /*1230*/  @!P1 IADD3 R17, R17, -R0, RZ ;  /* 0x8000000011119210 */ /* 0x000fe20007ffe0ff */
[----:B------:R-:W-:Y:S01]  /*1240*/  @!P6 IMAD.IADD R19, R19, 0x1, -R0 ;  /* 0x000000011313e824 */ /* 0x000fe200078e0a00 */
[----:B------:R-:W-:Y:S01]  /*1250*/  IABS R25, R22 ;  /* 0x0000001600197213 */ /* 0x000fe20000000000 */
[----:B------:R-:W-:Y:S01]  /*1260*/  IMAD R20, R0, R20, R23 ;  /* 0x0000001400147224 */ /* 0x000fe200078e0217 */
[----:B------:R-:W-:Y:S01]  /*1270*/  ISETP.GE.AND P1, PT, R22, RZ, PT ;  /* 0x000000ff1600720c */ /* 0x000fe20003f26270 */
[----:B------:R-:W-:Y:S01]  /*1280*/  @!P0 IMAD.MOV R17, RZ, RZ, -R17 ;  /* 0x000000ffff118224 */ /* 0x000fe200078e0a11 */
[----:B------:R-:W-:Y:S01]  /*1290*/  IABS R22, R26 ;  /* 0x0000001a00167213 */ /* 0x000fe20000000000 */
[----:B------:R-:W-:Y:S01]  /*12a0*/  IMAD.HI.U32 R21, R8, R25, RZ ;  /* 0x0000001908157227 */ /* 0x000fe200078e00ff */
[----:B------:R-:W-:-:S02]  /*12b0*/  ISETP.GT.U32.AND P6, PT, R0, R19, PT ;  /* 0x000000130000720c */ /* 0x000fc40003fc4070 */
[----:B------:R-:W-:Y:S01]  /*12c0*/  ISETP.GE.AND P2, PT, R24, RZ, PT ;  /* 0x000000ff1800720c */ /* 0x000fe20003f46270 */
[----:B------:R-:W-:Y:S01]  /*12d0*/  IMAD.MOV.U32 R23, RZ, RZ, R22 ;  /* 0x000000ffff177224 */ /* 0x000fe200078e0016 */
[----:B------:R-:W-:Y:S01]  /*12e0*/  LOP3.LUT R56, R10, 0xb4, RZ, 0xfc, !PT ;  /* 0x000000b40a387812 */ /* 0x000fe200078efcff */
[----:B------:R-:W-:Y:S01]  /*12f0*/  @!P5 IMAD.IADD R18, R18, 0x1, -R0 ;  /* 0x000000011212d824 */ /* 0x000fe200078e0a00 */
[----:B------:R-:W-:Y:S01]  /*1300*/  ISETP.GT.U32.AND P5, PT, R0, R20, PT ;  /* 0x000000140000720c */ /* 0x000fe20003fa4070 */
[----:B------:R-:W-:Y:S01]  /*1310*/  IMAD.MOV R21, RZ, RZ, -R21 ;  /* 0x000000ffff157224 */ /* 0x000fe200078e0a15 */
[----:B------:R-:W-:Y:S01]  /*1320*/  IABS R63, R56 ;  /* 0x00000038003f7213 */ /* 0x000fe20000000000 */
[----:B------:R-:W-:Y:S01]  /*1330*/  IMAD.HI.U32 R22, R8, R23, RZ ;  /* 0x0000001708167227 */ /* 0x000fe200078e00ff */
[C---:B------:R-:W-:Y:S02]  /*1340*/  LOP3.LUT R58, R10.reuse, 0xc8, RZ, 0xfc, !PT ;  /* 0x000000c80a3a7812 */ /* 0x040fe400078efcff */
[----:B------:R-:W-:Y:S01]  /*1350*/  LOP3.LUT R60, R10, 0xe4, RZ, 0xfc, !PT ;  /* 0x000000e40a3c7812 */ /* 0x000fe200078efcff */
[----:B------:R-:W-:Y:S01]  /*1360*/  IMAD R21, R0, R21, R25 ;  /* 0x0000001500157224 */ /* 0x000fe200078e0219 */
[----:B------:R-:W-:Y:S01]  /*1370*/  @!P6 IADD3 R19, R19, -R0, RZ ;  /* 0x800000001313e210 */ /* 0x000fe20007ffe0ff */
[----:B------:R-:W-:Y:S01]  /*1380*/  IMAD.MOV R22, RZ, RZ, -R22 ;  /* 0x000000ffff167224 */ /* 0x000fe200078e0a16 */
[----:B------:R-:W-:Y:S01]  /*1390*/  IABS R25, R28 ;  /* 0x0000001c00197213 */ /* 0x000fe20000000000 */
[----:B------:R-:W-:Y:S01]  /*13a0*/  IMAD.HI.U32 R24, R8, R27, RZ ;  /* 0x0000001b08187227 */ /* 0x000fe200078e00ff */
[----:B------:R-:W-:-:S02]  /*13b0*/  ISETP.GT.U32.AND P6, PT, R0, R21, PT ;  /* 0x000000150000720c */ /* 0x000fc40003fc4070 */
[----:B------:R-:W-:Y:S01]  /*13c0*/  IABS R71, R58 ;  /* 0x0000003a00477213 */ /* 0x000fe20000000000 */
[----:B------:R-:W-:Y:S01]  /*13d0*/  IMAD R22, R0, R22, R23 ;  /* 0x0000001600167224 */ /* 0x000fe200078e0217 */
[----:B------:R-:W-:Y:S01]  /*13e0*/  IABS R87, R60 ;  /* 0x0000003c00577213 */ /* 0x000fe20000000000 */
[--C-:B------:R-:W-:Y:S01]  /*13f0*/  @!P5 IMAD.IADD R20, R20, 0x1, -R0.reuse ;  /* 0x000000011414d824 */ /* 0x100fe200078e0a00 */
[----:B------:R-:W-:Y:S01]  /*1400*/  LOP3.LUT R62, R10, 0xec, RZ, 0xfc, !PT ;  /* 0x000000ec0a3e7812 */ /* 0x000fe200078efcff */
[----:B------:R-:W-:Y:S01]  /*1410*/  IMAD.HI.U32 R23, R8, R25, RZ ;  /* 0x0000001908177227 */ /* 0x000fe200078e00ff */
[C---:B------:R-:W-:Y:S02]  /*1420*/  ISETP.GT.U32.AND P5, PT, R0.reuse, R22, PT ;  /* 0x000000160000720c */ /* 0x040fe40003fa4070 */
[----:B------:R-:W-:Y:S01]  /*1430*/  ISETP.GT.U32.AND P0, PT, R0, R20, PT ;  /* 0x000000140000720c */ /* 0x000fe20003f04070 */
[----:B------:R-:W-:Y:S01]  /*1440*/  IMAD.MOV R23, RZ, RZ, -R23 ;  /* 0x000000ffff177224 */ /* 0x000fe200078e0a17 */
[----:B------:R-:W-:Y:S01]  /*1450*/  IABS R91, R62 ;  /* 0x0000003e005b7213 */ /* 0x000fe20000000000 */
[----:B------:R-:W-:Y:S01]  /*1460*/  @!P6 IMAD.IADD R21, R21, 0x1, -R0 ;  /* 0x000000011515e824 */ /* 0x000fe200078e0a00 */
[----:B------:R-:W-:Y:S01]  /*1470*/  ISETP.GE.AND P6, PT, R26, RZ, PT ;  /* 0x000000ff1a00720c */ /* 0x000fe20003fc6270 */
[----:B------:R-:W-:Y:S01]  /*1480*/  IMAD R23, R0, R23, R25 ;  /* 0x0000001700177224 */ /* 0x000fe200078e0219 */
[----:B------:R-:W-:Y:S01]  /*1490*/  IABS R26, R32 ;  /* 0x00000020001a7213 */ /* 0x000fe20000000000 */
[----:B------:R-:W-:Y:S01]  /*14a0*/  IMAD.HI.U32 R25, R8, R29, RZ ;  /* 0x0000001d08197227 */ /* 0x000fe200078e00ff */
[----:B------:R-:W-:-:S02]  /*14b0*/  LOP3.LUT R64, R10, 0xf0, RZ, 0xfc, !PT ;  /* 0x000000f00a407812 */ /* 0x000fc400078efcff */
[----:B------:R-:W-:Y:S01]  /*14c0*/  LOP3.LUT R66, R10, 0xf4, RZ, 0xfc, !PT ;  /* 0x000000f40a427812 */ /* 0x000fe200078efcff */
[----:B------:R-:W-:Y:S01]  /*14d0*/  @!P5 IMAD.IADD R22, R22, 0x1, -R0 ;  /* 0x000000011616d824 */ /* 0x000fe200078e0a00 */
[C---:B------:R-:W-:Y:S01]  /*14e0*/  ISETP.GT.U32.AND P5, PT, R0.reuse, R21, PT ;  /* 0x000000150000720c */ /* 0x040fe20003fa4070 */
[----:B------:R-:W-:Y:S01]  /*14f0*/  IMAD.MOV R24, RZ, RZ, -R24 ;  /* 0x000000ffff187224 */ /* 0x000fe200078e0a18 */
[----:B------:R-:W-:Y:S01]  /*1500*/  IADD3 R25, -R25, RZ, RZ ;  /* 0x000000ff19197210 */ /* 0x000fe20007ffe1ff */
[----:B------:R-:W-:Y:S01]  /*1510*/  @!P2 IMAD.MOV R18, RZ, RZ, -R18 ;  /* 0x000000ffff12a224 */ /* 0x000fe200078e0a12 */
[C---:B------:R-:W-:Y:S01]  /*1520*/  ISETP.GT.U32.AND P2, PT, R0.reuse, R22, PT ;  /* 0x000000160000720c */ /* 0x040fe20003f44070 */
[----:B------:R-:W-:Y:S01]  /*1530*/  IMAD R24, R0, R24, R27 ;  /* 0x0000001800187224 */ /* 0x000fe200078e021b */
[----:B------:R-:W-:Y:S01]  /*1540*/  IABS R93, R64 ;  /* 0x00000040005d7213 */ /* 0x000fe20000000000 */
[----:B------:R-:W-:Y:S01]  /*1550*/  @!P3 IMAD.MOV R19, RZ, RZ, -R19 ;  /* 0x000000ffff13b224 */ /* 0x000fe200078e0a13 */
[----:B------:R-:W-:Y:S01]  /*1560*/  IADD3 R102, R68, 0x80, RZ ;  /* 0x0000008044667810 */ /* 0x000fe20007ffe0ff */
[--C-:B------:R-:W-:Y:S01]  /*1570*/  @!P0 IMAD.IADD R20, R20, 0x1, -R0.reuse ;  /* 0x0000000114148824 */ /* 0x100fe200078e0a00 */
[C---:B------:R-:W-:Y:S01]  /*1580*/  ISETP.GT.U32.AND P3, PT, R0.reuse, R24, PT ;  /* 0x000000180000720c */ /* 0x040fe20003f64070 */
[C---:B------:R-:W-:Y:S01]  /*1590*/  IMAD R25, R0.reuse, R25, R29 ;  /* 0x0000001900197224 */ /* 0x040fe200078e021d */
[C---:B------:R-:W-:Y:S01]  /*15a0*/  ISETP.GT.U32.AND P0, PT, R0.reuse, R23, PT ;  /* 0x000000170000720c */ /* 0x040fe20003f04070 */
[----:B------:R-:W-:Y:S01]  /*15b0*/  @!P5 IMAD.IADD R21, R21, 0x1, -R0 ;  /* 0x000000011515d824 */ /* 0x000fe200078e0a00 */
[----:B------:R-:W-:Y:S01]  /*15c0*/  IABS R95, R66 ;  /* 0x00000042005f7213 */ /* 0x000fe20000000000 */
[----:B------:R-:W-:Y:S01]  /*15d0*/  IMAD.MOV.U32 R27, RZ, RZ, R26 ;  /* 0x000000ffff1b7224 */ /* 0x000fe200078e001a */
[----:B------:R-:W-:Y:S01]  /*15e0*/  ISETP.GT.U32.AND P5, PT, R0, R25, PT ;  /* 0x000000190000720c */ /* 0x000fe20003fa4070 */
[--C-:B------:R-:W-:Y:S01]  /*15f0*/  @!P2 IMAD.IADD R22, R22, 0x1, -R0.reuse ;  /* 0x000000011616a824 */ /* 0x100fe200078e0a00 */
[----:B------:R-:W-:Y:S01]  /*1600*/  ISETP.GE.AND P2, PT, R30, RZ, PT ;  /* 0x000000ff1e00720c */ /* 0x000fe20003f46270 */
[----:B------:R-:W-:Y:S01]  /*1610*/  IMAD.HI.U32 R26, R8, R27, RZ ;  /* 0x0000001b081a7227 */ /* 0x000fe200078e00ff */
[----:B------:R-:W-:Y:S01]  /*1620*/  LOP3.LUT R30, R10, 0x4c, RZ, 0xfc, !PT ;  /* 0x0000004c0a1e7812 */ /* 0x000fe200078efcff */
[----:B------:R-:W-:Y:S01]  /*1630*/  STL [R1+0x14c4], R102 ;  /* 0x0014c46601007387 */ /* 0x000fe20000100800 */
[----:B------:R-:W-:Y:S01]  /*1640*/  IADD3 R100, R68, 0x100, RZ ;  /* 0x0000010044647810 */ /* 0x000fe20007ffe0ff */
[----:B------:R-:W-:Y:S01]  /*1650*/  @!P3 IMAD.IADD R24, R24, 0x1, -R0 ;  /* 0x000000011818b824 */ /* 0x000fe200078e0a00 */
[----:B------:R-:W-:Y:S01]  /*1660*/  IABS R29, R30 ;  /* 0x0000001e001d7213 */ /* 0x000fe20000000000 */
[----:B------:R-:W-:Y:S01]  /*1670*/  @!P1 IMAD.MOV R21, RZ, RZ, -R21 ;  /* 0x000000ffff159224 */ /* 0x000fe200078e0a15 */
[----:B------:R-:W-:Y:S01]  /*1680*/  @!P0 IADD3 R23, R23, -R0, RZ ;  /* 0x8000000017178210 */ /* 0x000fe20007ffe0ff */
[----:B------:R-:W-:Y:S01]  /*1690*/  @!P4 IMAD.MOV R20, RZ, RZ, -R20 ;  /* 0x000000ffff14c224 */ /* 0x000fe200078e0a14 */
[----:B------:R-:W-:Y:S01]  /*16a0*/  ISETP.GE.AND P0, PT, R31, RZ, PT ;  /* 0x000000ff1f00720c */ /* 0x000fe20003f06270 */
[----:B------:R-:W-:Y:S01]  /*16b0*/  @!P5 IMAD.IADD R25, R25, 0x1, -R0 ;  /* 0x000000011919d824 */ /* 0x000fe200078e0a00 */
[----:B------:R-:W-:Y:S01]  /*16c0*/  IABS R31, R34 ;  /* 0x00000022001f7213 */ /* 0x000fe20000000000 */
[----:B------:R-:W-:Y:S01]  /*16d0*/  IMAD.MOV R26, RZ, RZ, -R26 ;  /* 0x000000ffff1a7224 */ /* 0x000fe200078e0a1a */
[----:B------:R-:W-:Y:S01]  /*16e0*/  ISETP.GT.U32.AND P1, PT, R0, R24, PT ;  /* 0x000000180000720c */ /* 0x000fe20003f24070 */
[----:B------:R-:W-:Y:S01]  /*16f0*/  @!P6 IMAD.MOV R22, RZ, RZ, -R22 ;  /* 0x000000ffff16e224 */ /* 0x000fe200078e0a16 */
[----:B------:R-:W-:Y:S01]  /*1700*/  ISETP.GE.AND P4, PT, R28, RZ, PT ;  /* 0x000000ff1c00720c */ /* 0x000fe20003f86270 */
[----:B------:R-:W-:Y:S01]  /*1710*/  IMAD.HI.U32 R28, R8, R31, RZ ;  /* 0x0000001f081c7227 */ /* 0x000fe200078e00ff */
[C---:B------:R-:W-:Y:S01]  /*1720*/  ISETP.GT.U32.AND P3, PT, R0.reuse, R23, PT ;  /* 0x000000170000720c */ /* 0x040fe20003f64070 */
[----:B------:R-:W-:Y:S01]  /*1730*/  STL [R1+0x14cc], R100 ;  /* 0x0014cc6401007387 */ /* 0x000fe20000100800 */
[C---:B------:R-:W-:Y:S01]  /*1740*/  ISETP.GT.U32.AND P5, PT, R0.reuse, R25, PT ;  /* 0x000000190000720c */ /* 0x040fe20003fa4070 */
[----:B------:R-:W-:Y:S01]  /*1750*/  IMAD R26, R0, R26, R27 ;  /* 0x0000001a001a7224 */ /* 0x000fe200078e021b */
[----:B------:R-:W-:Y:S01]  /*1760*/  IADD3 R28, -R28, RZ, RZ ;  /* 0x000000ff1c1c7210 */ /* 0x000fe20007ffe1ff */
[----:B------:R-:W-:Y:S01]  /*1770*/  IMAD.HI.U32 R27, R8, R29, RZ ;  /* 0x0000001d081b7227 */ /* 0x000fe200078e00ff */
[----:B------:R-:W-:-:S02]  /*1780*/  IABS R99, R100 ;  /* 0x0000006400637213 */ /* 0x000fc40000000000 */
[----:B------:R-:W-:Y:S01]  /*1790*/  ISETP.GT.U32.AND P6, PT, R0, R26, PT ;  /* 0x0000001a0000720c */ /* 0x000fe20003fc4070 */
[----:B------:R-:W-:Y:S01]  /*17a0*/  IMAD.MOV R27, RZ, RZ, -R27 ;  /* 0x000000ffff1b7224 */ /* 0x000fe200078e0a1b */
[----:B------:R-:W-:Y:S01]  /*17b0*/  IADD3 R98, R68, 0x180, RZ ;  /* 0x0000018044627810 */ /* 0x000fe20007ffe0ff */
[--C-:B------:R-:W-:Y:S01]  /*17c0*/  @!P1 IMAD.IADD R24, R24, 0x1, -R0.reuse ;  /* 0x0000000118189824 */ /* 0x100fe200078e0a00 */
[----:B------:R-:W-:Y:S01]  /*17d0*/  ISETP.GE.AND P1, PT, R30, RZ, PT ;  /* 0x000000ff1e00720c */ /* 0x000fe20003f26270 */
[C---:B------:R-:W-:Y:S01]  /*17e0*/  IMAD R28, R0.reuse, R28, R31 ;  /* 0x0000001c001c7224 */ /* 0x040fe200078e021f */
[----:B------:R-:W-:Y:S01]  /*17f0*/  IABS R30, R38 ;  /* 0x00000026001e7213 */ /* 0x000fe20000000000 */
[----:B------:R-:W-:Y:S01]  /*1800*/  IMAD R27, R0, R27, R29 ;  /* 0x0000001b001b7224 */ /* 0x000fe200078e021d */
[----:B------:R-:W-:Y:S01]  /*1810*/  IABS R101, R98 ;  /* 0x0000006200657213 */ /* 0x000fe20000000000 */
[----:B------:R-:W-:Y:S01]  /*1820*/  @!P3 IMAD.IADD R23, R23, 0x1, -R0 ;  /* 0x000000011717b824 */ /* 0x000fe200078e0a00 */
[----:B------:R-:W-:Y:S01]  /*1830*/  ISETP.GE.AND P3, PT, R32, RZ, PT ;  /* 0x000000ff2000720c */ /* 0x000fe20003f66270 */
[----:B------:R-:W-:Y:S01]  /*1840*/  @!P2 IMAD.MOV R24, RZ, RZ, -R24 ;  /* 0x000000ffff18a224 */ /* 0x000fe200078e0a18 */
[----:B------:R-:W-:Y:S01]  /*1850*/  LOP3.LUT R32, R10, 0x54, RZ, 0xfc, !PT ;  /* 0x000000540a207812 */ /* 0x000fe200078efcff */
[--C-:B------:R-:W-:Y:S01]  /*1860*/  @!P5 IMAD.IADD R25, R25, 0x1, -R0.reuse ;  /* 0x000000011919d824 */ /* 0x100fe200078e0a00 */
[----:B------:R-:W-:Y:S01]  /*1870*/  ISETP.GT.U32.AND P2, PT, R0, R28, PT ;  /* 0x0000001c0000720c */ /* 0x000fe20003f44070 */
[----:B------:R-:W-:Y:S01]  /*1880*/  @!P6 IMAD.IADD R26, R26, 0x1, -R0 ;  /* 0x000000011a1ae824 */ /* 0x000fe200078e0a00 */
[----:B------:R-:W-:Y:S01]  /*1890*/  ISETP.GT.U32.AND P5, PT, R0, R27, PT ;  /* 0x0000001b0000720c */ /* 0x000fe20003fa4070 */
[----:B------:R-:W-:Y:S01]  /*18a0*/  @!P4 IMAD.MOV R23, RZ, RZ, -R23 ;  /* 0x000000ffff17c224 */ /* 0x000fe200078e0a17 */
[----:B------:R-:W-:Y:S01]  /*18b0*/  IABS R33, R32 ;  /* 0x0000002000217213 */ /* 0x000fe20000000000 */
[----:B------:R-:W-:Y:S01]  /*18c0*/  IMAD.HI.U32 R31, R8, R37, RZ ;  /* 0x00000025081f7227 */ /* 0x000fe200078e00ff */
[----:B------:R-:W-:Y:S01]  /*18d0*/  ISETP.GE.AND P6, PT, R34, RZ, PT ;  /* 0x000000ff2200720c */ /* 0x000fe20003fc6270 */
[----:B------:R-:W-:Y:S01]  /*18e0*/  STL [R1+0x14c8], R98 ;  /* 0x0014c86201007387 */ /* 0x000fe20000100800 */
[----:B------:R-:W-:Y:S01]  /*18f0*/  LOP3.LUT R34, R10, 0x58, RZ, 0xfc, !PT ;  /* 0x000000580a227812 */ /* 0x000fe200078efcff */
[----:B------:R-:W-:Y:S01]  /*1900*/  IMAD.HI.U32 R29, R8, R33, RZ ;  /* 0x00000021081d7227 */ /* 0x000fe200078e00ff */
[----:B------:R-:W-:-:S02]  /*1910*/  LOP3.LUT R248, R252, 0x60, RZ, 0x3c, !PT ;  /* 0x00000060fcf87812 */ /* 0x000fc400078e3cff */
[----:B------:R-:W-:Y:S01]  /*1920*/  IABS R35, R34 ;  /* 0x0000002200237213 */ /* 0x000fe20000000000 */
[----:B------:R-:W-:Y:S02]  /*1930*/  IMAD.MOV R29, RZ, RZ, -R29 ;  /* 0x000000ffff1d7224 */ /* 0x000fe400078e0a1d */
[--C-:B------:R-:W-:Y:S02]  /*1940*/  @!P2 IMAD.IADD R28, R28, 0x1, -R0.reuse ;  /* 0x000000011c1ca824 */ /* 0x100fe400078e0a00 */
[----:B------:R-:W-:Y:S01]  /*1950*/  @!P5 IMAD.IADD R27, R27, 0x1, -R0 ;  /* 0x000000011b1bd824 */ /* 0x000fe200078e0a00 */
[C---:B------:R-:W-:Y:S01]  /*1960*/  ISETP.GT.U32.AND P5, PT, R0.reuse, R26, PT ;  /* 0x0000001a0000720c */ /* 0x040fe20003fa4070 */
[C---:B------:R-:W-:Y:S01]  /*1970*/  IMAD R29, R0.reuse, R29, R33 ;  /* 0x0000001d001d7224 */ /* 0x040fe200078e0221 */
[----:B------:R-:W-:Y:S01]  /*1980*/  MOV R33, R30 ;  /* 0x0000001e00217202 */ /* 0x000fe20000000f00 */
[----:B------:R-:W-:Y:S01]  /*1990*/  @!P0 IMAD.MOV R25, RZ, RZ, -R25 ;  /* 0x000000ffff198224 */ /* 0x000fe200078e0a19 */
[----:B------:R-:W-:Y:S01]  /*19a0*/  ISETP.GT.U32.AND P2, PT, R0, R28, PT ;  /* 0x0000001c0000720c */ /* 0x000fe20003f44070 */
[----:B------:R-:W-:Y:S01]  /*19b0*/  IMAD.HI.U32 R30, R8, R35, RZ ;  /* 0x00000023081e7227 */ /* 0x000fe200078e00ff */
[----:B------:R-:W-:-:S02]  /*19c0*/  ISETP.GT.U32.AND P4, PT, R0, R27, PT ;  /* 0x0000001b0000720c */ /* 0x000fc40003f84070 */
[----:B------:R-:W-:Y:S01]  /*19d0*/  ISETP.GE.AND P0, PT, R32, RZ, PT ;  /* 0x000000ff2000720c */ /* 0x000fe20003f06270 */
[----:B------:R-:W-:-:S04]  /*19e0*/  IMAD.HI.U32 R32, R8, R33, RZ ;  /* 0x0000002108207227 */ /* 0x000fc800078e00ff */
[----:B------:R-:W-:Y:S02]  /*19f0*/  IMAD.MOV R31, RZ, RZ, -R31 ;  /* 0x000000ffff1f7224 */ /* 0x000fe400078e0a1f */
[----:B------:R-:W-:Y:S02]  /*1a00*/  IMAD.MOV R32, RZ, RZ, -R32 ;  /* 0x000000ffff207224 */ /* 0x000fe400078e0a20 */
[----:B------:R-:W-:Y:S02]  /*1a10*/  IMAD.MOV R30, RZ, RZ, -R30 ;  /* 0x000000ffff1e7224 */ /* 0x000fe400078e0a1e */
[----:B------:R-:W-:Y:S02]  /*1a20*/  IMAD R31, R0, R31, R37 ;  /* 0x0000001f001f7224 */ /* 0x000fe400078e0225 */
[----:B------:R-:W-:Y:S01]  /*1a30*/  @!P5 IMAD.IADD R26, R26, 0x1, -R0 ;  /* 0x000000011a1ad824 */ /* 0x000fe200078e0a00 */
[C---:B------:R-:W-:Y:S01]  /*1a40*/  ISETP.GT.U32.AND P5, PT, R0.reuse, R29, PT ;  /* 0x0000001d0000720c */ /* 0x040fe20003fa4070 */
[----:B------:R-:W-:-:S02]  /*1a50*/  IMAD R32, R0, R32, R33 ;  /* 0x0000002000207224 */ /* 0x000fc400078e0221 */
[--C-:B------:R-:W-:Y:S01]  /*1a60*/  @!P2 IMAD.IADD R28, R28, 0x1, -R0.reuse ;  /* 0x000000011c1ca824 */ /* 0x100fe200078e0a00 */
[----:B------:R-:W-:Y:S01]  /*1a70*/  ISETP.GT.U32.AND P2, PT, R0, R31, PT ;  /* 0x0000001f0000720c */ /* 0x000fe20003f44070 */
[----:B------:R-:W-:Y:S01]  /*1a80*/  @!P4 IMAD.IADD R27, R27, 0x1, -R0 ;  /* 0x000000011b1bc824 */ /* 0x000fe200078e0a00 */
[----:B------:R-:W-:Y:S01]  /*1a90*/  ISETP.GE.AND P4, PT, R34, RZ, PT ;  /* 0x000000ff2200720c */ /* 0x000fe20003f86270 */
[C---:B------:R-:W-:Y:S01]  /*1aa0*/  IMAD R30, R0.reuse, R30, R35 ;  /* 0x0000001e001e7224 */ /* 0x040fe200078e0223 */
[----:B------:R-:W-:Y:S01]  /*1ab0*/  IABS R35, R39 ;  /* 0x0000002700237213 */ /* 0x000fe20000000000 */
[----:B------:R-:W-:Y:S01]  /*1ac0*/  @!P6 IMAD.MOV R28, RZ, RZ, -R28 ;  /* 0x000000ffff1ce224 */ /* 0x000fe200078e0a1c */
[----:B------:R-:W-:Y:S01]  /*1ad0*/  ISETP.GT.U32.AND P6, PT, R0, R32, PT ;  /* 0x000000200000720c */ /* 0x000fe20003fc4070 */
[----:B------:R-:W-:Y:S01]  /*1ae0*/  @!P1 IMAD.MOV R27, RZ, RZ, -R27 ;  /* 0x000000ffff1b9224 */ /* 0x000fe200078e0a1b */
[----:B------:R-:W-:Y:S01]  /*1af0*/  ISETP.GE.AND P1, PT, R36, RZ, PT ;  /* 0x000000ff2400720c */ /* 0x000fe20003f26270 */
[----:B------:R-:W-:Y:S01]  /*1b00*/  IMAD.HI.U32 R33, R8, R35, RZ ;  /* 0x0000002308217227 */ /* 0x000fe200078e00ff */
[----:B------:R-:W-:-:S02]  /*1b10*/  LOP3.LUT R36, R10, 0x68, RZ, 0xfc, !PT ;  /* 0x000000680a247812 */ /* 0x000fc400078efcff */
[----:B------:R-:W-:Y:S01]  /*1b20*/  @!P3 IADD3 R26, -R26, RZ, RZ ;  /* 0x000000ff1a1ab210 */ /* 0x000fe20007ffe1ff */
[----:B------:R-:W-:Y:S01]  /*1b30*/  IMAD.MOV R33, RZ, RZ, -R33 ;  /* 0x000000ffff217224 */ /* 0x000fe200078e0a21 */
[----:B------:R-:W-:Y:S01]  /*1b40*/  IABS R34, R36 ;  /* 0x0000002400227213 */ /* 0x000fe20000000000 */
[----:B------:R-:W-:Y:S01]  /*1b50*/  @!P5 IMAD.IADD R29, R29, 0x1, -R0 ;  /* 0x000000011d1dd824 */ /* 0x000fe200078e0a00 */
[----:B------:R-:W-:Y:S01]  /*1b60*/  @!P2 IADD3 R31, R31, -R0, RZ ;  /* 0x800000001f1fa210 */ /* 0x000fe20007ffe0ff */
[C---:B------:R-:W-:Y:S01]  /*1b70*/  IMAD R33, R0.reuse, R33, R35 ;  /* 0x0000002100217224 */ /* 0x040fe200078e0223 */
[C---:B------:R-:W-:Y:S01]  /*1b80*/  ISETP.GT.U32.AND P3, PT, R0.reuse, R30, PT ;  /* 0x0000001e0000720c */ /* 0x040fe20003f64070 */
[----:B------:R-:W-:Y:S01]  /*1b90*/  IMAD.MOV.U32 R35, RZ, RZ, R34 ;  /* 0x000000ffff237224 */ /* 0x000fe200078e0022 */
[----:B------:R-:W-:Y:S01]  /*1ba0*/  ISETP.GT.U32.AND P5, PT, R0, R29, PT ;  /* 0x0000001d0000720c */ /* 0x000fe20003fa4070 */
[----:B------:R-:W-:Y:S01]  /*1bb0*/  @!P6 IMAD.IADD R32, R32, 0x1, -R0 ;  /* 0x000000012020e824 */ /* 0x000fe200078e0a00 */
[----:B------:R-:W-:Y:S01]  /*1bc0*/  ISETP.GT.U32.AND P6, PT, R0, R31, PT ;  /* 0x0000001f0000720c */ /* 0x000fe20003fc4070 */
[----:B------:R-:W-:-:S04]  /*1bd0*/  IMAD.HI.U32 R34, R8, R35, RZ ;  /* 0x0000002308227227 */ /* 0x000fc800078e00ff */
[----:B------:R-:W-:-:S04]  /*1be0*/  IMAD.MOV R34, RZ, RZ, -R34 ;  /* 0x000000ffff227224 */ /* 0x000fc800078e0a22 */
[----:B------:R-:W-:Y:S02]  /*1bf0*/  IMAD R34, R0, R34, R35 ;  /* 0x0000002200227224 */ /* 0x000fe400078e0223 */
[--C-:B------:R-:W-:Y:S01]  /*1c00*/  @!P5 IMAD.IADD R29, R29, 0x1, -R0.reuse ;  /* 0x000000011d1dd824 */ /* 0x100fe200078e0a00 */
[----:B------:R-:W-:Y:S01]  /*1c10*/  ISETP.GE.AND P5, PT, R38, RZ, PT ;  /* 0x000000ff2600720c */ /* 0x000fe20003fa6270 */
[--C-:B------:R-:W-:Y:S01]  /*1c20*/  @!P3 IMAD.IADD R30, R30, 0x1, -R0.reuse ;  /* 0x000000011e1eb824 */ /* 0x100fe200078e0a00 */
[----:B------:R-:W-:Y:S01]  /*1c30*/  LOP3.LUT R38, R10, 0x6c, RZ, 0xfc, !PT ;  /* 0x0000006c0a267812 */ /* 0x000fe200078efcff */
[----:B------:R-:W-:Y:S01]  /*1c40*/  @!P6 IMAD.IADD R31, R31, 0x1, -R0 ;  /* 0x000000011f1fe824 */ /* 0x000fe200078e0a00 */
[C---:B------:R-:W-:Y:S01]  /*1c50*/  ISETP.GT.U32.AND P6, PT, R0.reuse, R34, PT ;  /* 0x000000220000720c */ /* 0x040fe20003fc4070 */
[----:B------:R-:W-:Y:S01]  /*1c60*/  @!P0 IMAD.MOV R29, RZ, RZ, -R29 ;  /* 0x000000ffff1d8224 */ /* 0x000fe200078e0a1d */
[----:B------:R-:W-:Y:S01]  /*1c70*/  ISETP.GT.U32.AND P2, PT, R0, R30, PT ;  /* 0x0000001e0000720c */ /* 0x000fe20003f44070 */
[----:B------:R-:W-:Y:S01]  /*1c80*/  @!P1 IMAD.MOV R31, RZ, RZ, -R31 ;  /* 0x000000ffff1f9224 */ /* 0x000fe200078e0a1f */
[----:B------:R-:W-:-:S02]  /*1c90*/  IABS R37, R38 ;  /* 0x0000002600257213 */ /* 0x000fc40000000000 */
[----:B------:R-:W-:Y:S02]  /*1ca0*/  ISETP.GT.U32.AND P0, PT, R0, R32, PT ;  /* 0x000000200000720c */ /* 0x000fe40003f04070 */
[----:B------:R-:W-:Y:S01]  /*1cb0*/  ISETP.GE.AND P3, PT, R39, RZ, PT ;  /* 0x000000ff2700720c */ /* 0x000fe20003f66270 */
[----:B------:R-:W-:Y:S01]  /*1cc0*/  IMAD.HI.U32 R35, R8, R37, RZ ;  /* 0x0000002508237227 */ /* 0x000fe200078e00ff */
[----:B------:R-:W-:-:S03]  /*1cd0*/  IABS R39, R40 ;  /* 0x0000002800277213 */ /* 0x000fc60000000000 */
[--C-:B------:R-:W-:Y:S02]  /*1ce0*/  @!P6 IMAD.IADD R34, R34, 0x1, -R0.reuse ;  /* 0x000000012222e824 */ /* 0x100fe400078e0a00 */
[----:B------:R-:W-:Y:S02]  /*1cf0*/  IMAD.MOV R35, RZ, RZ, -R35 ;  /* 0x000000ffff237224 */ /* 0x000fe400078e0a23 */
[----:B------:R-:W-:Y:S01]  /*1d00*/  @!P2 IMAD.IADD R30, R30, 0x1, -R0 ;  /* 0x000000011e1ea824 */ /* 0x000fe200078e0a00 */
[C---:B------:R-:W-:Y:S01]  /*1d10*/  ISETP.GT.U32.AND P2, PT, R0.reuse, R33, PT ;  /* 0x000000210000720c */ /* 0x040fe20003f44070 */
[C---:B------:R-:W-:Y:S01]  /*1d20*/  IMAD R35, R0.reuse, R35, R37 ;  /* 0x0000002300237224 */ /* 0x040fe200078e0225 */
[----:B------:R-:W-:Y:S01]  /*1d30*/  ISETP.GT.U32.AND P6, PT, R0, R34, PT ;  /* 0x000000220000720c */ /* 0x000fe20003fc4070 */
[----:B------:R-:W-:-:S03]  /*1d40*/  IMAD.HI.U32 R37, R8, R41, RZ ;  /* 0x0000002908257227 */ /* 0x000fc600078e00ff */
[----:B------:R-:W-:Y:S01]  /*1d50*/  ISETP.GT.U32.AND P1, PT, R0, R35, PT ;  /* 0x000000230000720c */ /* 0x000fe20003f24070 */
[----:B------:R-:W-:Y:S01]  /*1d60*/  @!P0 IMAD.IADD R32, R32, 0x1, -R0 ;  /* 0x0000000120208824 */ /* 0x000fe200078e0a00 */
[----:B------:R-:W-:Y:S01]  /*1d70*/  ISETP.GE.AND P0, PT, R36, RZ, PT ;  /* 0x000000ff2400720c */ /* 0x000fe20003f06270 */
[----:B------:R-:W-:-:S04]  /*1d80*/  IMAD.HI.U32 R36, R8, R39, RZ ;  /* 0x0000002708247227 */ /* 0x000fc800078e00ff */
[----:B------:R-:W-:Y:S01]  /*1d90*/  IMAD.MOV R37, RZ, RZ, -R37 ;  /* 0x000000ffff257224 */ /* 0x000fe200078e0a25 */
[-C--:B------:R-:W-:Y:S01]  /*1da0*/  @!P2 IADD3 R33, R33, -R0.reuse, RZ ;  /* 0x800000002121a210 */ /* 0x080fe20007ffe0ff */
[----:B------:R-:W-:Y:S01]  /*1db0*/  IMAD.MOV R36, RZ, RZ, -R36 ;  /* 0x000000ffff247224 */ /* 0x000fe200078e0a24 */
[----:B------:R-:W-:Y:S01]  /*1dc0*/  @!P6 IADD3 R34, R34, -R0, RZ ;  /* 0x800000002222e210 */ /* 0x000fe20007ffe0ff */
[----:B------:R-:W-:Y:S01]  /*1dd0*/  IMAD R37, R0, R37, R41 ;  /* 0x0000002500257224 */ /* 0x000fe200078e0229 */
[----:B------:R-:W-:Y:S01]  /*1de0*/  ISETP.GE.AND P2, PT, R38, RZ, PT ;  /* 0x000000ff2600720c */ /* 0x000fe20003f46270 */
[C---:B------:R-:W-:Y:S01]  /*1df0*/  IMAD R36, R0.reuse, R36, R39 ;  /* 0x0000002400247224 */ /* 0x040fe200078e0227 */
[----:B------:R-:W-:Y:S01]  /*1e00*/  IABS R39, R43 ;  /* 0x0000002b00277213 */ /* 0x000fe20000000000 */
[----:B------:R-:W-:Y:S01]  /*1e10*/  @!P4 IMAD.MOV R30, RZ, RZ, -R30 ;  /* 0x000000ffff1ec224 */ /* 0x000fe200078e0a1e */
[C---:B------:R-:W-:Y:S01]  /*1e20*/  ISETP.GT.U32.AND P6, PT, R0.reuse, R37, PT ;  /* 0x000000250000720c */ /* 0x040fe20003fc4070 */
[----:B------:R-:W-:Y:S01]  /*1e30*/  @!P5 IMAD.MOV R32, RZ, RZ, -R32 ;  /* 0x000000ffff20d224 */ /* 0x000fe200078e0a20 */
[C---:B------:R-:W-:Y:S01]  /*1e40*/  ISETP.GT.U32.AND P4, PT, R0.reuse, R33, PT ;  /* 0x000000210000720c */ /* 0x040fe20003f84070 */
[----:B------:R-:W-:Y:S01]  /*1e50*/  @!P1 IMAD.IADD R35, R35, 0x1, -R0 ;  /* 0x0000000123239824 */ /* 0x000fe200078e0a00 */
[----:B------:R-:W-:Y:S01]  /*1e60*/  ISETP.GT.U32.AND P5, PT, R0, R36, PT ;  /* 0x000000240000720c */ /* 0x000fe20003fa4070 */
[----:B------:R-:W-:Y:S01]  /*1e70*/  IMAD.HI.U32 R38, R8, R39, RZ ;  /* 0x0000002708267227 */ /* 0x000fe200078e00ff */
[----:B------:R-:W-:-:S02]  /*1e80*/  IABS R41, R44 ;  /* 0x0000002c00297213 */ /* 0x000fc40000000000 */
[----:B------:R-:W-:Y:S01]  /*1e90*/  ISETP.GE.AND P1, PT, R42, RZ, PT ;  /* 0x000000ff2a00720c */ /* 0x000fe20003f26270 */
[----:B------:R-:W-:Y:S01]  /*1ea0*/  @!P0 IMAD.MOV R34, RZ, RZ, -R34 ;  /* 0x000000ffff228224 */ /* 0x000fe200078e0a22 */
[----:B------:R-:W-:Y:S02]  /*1eb0*/  LOP3.LUT R42, R10, 0x80, RZ, 0xfc, !PT ;  /* 0x000000800a2a7812 */ /* 0x000fe400078efcff */
[----:B------:R-:W-:Y:S01]  /*1ec0*/  ISETP.GE.AND P0, PT, R43, RZ, PT ;  /* 0x000000ff2b00720c */ /* 0x000fe20003f06270 */
[--C-:B------:R-:W-:Y:S01]  /*1ed0*/  @!P6 IMAD.IADD R37, R37, 0x1, -R0.reuse ;  /* 0x000000012525e824 */ /* 0x100fe200078e0a00 */
[----:B------:R-:W-:Y:S01]  /*1ee0*/  IABS R43, R42 ;  /* 0x0000002a002b7213 */ /* 0x000fe20000000000 */
[--C-:B------:R-:W-:Y:S01]  /*1ef0*/  @!P4 IMAD.IADD R33, R33, 0x1, -R0.reuse ;  /* 0x000000012121c824 */ /* 0x100fe200078e0a00 */
[----:B------:R-:W-:Y:S01]  /*1f00*/  ISETP.GE.AND P4, PT, R40, RZ, PT ;  /* 0x000000ff2800720c */ /* 0x000fe20003f86270 */
[----:B------:R-:W-:Y:S01]  /*1f10*/  @!P5 IMAD.IADD R36, R36, 0x1, -R0 ;  /* 0x000000012424d824 */ /* 0x000fe200078e0a00 */
[C---:B------:R-:W-:Y:S01]  /*1f20*/  ISETP.GT.U32.AND P5, PT, R0.reuse, R35, PT ;  /* 0x000000230000720c */ /* 0x040fe20003fa4070 */
[----:B------:R-:W-:Y:S01]  /*1f30*/  IMAD.MOV R40, RZ, RZ, -R38 ;  /* 0x000000ffff287224 */ /* 0x000fe200078e0a26 */
[----:B------:R-:W-:Y:S01]  /*1f40*/  ISETP.GT.U32.AND P6, PT, R0, R37, PT ;  /* 0x000000250000720c */ /* 0x000fe20003fc4070 */
[----:B------:R-:W-:-:S04]  /*1f50*/  IMAD.HI.U32 R38, R8, R41, RZ ;  /* 0x0000002908267227 */ /* 0x000fc800078e00ff */
[----:B------:R-:W-:Y:S02]  /*1f60*/  IMAD.MOV R38, RZ, RZ, -R38 ;  /* 0x000000ffff267224 */ /* 0x000fe400078e0a26 */
[----:B------:R-:W-:Y:S01]  /*1f70*/  @!P3 IMAD.MOV R33, RZ, RZ, -R33 ;  /* 0x000000ffff21b224 */ /* 0x000fe200078e0a21 */
[C---:B------:R-:W-:Y:S01]  /*1f80*/  ISETP.GT.U32.AND P3, PT, R0.reuse, R36, PT ;  /* 0x000000240000720c */ /* 0x040fe20003f64070 */
[C---:B------:R-:W-:Y:S02]  /*1f90*/  IMAD R39, R0.reuse, R40, R39 ;  /* 0x0000002800277224 */ /* 0x040fe400078e0227 */
[C---:B------:R-:W-:Y:S01]  /*1fa0*/  IMAD R38, R0.reuse, R38, R41 ;  /* 0x0000002600267224 */ /* 0x040fe200078e0229 */
[----:B------:R-:W-:Y:S01]  /*1fb0*/  @!P5 IADD3 R35, R35, -R0, RZ ;  /* 0x800000002323d210 */ /* 0x000fe20007ffe0ff */
[----:B------:R-:W-:Y:S01]  /*1fc0*/  @!P6 IMAD.IADD R37, R37, 0x1, -R0 ;  /* 0x000000012525e824 */ /* 0x000fe200078e0a00 */
[----:B------:R-:W-:Y:S01]  /*1fd0*/  ISETP.GT.U32.AND P5, PT, R0, R39, PT ;  /* 0x000000270000720c */ /* 0x000fe20003fa4070 */
[----:B------:R-:W-:Y:S01]  /*1fe0*/  IMAD.HI.U32 R40, R8, R43, RZ ;  /* 0x0000002b08287227 */ /* 0x000fe200078e00ff */
[----:B------:R-:W-:-:S03]  /*1ff0*/  ISETP.GT.U32.AND P6, PT, R0, R38, PT ;  /* 0x000000260000720c */ /* 0x000fc60003fc4070 */
[----:B------:R-:W-:Y:S02]  /*2000*/  @!P2 IMAD.MOV R35, RZ, RZ, -R35 ;  /* 0x000000ffff23a224 */ /* 0x000fe400078e0a23 */
[----:B------:R-:W-:Y:S01]  /*2010*/  @!P3 IMAD.IADD R36, R36, 0x1, -R0 ;  /* 0x000000012424b824 */ /* 0x000fe200078e0a00 */
[----:B------:R-:W-:Y:S01]  /*2020*/  ISETP.GE.AND P3, PT, R44, RZ, PT ;  /* 0x000000ff2c00720c */ /* 0x000fe20003f66270 */
[----:B------:R-:W-:Y:S01]  /*2030*/  IMAD.MOV R40, RZ, RZ, -R40 ;  /* 0x000000ffff287224 */ /* 0x000fe200078e0a28 */
[----:B------:R-:W-:Y:S01]  /*2040*/  LOP3.LUT R44, R10, 0x84, RZ, 0xfc, !PT ;  /* 0x000000840a2c7812 */ /* 0x000fe200078efcff */
[----:B------:R-:W-:Y:S01]  /*2050*/  @!P1 IMAD.MOV R37, RZ, RZ, -R37 ;  /* 0x000000ffff259224 */ /* 0x000fe200078e0a25 */
[----:B------:R-:W-:Y:S01]  /*2060*/  @!P4 IADD3 R36, -R36, RZ, RZ ;  /* 0x000000ff2424c210 */ /* 0x000fe20007ffe1ff */
[--C-:B------:R-:W-:Y:S01]  /*2070*/  @!P5 IMAD.IADD R39, R39, 0x1, -R0.reuse ;  /* 0x000000012727d824 */ /* 0x100fe200078e0a00 */
[----:B------:R-:W-:Y:S01]  /*2080*/  IABS R45, R44 ;  /* 0x0000002c002d7213 */ /* 0x000fe20000000000 */
[----:B------:R-:W-:Y:S01]  /*2090*/  @!P6 IMAD.IADD R38, R38, 0x1, -R0 ;  /* 0x000000012626e824 */ /* 0x000fe200078e0a00 */
[----:B------:R-:W-:Y:S01]  /*20a0*/  ISETP.GE.AND P5, PT, R42, RZ, PT ;  /* 0x000000ff2a00720c */ /* 0x000fe20003fa6270 */
[----:B------:R-:W-:Y:S01]  /*20b0*/  IMAD.HI.U32 R42, R8, R47, RZ ;  /* 0x0000002f082a7227 */ /* 0x000fe200078e00ff */
[----:B------:R-:W-:-:S02]  /*20c0*/  ISETP.GT.U32.AND P2, PT, R0, R39, PT ;  /* 0x000000270000720c */ /* 0x000fc40003f44070 */
[----:B------:R-:W-:Y:S01]  /*20d0*/  ISETP.GT.U32.AND P6, PT, R0, R38, PT ;  /* 0x000000260000720c */ /* 0x000fe20003fc4070 */
[----:B------:R-:W-:Y:S01]  /*20e0*/  IMAD.HI.U32 R41, R8, R45, RZ ;  /* 0x0000002d08297227 */ /* 0x000fe200078e00ff */
[----:B------:R-:W-:-:S03]  /*20f0*/  ISETP.GE.AND P1, PT, R44, RZ, PT ;  /* 0x000000ff2c00720c */ /* 0x000fc60003f26270 */
[----:B------:R-:W-:Y:S02]  /*2100*/  IMAD.MOV R41, RZ, RZ, -R41 ;  /* 0x000000ffff297224 */ /* 0x000fe400078e0a29 */
[----:B------:R-:W-:Y:S02]  /*2110*/  IMAD.MOV R42, RZ, RZ, -R42 ;  /* 0x000000ffff2a7224 */ /* 0x000fe400078e0a2a */
[C---:B------:R-:W-:Y:S01]  /*2120*/  IMAD R41, R0.reuse, R41, R45 ;  /* 0x0000002900297224 */ /* 0x040fe200078e022d */
[----:B------:R-:W-:Y:S01]  /*2130*/  IABS R45, R50 ;  /* 0x00000032002d7213 */ /* 0x000fe20000000000 */
[C---:B------:R-:W-:Y:S01]  /*2140*/  IMAD R42, R0.reuse, R42, R47 ;  /* 0x0000002a002a7224 */ /* 0x040fe200078e022f */
[----:B------:R-:W-:Y:S01]  /*2150*/  IABS R47, R51 ;  /* 0x00000033002f7213 */ /* 0x000fe20000000000 */
[--C-:B------:R-:W-:Y:S01]  /*2160*/  @!P2 IMAD.IADD R39, R39, 0x1, -R0.reuse ;  /* 0x000000012727a824 */ /* 0x100fe200078e0a00 */
[----:B------:R-:W-:Y:S01]  /*2170*/  ISETP.GT.U32.AND P2, PT, R0, R41, PT ;  /* 0x000000290000720c */ /* 0x000fe20003f44070 */
[----:B------:R-:W-:Y:S01]  /*2180*/  @!P6 IMAD.IADD R38, R38, 0x1, -R0 ;  /* 0x000000012626e824 */ /* 0x000fe200078e0a00 */
[C---:B------:R-:W-:Y:S01]  /*2190*/  ISETP.GT.U32.AND P6, PT, R0.reuse, R42, PT ;  /* 0x0000002a0000720c */ /* 0x040fe20003fc4070 */
[----:B------:R-:W-:-:S02]  /*21a0*/  IMAD R40, R0, R40, R43 ;  /* 0x0000002800287224 */ /* 0x000fc400078e022b */
[----:B------:R-:W-:-:S03]  /*21b0*/  IMAD.HI.U32 R44, R8, R45, RZ ;  /* 0x0000002d082c7227 */ /* 0x000fc600078e00ff */
[----:B------:R-:W-:Y:S01]  /*21c0*/  ISETP.GT.U32.AND P4, PT, R0, R40, PT ;  /* 0x000000280000720c */ /* 0x000fe20003f84070 */
[----:B------:R-:W-:-:S04]  /*21d0*/  IMAD.HI.U32 R43, R8, R49, RZ ;  /* 0x00000031082b7227 */ /* 0x000fc800078e00ff */
[----:B------:R-:W-:Y:S02]  /*21e0*/  @!P2 IMAD.IADD R41, R41, 0x1, -R0 ;  /* 0x000000012929a824 */ /* 0x000fe400078e0a00 */
[----:B------:R-:W-:Y:S01]  /*21f0*/  @!P6 IADD3 R42, R42, -R0, RZ ;  /* 0x800000002a2ae210 */ /* 0x000fe20007ffe0ff */
[----:B------:R-:W-:Y:S02]  /*2200*/  @!P0 IMAD.MOV R39, RZ, RZ, -R39 ;  /* 0x000000ffff278224 */ /* 0x000fe400078e0a27 */
[C---:B------:R-:W-:Y:S01]  /*2210*/  ISETP.GT.U32.AND P0, PT, R0.reuse, R41, PT ;  /* 0x000000290000720c */ /* 0x040fe20003f04070 */
[----:B------:R-:W-:Y:S01]  /*2220*/  IMAD.MOV R44, RZ, RZ, -R44 ;  /* 0x000000ffff2c7224 */ /* 0x000fe200078e0a2c */
[C---:B------:R-:W-:Y:S01]  /*2230*/  ISETP.GT.U32.AND P6, PT, R0.reuse, R42, PT ;  /* 0x0000002a0000720c */ /* 0x040fe20003fc4070 */
[----:B------:R-:W-:Y:S02]  /*2240*/  IMAD.MOV R43, RZ, RZ, -R43 ;  /* 0x000000ffff2b7224 */ /* 0x000fe400078e0a2b */
[----:B------:R-:W-:-:S02]  /*2250*/  IMAD R44, R0, R44, R45 ;  /* 0x0000002c002c7224 */ /* 0x000fc400078e022d */
[----:B------:R-:W-:Y:S01]  /*2260*/  IMAD R43, R0, R43, R49 ;  /* 0x0000002b002b7224 */ /* 0x000fe200078e0231 */
[----:B------:R-:W-:Y:S01]  /*2270*/  IABS R49, R52 ;  /* 0x0000003400317213 */ /* 0x000fe20000000000 */
[----:B------:R-:W-:-:S04]  /*2280*/  IMAD.HI.U32 R45, R8, R47, RZ ;  /* 0x0000002f082d7227 */ /* 0x000fc800078e00ff */
[----:B------:R-:W-:Y:S01]  /*2290*/  @!P3 IMAD.MOV R38, RZ, RZ, -R38 ;  /* 0x000000ffff26b224 */ /* 0x000fe200078e0a26 */
[----:B------:R-:W-:Y:S01]  /*22a0*/  ISETP.GT.U32.AND P3, PT, R0, R43, PT ;  /* 0x0000002b0000720c */ /* 0x000fe20003f64070 */
[----:B------:R-:W-:Y:S02]  /*22b0*/  IMAD.MOV R45, RZ, RZ, -R45 ;  /* 0x000000ffff2d7224 */ /* 0x000fe400078e0a2d */
[--C-:B------:R-:W-:Y:S01]  /*22c0*/  @!P4 IMAD.IADD R40, R40, 0x1, -R0.reuse ;  /* 0x000000012828c824 */ /* 0x100fe200078e0a00 */
[----:B------:R-:W-:Y:S01]  /*22d0*/  ISETP.GE.AND P4, PT, R46, RZ, PT ;  /* 0x000000ff2e00720c */ /* 0x000fe20003f86270 */
[--C-:B------:R-:W-:Y:S01]  /*22e0*/  @!P0 IMAD.IADD R41, R41, 0x1, -R0.reuse ;  /* 0x0000000129298824 */ /* 0x100fe200078e0a00 */
[----:B------:R-:W-:Y:S01]  /*22f0*/  ISETP.GE.AND P0, PT, R50, RZ, PT ;  /* 0x000000ff3200720c */ /* 0x000fe20003f06270 */
[----:B------:R-:W-:Y:S01]  /*2300*/  @!P6 IMAD.IADD R42, R42, 0x1, -R0 ;  /* 0x000000012a2ae824 */ /* 0x000fe200078e0a00 */
[C---:B------:R-:W-:Y:S01]  /*2310*/  ISETP.GT.U32.AND P6, PT, R0.reuse, R44, PT ;  /* 0x0000002c0000720c */ /* 0x040fe20003fc4070 */
[C---:B------:R-:W-:Y:S01]  /*2320*/  IMAD R45, R0.reuse, R45, R47 ;  /* 0x0000002d002d7224 */ /* 0x040fe200078e022f */
[----:B------:R-:W-:Y:S01]  /*2330*/  ISETP.GT.U32.AND P2, PT, R0, R40, PT ;  /* 0x000000280000720c */ /* 0x000fe20003f44070 */
[----:B------:R-:W-:Y:S01]  /*2340*/  IMAD.HI.U32 R46, R8, R49, RZ ;  /* 0x00000031082e7227 */ /* 0x000fe200078e00ff */
[----:B------:R-:W-:-:S03]  /*2350*/  LOP3.LUT R50, R10, 0x9c, RZ, 0xfc, !PT ;  /* 0x0000009c0a327812 */ /* 0x000fc600078efcff */
[----:B------:R-:W-:Y:S01]  /*2360*/  @!P1 IMAD.MOV R41, RZ, RZ, -R41 ;  /* 0x000000ffff299224 */ /* 0x000fe200078e0a29 */
[----:B------:R-:W-:Y:S01]  /*2370*/  ISETP.GT.U32.AND P1, PT, R0, R45, PT ;  /* 0x0000002d0000720c */ /* 0x000fe20003f24070 */
[----:B------:R-:W-:Y:S01]  /*2380*/  @!P3 IMAD.IADD R43, R43, 0x1, -R0 ;  /* 0x000000012b2bb824 */ /* 0x000fe200078e0a00 */
[----:B------:R-:W-:Y:S01]  /*2390*/  IADD3 R46, -R46, RZ, RZ ;  /* 0x000000ff2e2e7210 */ /* 0x000fe20007ffe1ff */
[----:B------:R-:W-:Y:S01]  /*23a0*/  @!P4 IMAD.MOV R42, RZ, RZ, -R42 ;  /* 0x000000ffff2ac224 */ /* 0x000fe200078e0a2a */
[----:B------:R-:W-:Y:S01]  /*23b0*/  ISETP.GE.AND P3, PT, R51, RZ, PT ;  /* 0x000000ff3300720c */ /* 0x000fe20003f66270 */
[--C-:B------:R-:W-:Y:S01]  /*23c0*/  @!P6 IMAD.IADD R44, R44, 0x1, -R0.reuse ;  /* 0x000000012c2ce824 */ /* 0x100fe200078e0a00 */
[C---:B------:R-:W-:Y:S01]  /*23d0*/  ISETP.GT.U32.AND P6, PT, R0.reuse, R43, PT ;  /* 0x0000002b0000720c */ /* 0x040fe20003fc4070 */
[----:B------:R-:W-:Y:S01]  /*23e0*/  IMAD R46, R0, R46, R49 ;  /* 0x0000002e002e7224 */ /* 0x000fe200078e0231 */
[----:B------:R-:W-:Y:S01]  /*23f0*/  IABS R49, R50 ;  /* 0x0000003200317213 */ /* 0x000fe20000000000 */
[----:B------:R-:W-:Y:S01]  /*2400*/  @!P2 IMAD.IADD R40, R40, 0x1, -R0 ;  /* 0x000000012828a824 */ /* 0x000fe200078e0a00 */
[----:B------:R-:W-:-:S02]  /*2410*/  ISETP.GE.AND P2, PT, R48, RZ, PT ;  /* 0x000000ff3000720c */ /* 0x000fc40003f46270 */
[C---:B------:R-:W-:Y:S01]  /*2420*/  ISETP.GT.U32.AND P4, PT, R0.reuse, R46, PT ;  /* 0x0000002e0000720c */ /* 0x040fe20003f84070 */
[----:B------:R-:W-:Y:S01]  /*2430*/  @!P1 IMAD.IADD R45, R45, 0x1, -R0 ;  /* 0x000000012d2d9824 */ /* 0x000fe200078e0a00 */
[----:B------:R-:W-:Y:S01]  /*2440*/  IABS R51, R54 ;  /* 0x0000003600337213 */ /* 0x000fe20000000000 */
[----:B------:R-:W-:Y:S01]  /*2450*/  @!P5 IMAD.MOV R40, RZ, RZ, -R40 ;  /* 0x000000ffff28d224 */ /* 0x000fe200078e0a28 */
[----:B------:R-:W-:Y:S01]  /*2460*/  ISETP.GT.U32.AND P5, PT, R0, R44, PT ;  /* 0x0000002c0000720c */ /* 0x000fe20003fa4070 */
[----:B------:R-:W-:Y:S01]  /*2470*/  IMAD.HI.U32 R47, R8, R49, RZ ;  /* 0x00000031082f7227 */ /* 0x000fe200078e00ff */
[----:B------:R-:W-:-:S03]  /*2480*/  ISETP.GT.U32.AND P1, PT, R0, R45, PT ;  /* 0x0000002d0000720c */ /* 0x000fc60003f24070 */
[----:B------:R-:W-:Y:S02]  /*2490*/  IMAD.MOV R47, RZ, RZ, -R47 ;  /* 0x000000ffff2f7224 */ /* 0x000fe400078e0a2f */
[----:B------:R-:W-:Y:S01]  /*24a0*/  @!P6 IMAD.IADD R43, R43, 0x1, -R0 ;  /* 0x000000012b2be824 */ /* 0x000fe200078e0a00 */
[----:B------:R-:W-:Y:S01]  /*24b0*/  ISETP.GE.AND P6, PT, R52, RZ, PT ;  /* 0x000000ff3400720c */ /* 0x000fe20003fc6270 */
[----:B------:R-:W-:Y:S01]  /*24c0*/  IMAD R47, R0, R47, R49 ;  /* 0x0000002f002f7224 */ /* 0x000fe200078e0231 */
[----:B------:R-:W-:Y:S01]  /*24d0*/  LOP3.LUT R52, R10, 0xa8, RZ, 0xfc, !PT ;  /* 0x000000a80a347812 */ /* 0x000fe200078efcff */
[----:B------:R-:W-:Y:S02]  /*24e0*/  IMAD.HI.U32 R49, R8, R53, RZ ;  /* 0x0000003508317227 */ /* 0x000fe400078e00ff */
[----:B------:R-:W-:Y:S02]  /*24f0*/  @!P5 IADD3 R44, R44, -R0, RZ ;  /* 0x800000002c2cd210 */ /* 0x000fe40007ffe0ff */
[----:B------:R-:W-:Y:S01]  /*2500*/  IMAD.HI.U32 R48, R8, R51, RZ ;  /* 0x0000003308307227 */ /* 0x000fe200078e00ff */
[----:B------:R-:W-:-:S02]  /*2510*/  ISETP.GT.U32.AND P5, PT, R0, R47, PT ;  /* 0x0000002f0000720c */ /* 0x000fc40003fa4070 */
[----:B------:R-:W-:Y:S01]  /*2520*/  @!P1 IADD3 R45, R45, -R0, RZ ;  /* 0x800000002d2d9210 */ /* 0x000fe20007ffe0ff */
[----:B------:R-:W-:Y:S01]  /*2530*/  @!P4 IMAD.IADD R46, R46, 0x1, -R0 ;  /* 0x000000012e2ec824 */ /* 0x000fe200078e0a00 */
[----:B------:R-:W-:Y:S01]  /*2540*/  ISETP.GE.AND P4, PT, R50, RZ, PT ;  /* 0x000000ff3200720c */ /* 0x000fe20003f86270 */
[----:B------:R-:W-:Y:S01]  /*2550*/  IMAD.MOV R49, RZ, RZ, -R49 ;  /* 0x000000ffff317224 */ /* 0x000fe200078e0a31 */
[----:B------:R-:W-:Y:S01]  /*2560*/  IABS R50, R52 ;  /* 0x0000003400327213 */ /* 0x000fe20000000000 */
[----:B------:R-:W-:Y:S02]  /*2570*/  IMAD.MOV R48, RZ, RZ, -R48 ;  /* 0x000000ffff307224 */ /* 0x000fe400078e0a30 */
[----:B------:R-:W-:Y:S01]  /*2580*/  @!P2 IMAD.MOV R43, RZ, RZ, -R43 ;  /* 0x000000ffff2ba224 */ /* 0x000fe200078e0a2b */
[C---:B------:R-:W-:Y:S01]  /*2590*/  ISETP.GT.U32.AND P2, PT, R0.reuse, R46, PT ;  /* 0x0000002e0000720c */ /* 0x040fe20003f44070 */
[C---:B------:R-:W-:Y:S02]  /*25a0*/  IMAD R49, R0.reuse, R49, R53 ;  /* 0x0000003100317224 */ /* 0x040fe400078e0235 */
[----:B------:R-:W-:-:S02]  /*25b0*/  IMAD R48, R0, R48, R51 ;  /* 0x0000003000307224 */ /* 0x000fc400078e0233 */
[----:B------:R-:W-:Y:S02]  /*25c0*/  IMAD.MOV.U32 R51, RZ, RZ, R50 ;  /* 0x000000ffff337224 */ /* 0x000fe400078e0032 */
[----:B------:R-:W-:Y:S01]  /*25d0*/  @!P3 IMAD.MOV R45, RZ, RZ, -R45 ;  /* 0x000000ffff2db224 */ /* 0x000fe200078e0a2d */
[----:B------:R-:W-:Y:S01]  /*25e0*/  ISETP.GT.U32.AND P3, PT, R0, R49, PT ;  /* 0x000000310000720c */ /* 0x000fe20003f64070 */
[----:B------:R-:W-:Y:S01]  /*25f0*/  IMAD.HI.U32 R50, R8, R51, RZ ;  /* 0x0000003308327227 */ /* 0x000fe200078e00ff */
[----:B------:R-:W-:-:S03]  /*2600*/  ISETP.GT.U32.AND P1, PT, R0, R48, PT ;  /* 0x000000300000720c */ /* 0x000fc60003f24070 */
[----:B------:R-:W-:Y:S02]  /*2610*/  @!P5 IMAD.IADD R47, R47, 0x1, -R0 ;  /* 0x000000012f2fd824 */ /* 0x000fe400078e0a00 */
[----:B------:R-:W-:Y:S02]  /*2620*/  IMAD.MOV R50, RZ, RZ, -R50 ;  /* 0x000000ffff327224 */ /* 0x000fe400078e0a32 */
[----:B------:R-:W-:Y:S01]  /*2630*/  @!P0 IMAD.MOV R44, RZ, RZ, -R44 ;  /* 0x000000ffff2c8224 */ /* 0x000fe200078e0a2c */
[----:B------:R-:W-:Y:S01]  /*2640*/  ISETP.GE.AND P0, PT, R54, RZ, PT ;  /* 0x000000ff3600720c */ /* 0x000fe20003f06270 */
[--C-:B------:R-:W-:Y:S01]  /*2650*/  @!P2 IMAD.IADD R46, R46, 0x1, -R0.reuse ;  /* 0x000000012e2ea824 */ /* 0x100fe200078e0a00 */
[C---:B------:R-:W-:Y:S01]  /*2660*/  ISETP.GT.U32.AND P5, PT, R0.reuse, R47, PT ;  /* 0x0000002f0000720c */ /* 0x040fe20003fa4070 */
[----:B------:R-:W-:Y:S01]  /*2670*/  IMAD R51, R0, R50, R51 ;  /* 0x0000003200337224 */ /* 0x000fe200078e0233 */
[----:B------:R-:W-:Y:S01]  /*2680*/  LOP3.LUT R54, R10, 0xac, RZ, 0xfc, !PT ;  /* 0x000000ac0a367812 */ /* 0x000fe200078efcff */
[--C-:B------:R-:W-:Y:S01]  /*2690*/  @!P3 IMAD.IADD R49, R49, 0x1, -R0.reuse ;  /* 0x000000013131b824 */ /* 0x100fe200078e0a00 */
[----:B------:R-:W-:Y:S01]  /*26a0*/  @!P6 IADD3 R46, -R46, RZ, RZ ;  /* 0x000000ff2e2ee210 */ /* 0x000fe20007ffe1ff */
[----:B------:R-:W-:Y:S01]  /*26b0*/  @!P1 IMAD.IADD R48, R48, 0x1, -R0 ;  /* 0x0000000130309824 */ /* 0x000fe200078e0a00 */
[----:B------:R-:W-:-:S02]  /*26c0*/  IABS R53, R54 ;  /* 0x0000003600357213 */ /* 0x000fc40000000000 */
[C---:B------:R-:W-:Y:S02]  /*26d0*/  ISETP.GT.U32.AND P6, PT, R0.reuse, R51, PT ;  /* 0x000000330000720c */ /* 0x040fe40003fc4070 */
[----:B------:R-:W-:Y:S01]  /*26e0*/  ISETP.GT.U32.AND P3, PT, R0, R49, PT ;  /* 0x000000310000720c */ /* 0x000fe20003f64070 */
[----:B------:R-:W-:Y:S01]  /*26f0*/  IMAD.HI.U32 R50, R8, R53, RZ ;  /* 0x0000003508327227 */ /* 0x000fe200078e00ff */
[----:B------:R-:W-:Y:S02]  /*2700*/  ISETP.GT.U32.AND P1, PT, R0, R48, PT ;  /* 0x000000300000720c */ /* 0x000fe40003f24070 */
[----:B------:R-:W-:Y:S01]  /*2710*/  ISETP.GE.AND P2, PT, R55, RZ, PT ;  /* 0x000000ff3700720c */ /* 0x000fe20003f46270 */
[----:B------:R-:W-:Y:S01]  /*2720*/  @!P5 IMAD.IADD R47, R47, 0x1, -R0 ;  /* 0x000000012f2fd824 */ /* 0x000fe200078e0a00 */
[----:B------:R-:W-:Y:S01]  /*2730*/  ISETP.GE.AND P5, PT, R52, RZ, PT ;  /* 0x000000ff3400720c */ /* 0x000fe20003fa6270 */
[----:B------:R-:W-:Y:S01]  /*2740*/  IMAD.MOV R50, RZ, RZ, -R50 ;  /* 0x000000ffff327224 */ /* 0x000fe200078e0a32 */
[----:B------:R-:W-:Y:S01]  /*2750*/  LOP3.LUT R52, R10, 0xb0, RZ, 0xfc, !PT ;  /* 0x000000b00a347812 */ /* 0x000fe200078efcff */
[----:B------:R-:W-:Y:S01]  /*2760*/  @!P4 IMAD.MOV R47, RZ, RZ, -R47 ;  /* 0x000000ffff2fc224 */ /* 0x000fe200078e0a2f */
[----:B------:R-:W-:Y:S01]  /*2770*/  ISETP.GE.AND P4, PT, R54, RZ, PT ;  /* 0x000000ff3600720c */ /* 0x000fe20003f86270 */
[----:B------:R-:W-:Y:S01]  /*2780*/  IMAD R53, R0, R50, R53 ;  /* 0x0000003200357224 */ /* 0x000fe200078e0235 */
[----:B------:R-:W-:Y:S01]  /*2790*/  IABS R55, R52 ;  /* 0x0000003400377213 */ /* 0x000fe20000000000 */
[--C-:B------:R-:W-:Y:S01]  /*27a0*/  @!P6 IMAD.IADD R51, R51, 0x1, -R0.reuse ;  /* 0x000000013333e824 */ /* 0x100fe200078e0a00 */
[----:B------:R-:W-:Y:S01]  /*27b0*/  LOP3.LUT R54, R10, 0xb8, RZ, 0xfc, !PT ;  /* 0x000000b80a367812 */ /* 0x000fe200078efcff */
[----:B------:R-:W-:Y:S01]  /*27c0*/  @!P3 IMAD.IADD R49, R49, 0x1, -R0 ;  /* 0x000000013131b824 */ /* 0x000fe200078e0a00 */
[----:B------:R-:W-:Y:S01]  /*27d0*/  ISETP.GT.U32.AND P3, PT, R0, R53, PT ;  /* 0x000000350000720c */ /* 0x000fe20003f64070 */
[----:B------:R-:W-:Y:S01]  /*27e0*/  IMAD.HI.U32 R50, R8, R55, RZ ;  /* 0x0000003708327227 */ /* 0x000fe200078e00ff */
[----:B------:R-:W-:-:S02]  /*27f0*/  ISETP.GT.U32.AND P6, PT, R0, R51, PT ;  /* 0x000000330000720c */ /* 0x000fc40003fc4070 */
[----:B------:R-:W-:Y:S01]  /*2800*/  IABS R59, R54 ;  /* 0x00000036003b7213 */ /* 0x000fe20000000000 */
[----:B------:R-:W-:Y:S01]  /*2810*/  @!P1 IMAD.IADD R48, R48, 0x1, -R0 ;  /* 0x0000000130309824 */ /* 0x000fe200078e0a00 */
[----:B------:R-:W-:Y:S01]  /*2820*/  ISETP.GE.AND P1, PT, R52, RZ, PT ;  /* 0x000000ff3400720c */ /* 0x000fe20003f26270 */
[----:B------:R-:W-:Y:S02]  /*2830*/  IMAD.MOV R52, RZ, RZ, -R50 ;  /* 0x000000ffff347224 */ /* 0x000fe400078e0a32 */
[----:B------:R-:W-:-:S04]  /*2840*/  IMAD.HI.U32 R50, R8, R63, RZ ;  /* 0x0000003f08327227 */ /* 0x000fc800078e00ff */
[--C-:B------:R-:W-:Y:S01]  /*2850*/  @!P3 IMAD.IADD R53, R53, 0x1, -R0.reuse ;  /* 0x000000013535b824 */ /* 0x100fe200078e0a00 */
[----:B------:R-:W-:Y:S01]  /*2860*/  IADD3 R50, -R50, RZ, RZ ;  /* 0x000000ff32327210 */ /* 0x000fe20007ffe1ff */
[----:B------:R-:W-:Y:S02]  /*2870*/  @!P6 IMAD.IADD R51, R51, 0x1, -R0 ;  /* 0x000000013333e824 */ /* 0x000fe400078e0a00 */
[C---:B------:R-:W-:Y:S01]  /*2880*/  IMAD R55, R0.reuse, R52, R55 ;  /* 0x0000003400377224 */ /* 0x040fe200078e0237 */
[C---:B------:R-:W-:Y:S01]  /*2890*/  ISETP.GT.U32.AND P3, PT, R0.reuse, R53, PT ;  /* 0x000000350000720c */ /* 0x040fe20003f64070 */
[----:B------:R-:W-:Y:S01]  /*28a0*/  IMAD R63, R0, R50, R63 ;  /* 0x00000032003f7224 */ /* 0x000fe200078e023f */
[----:B------:R-:W-:Y:S01]  /*28b0*/  LOP3.LUT R52, R10, 0xbc, RZ, 0xfc, !PT ;  /* 0x000000bc0a347812 */ /* 0x000fe200078efcff */
[----:B------:R-:W-:Y:S01]  /*28c0*/  IMAD.MOV.U32 R57, RZ, RZ, R51 ;  /* 0x000000ffff397224 */ /* 0x000fe200078e0033 */
[----:B------:R-:W-:Y:S01]  /*28d0*/  ISETP.GT.U32.AND P6, PT, R0, R55, PT ;  /* 0x000000370000720c */ /* 0x000fe20003fc4070 */
[----:B------:R-:W-:Y:S01]  /*28e0*/  IMAD.HI.U32 R50, R8, R59, RZ ;  /* 0x0000003b08327227 */ /* 0x000fe200078e00ff */
[----:B------:R-:W-:-:S03]  /*28f0*/  IABS R67, R52 ;  /* 0x0000003400437213 */ /* 0x000fc60000000000 */
[----:B------:R-:W-:Y:S01]  /*2900*/  @!P5 IMAD.MOV R57, RZ, RZ, -R57 ;  /* 0x000000ffff39d224 */ /* 0x000fe200078e0a39 */
[----:B------:R-:W-:Y:S01]  /*2910*/  ISETP.GT.U32.AND P5, PT, R0, R63, PT ;  /* 0x0000003f0000720c */ /* 0x000fe20003fa4070 */
[----:B------:R-:W-:Y:S02]  /*2920*/  IMAD.MOV R50, RZ, RZ, -R50 ;  /* 0x000000ffff327224 */ /* 0x000fe400078e0a32 */
[----:B------:R-:W-:Y:S01]  /*2930*/  @!P0 IMAD.MOV R48, RZ, RZ, -R48 ;  /* 0x000000ffff308224 */ /* 0x000fe200078e0a30 */
[----:B------:R-:W-:Y:S01]  /*2940*/  ISETP.GE.AND P0, PT, R56, RZ, PT ;  /* 0x000000ff3800720c */ /* 0x000fe20003f06270 */
[----:B------:R-:W-:Y:S01]  /*2950*/  IMAD R51, R0, R50, R59 ;  /* 0x0000003200337224 */ /* 0x000fe200078e023b */
[----:B------:R-:W-:Y:S01]  /*2960*/  LOP3.LUT R56, R10, 0xc4, RZ, 0xfc, !PT ;  /* 0x000000c40a387812 */ /* 0x000fe200078efcff */
[----:B------:R-:W-:Y:S01]  /*2970*/  @!P3 IMAD.IADD R53, R53, 0x1, -R0 ;  /* 0x000000013535b824 */ /* 0x000fe200078e0a00 */
[----:B------:R-:W-:Y:S01]  /*2980*/  @!P6 IADD3 R55, R55, -R0, RZ ;  /* 0x800000003737e210 */ /* 0x000fe20007ffe0ff */
[----:B------:R-:W-:Y:S01]  /*2990*/  IMAD.HI.U32 R50, R8, R67, RZ ;  /* 0x0000004308327227 */ /* 0x000fe200078e00ff */
[----:B------:R-:W-:-:S02]  /*29a0*/  ISETP.GT.U32.AND P6, PT, R0, R51, PT ;  /* 0x000000330000720c */ /* 0x000fc40003fc4070 */
[----:B------:R-:W-:Y:S01]  /*29b0*/  IABS R65, R56 ;  /* 0x0000003800417213 */ /* 0x000fe20000000000 */
[----:B------:R-:W-:Y:S01]  /*29c0*/  @!P5 IMAD.IADD R63, R63, 0x1, -R0 ;  /* 0x000000013f3fd824 */ /* 0x000fe200078e0a00 */
[----:B------:R-:W-:Y:S01]  /*29d0*/  ISETP.GT.U32.AND P5, PT, R0, R55, PT ;  /* 0x000000370000720c */ /* 0x000fe20003fa4070 */
[----:B------:R-:W-:Y:S01]  /*29e0*/  IMAD.MOV.U32 R59, RZ, RZ, R53 ;  /* 0x000000ffff3b7224 */ /* 0x000fe200078e0035 */
[----:B------:R-:W-:Y:S01]  /*29f0*/  ISETP.GE.AND P3, PT, R52, RZ, PT ;  /* 0x000000ff3400720c */ /* 0x000fe20003f66270 */
[----:B------:R-:W-:Y:S02]  /*2a00*/  IMAD.MOV R50, RZ, RZ, -R50 ;  /* 0x000000ffff327224 */ /* 0x000fe400078e0a32 */
[----:B------:R-:W-:Y:S01]  /*2a10*/  @!P4 IMAD.MOV R59, RZ, RZ, -R59 ;  /* 0x000000ffff3bc224 */ /* 0x000fe200078e0a3b */
[----:B------:R-:W-:Y:S01]  /*2a20*/  ISETP.GT.U32.AND P4, PT, R0, R63, PT ;  /* 0x0000003f0000720c */ /* 0x000fe20003f84070 */
[----:B------:R-:W-:Y:S01]  /*2a30*/  @!P2 IMAD.MOV R49, RZ, RZ, -R49 ;  /* 0x000000ffff31a224 */ /* 0x000fe200078e0a31 */
[----:B------:R-:W-:Y:S01]  /*2a40*/  ISETP.GE.AND P2, PT, R54, RZ, PT ;  /* 0x000000ff3600720c */ /* 0x000fe20003f46270 */
[----:B------:R-:W-:Y:S01]  /*2a50*/  IMAD R67, R0, R50, R67 ;  /* 0x0000003200437224 */ /* 0x000fe200078e0243 */
[----:B------:R-:W-:Y:S01]  /*2a60*/  LOP3.LUT R54, R10, 0xc0, RZ, 0xfc, !PT ;  /* 0x000000c00a367812 */ /* 0x000fe200078efcff */
[----:B------:R-:W-:-:S02]  /*2a70*/  IMAD.HI.U32 R50, R8, R65, RZ ;  /* 0x0000004108327227 */ /* 0x000fc400078e00ff */
[----:B------:R-:W-:Y:S02]  /*2a80*/  @!P5 IADD3 R55, R55, -R0, RZ ;  /* 0x800000003737d210 */ /* 0x000fe40007ffe0ff */
[----:B------:R-:W-:Y:S01]  /*2a90*/  IMAD.MOV R50, RZ, RZ, -R50 ;  /* 0x000000ffff327224 */ /* 0x000fe200078e0a32 */
[----:B------:R-:W-:Y:S01]  /*2aa0*/  IABS R69, R54 ;  /* 0x0000003600457213 */ /* 0x000fe20000000000 */
[----:B------:R-:W-:Y:S01]  /*2ab0*/  @!P6 IMAD.IADD R51, R51, 0x1, -R0 ;  /* 0x000000013333e824 */ /* 0x000fe200078e0a00 */
[C---:B------:R-:W-:Y:S01]  /*2ac0*/  ISETP.GT.U32.AND P5, PT, R0.reuse, R67, PT ;  /* 0x000000430000720c */ /* 0x040fe20003fa4070 */
[----:B------:R-:W-:Y:S02]  /*2ad0*/  IMAD R53, R0, R50, R65 ;  /* 0x0000003200357224 */ /* 0x000fe400078e0241 */
[----:B------:R-:W-:Y:S01]  /*2ae0*/  IMAD.HI.U32 R52, R8, R69, RZ ;  /* 0x0000004508347227 */ /* 0x000fe200078e00ff */
[----:B------:R-:W-:-:S03]  /*2af0*/  ISETP.GT.U32.AND P6, PT, R0, R51, PT ;  /* 0x000000330000720c */ /* 0x000fc60003fc4070 */
[----:B------:R-:W-:Y:S01]  /*2b00*/  @!P4 IMAD.IADD R63, R63, 0x1, -R0 ;  /* 0x000000013f3fc824 */ /* 0x000fe200078e0a00 */
[C---:B------:R-:W-:Y:S01]  /*2b10*/  ISETP.GT.U32.AND P4, PT, R0.reuse, R53, PT ;  /* 0x000000350000720c */ /* 0x040fe20003f84070 */
[----:B------:R-:W-:Y:S02]  /*2b20*/  IMAD.MOV R52, RZ, RZ, -R52 ;  /* 0x000000ffff347224 */ /* 0x000fe400078e0a34 */
[----:B------:R-:W-:Y:S02]  /*2b30*/  IMAD.MOV.U32 R61, RZ, RZ, R55 ;  /* 0x000000ffff3d7224 */ /* 0x000fe400078e0037 */
[----:B------:R-:W-:Y:S01]  /*2b40*/  IMAD R69, R0, R52, R69 ;  /* 0x0000003400457224 */ /* 0x000fe200078e0245 */
[----:B------:R-:W-:Y:S01]  /*2b50*/  LOP3.LUT R52, R10, 0xcc, RZ, 0xfc, !PT ;  /* 0x000000cc0a347812 */ /* 0x000fe200078efcff */
[----:B------:R-:W-:-:S03]  /*2b60*/  IMAD.HI.U32 R50, R8, R71, RZ ;  /* 0x0000004708327227 */ /* 0x000fc600078e00ff */
[----:B------:R-:W-:Y:S01]  /*2b70*/  IABS R75, R52 ;  /* 0x00000034004b7213 */ /* 0x000fe20000000000 */
[----:B------:R-:W-:Y:S01]  /*2b80*/  @!P1 IMAD.MOV R61, RZ, RZ, -R61 ;  /* 0x000000ffff3d9224 */ /* 0x000fe200078e0a3d */
[----:B------:R-:W-:Y:S01]  /*2b90*/  ISETP.GT.U32.AND P1, PT, R0, R69, PT ;  /* 0x000000450000720c */ /* 0x000fe20003f24070 */
[----:B------:R-:W-:Y:S01]  /*2ba0*/  @!P6 IMAD.IADD R51, R51, 0x1, -R0 ;  /* 0x000000013333e824 */ /* 0x000fe200078e0a00 */
[----:B------:R-:W-:Y:S01]  /*2bb0*/  ISETP.GE.AND P6, PT, R54, RZ, PT ;  /* 0x000000ff3600720c */ /* 0x000fe20003fc6270 */
[----:B------:R-:W-:Y:S01]  /*2bc0*/  IMAD.MOV R50, RZ, RZ, -R50 ;  /* 0x000000ffff327224 */ /* 0x000fe200078e0a32 */
[----:B------:R-:W-:Y:S01]  /*2bd0*/  @!P4 IADD3 R53, R53, -R0, RZ ;  /* 0x800000003535c210 */ /* 0x000fe20007ffe0ff */
[----:B------:R-:W-:Y:S01]  /*2be0*/  @!P0 IMAD.MOV R63, RZ, RZ, -R63 ;  /* 0x000000ffff3f8224 */ /* 0x000fe200078e0a3f */
[----:B------:R-:W-:Y:S01]  /*2bf0*/  LOP3.LUT R54, R10, 0xd0, RZ, 0xfc, !PT ;  /* 0x000000d00a367812 */ /* 0x000fe200078efcff */
[C---:B------:R-:W-:Y:S01]  /*2c00*/  IMAD R55, R0.reuse, R50, R71 ;  /* 0x0000003200377224 */ /* 0x040fe200078e0247 */
[----:B------:R-:W-:Y:S01]  /*2c10*/  ISETP.GT.U32.AND P0, PT, R0, R53, PT ;  /* 0x000000350000720c */ /* 0x000fe20003f04070 */
[----:B------:R-:W-:Y:S01]  /*2c20*/  IMAD.HI.U32 R50, R8, R75, RZ ;  /* 0x0000004b08327227 */ /* 0x000fe200078e00ff */
[----:B------:R-:W-:-:S03]  /*2c30*/  IABS R77, R54 ;  /* 0x00000036004d7213 */ /* 0x000fc60000000000 */
[----:B------:R-:W-:Y:S01]  /*2c40*/  @!P5 IMAD.IADD R67, R67, 0x1, -R0 ;  /* 0x000000014343d824 */ /* 0x000fe200078e0a00 */
[----:B------:R-:W-:Y:S01]  /*2c50*/  ISETP.GE.AND P5, PT, R56, RZ, PT ;  /* 0x000000ff3800720c */ /* 0x000fe20003fa6270 */
[----:B------:R-:W-:Y:S01]  /*2c60*/  IMAD.MOV.U32 R65, RZ, RZ, R51 ;  /* 0x000000ffff417224 */ /* 0x000fe200078e0033 */
[----:B------:R-:W-:Y:S01]  /*2c70*/  LOP3.LUT R56, R10, 0xd4, RZ, 0xfc, !PT ;  /* 0x000000d40a387812 */ /* 0x000fe200078efcff */
[----:B------:R-:W-:Y:S02]  /*2c80*/  IMAD.MOV R51, RZ, RZ, -R50 ;  /* 0x000000ffff337224 */ /* 0x000fe400078e0a32 */
[----:B------:R-:W-:Y:S01]  /*2c90*/  @!P1 IMAD.IADD R69, R69, 0x1, -R0 ;  /* 0x0000000145459824 */ /* 0x000fe200078e0a00 */
[C---:B------:R-:W-:Y:S01]  /*2ca0*/  ISETP.GT.U32.AND P1, PT, R0.reuse, R67, PT ;  /* 0x000000430000720c */ /* 0x040fe20003f24070 */
[----:B------:R-:W-:Y:S01]  /*2cb0*/  @!P2 IMAD.MOV R65, RZ, RZ, -R65 ;  /* 0x000000ffff41a224 */ /* 0x000fe200078e0a41 */
[----:B------:R-:W-:Y:S01]  /*2cc0*/  ISETP.GT.U32.AND P2, PT, R0, R55, PT ;  /* 0x000000370000720c */ /* 0x000fe20003f44070 */
[----:B------:R-:W-:Y:S01]  /*2cd0*/  IMAD.HI.U32 R50, R8, R77, RZ ;  /* 0x0000004d08327227 */ /* 0x000fe200078e00ff */
[----:B------:R-:W-:-:S02]  /*2ce0*/  IABS R79, R56 ;  /* 0x00000038004f7213 */ /* 0x000fc40000000000 */
[C---:B------:R-:W-:Y:S01]  /*2cf0*/  ISETP.GT.U32.AND P4, PT, R0.reuse, R69, PT ;  /* 0x000000450000720c */ /* 0x040fe20003f84070 */
[----:B------:R-:W-:Y:S01]  /*2d00*/  IMAD.MOV R50, RZ, RZ, -R50 ;  /* 0x000000ffff327224 */ /* 0x000fe200078e0a32 */
[----:B------:R-:W-:Y:S01]  /*2d10*/  @!P0 IADD3 R53, R53, -R0, RZ ;  /* 0x8000000035358210 */ /* 0x000fe20007ffe0ff */
[----:B------:R-:W-:Y:S01]  /*2d20*/  IMAD R75, R0, R51, R75 ;  /* 0x00000033004b7224 */ /* 0x000fe200078e024b */
[----:B------:R-:W-:Y:S01]  /*2d30*/  ISETP.GE.AND P0, PT, R52, RZ, PT ;  /* 0x000000ff3400720c */ /* 0x000fe20003f06270 */
[----:B------:R-:W-:Y:S01]  /*2d40*/  IMAD R77, R0, R50, R77 ;  /* 0x00000032004d7224 */ /* 0x000fe200078e024d */
[----:B------:R-:W-:Y:S01]  /*2d50*/  LOP3.LUT R52, R10, 0xd8, RZ, 0xfc, !PT ;  /* 0x000000d80a347812 */ /* 0x000fe200078efcff */
[----:B------:R-:W-:-:S03]  /*2d60*/  IMAD.HI.U32 R50, R8, R79, RZ ;  /* 0x0000004f08327227 */ /* 0x000fc600078e00ff */
[----:B------:R-:W-:Y:S01]  /*2d70*/  IABS R73, R52 ;  /* 0x0000003400497213 */ /* 0x000fe20000000000 */
[----:B------:R-:W-:Y:S02]  /*2d80*/  IMAD.MOV R50, RZ, RZ, -R50 ;  /* 0x000000ffff327224 */ /* 0x000fe400078e0a32 */
[--C-:B------:R-:W-:Y:S01]  /*2d90*/  @!P1 IMAD.IADD R67, R67, 0x1, -R0.reuse ;  /* 0x0000000143439824 */ /* 0x100fe200078e0a00 */
[----:B------:R-:W-:Y:S01]  /*2da0*/  ISETP.GE.AND P1, PT, R58, RZ, PT ;  /* 0x000000ff3a00720c */ /* 0x000fe20003f26270 */
[----:B------:R-:W-:Y:S01]  /*2db0*/  @!P2 IMAD.IADD R55, R55, 0x1, -R0 ;  /* 0x000000013737a824 */ /* 0x000fe200078e0a00 */
[----:B------:R-:W-:Y:S01]  /*2dc0*/  ISETP.GE.AND P2, PT, R54, RZ, PT ;  /* 0x000000ff3600720c */ /* 0x000fe20003f46270 */
[----:B------:R-:W-:Y:S01]  /*2dd0*/  IMAD R79, R0, R50, R79 ;  /* 0x00000032004f7224 */ /* 0x000fe200078e024f */
[----:B------:R-:W-:Y:S01]  /*2de0*/  LOP3.LUT R54, R10, 0xdc, RZ, 0xfc, !PT ;  /* 0x000000dc0a367812 */ /* 0x000fe200078efcff */
[----:B------:R-:W-:Y:S01]  /*2df0*/  IMAD.HI.U32 R50, R8, R73, RZ ;  /* 0x0000004908327227 */ /* 0x000fe200078e00ff */
[----:B------:R-:W-:-:S02]  /*2e00*/  LOP3.LUT R58, R10, 0xe0, RZ, 0xfc, !PT ;  /* 0x000000e00a3a7812 */ /* 0x000fc400078efcff */
[----:B------:R-:W-:Y:S01]  /*2e10*/  IABS R83, R54 ;  /* 0x0000003600537213 */ /* 0x000fe20000000000 */
[----:B------:R-:W-:Y:S01]  /*2e20*/  @!P3 IMAD.MOV R67, RZ, RZ, -R67 ;  /* 0x000000ffff43b224 */ /* 0x000fe200078e0a43 */
[C---:B------:R-:W-:Y:S01]  /*2e30*/  ISETP.GT.U32.AND P3, PT, R0.reuse, R55, PT ;  /* 0x000000370000720c */ /* 0x040fe20003f64070 */
[----:B------:R-:W-:Y:S01]  /*2e40*/  @!P4 IMAD.IADD R69, R69, 0x1, -R0 ;  /* 0x000000014545c824 */ /* 0x000fe200078e0a00 */
[----:B------:R-:W-:Y:S01]  /*2e50*/  ISETP.GT.U32.AND P4, PT, R0, R75, PT ;  /* 0x0000004b0000720c */ /* 0x000fe20003f84070 */
[----:B------:R-:W-:Y:S01]  /*2e60*/  IMAD.MOV.U32 R71, RZ, RZ, R53 ;  /* 0x000000ffff477224 */ /* 0x000fe200078e0035 */
[----:B------:R-:W-:Y:S01]  /*2e70*/  IADD3 R50, -R50, RZ, RZ ;  /* 0x000000ff32327210 */ /* 0x000fe20007ffe1ff */
[----:B------:R-:W-:Y:S01]  /*2e80*/  @!P6 IMAD.MOV R69, RZ, RZ, -R69 ;  /* 0x000000ffff45e224 */ /* 0x000fe200078e0a45 */
[----:B------:R-:W-:Y:S01]  /*2e90*/  IABS R85, R58 ;  /* 0x0000003a00557213 */ /* 0x000fe20000000000 */
[----:B------:R-:W-:Y:S01]  /*2ea0*/  @!P5 IMAD.MOV R71, RZ, RZ, -R71 ;  /* 0x000000ffff47d224 */ /* 0x000fe200078e0a47 */
[C---:B------:R-:W-:Y:S01]  /*2eb0*/  ISETP.GT.U32.AND P5, PT, R0.reuse, R79, PT ;  /* 0x0000004f0000720c */ /* 0x040fe20003fa4070 */
[----:B------:R-:W-:-:S02]  /*2ec0*/  IMAD R53, R0, R50, R73 ;  /* 0x0000003200357224 */ /* 0x000fc400078e0249 */
[----:B------:R-:W-:-:S04]  /*2ed0*/  IMAD.HI.U32 R51, R8, R83, RZ ;  /* 0x0000005308337227 */ /* 0x000fc800078e00ff */
[--C-:B------:R-:W-:Y:S01]  /*2ee0*/  @!P3 IMAD.IADD R55, R55, 0x1, -R0.reuse ;  /* 0x000000013737b824 */ /* 0x100fe200078e0a00 */
[C---:B------:R-:W-:Y:S01]  /*2ef0*/  ISETP.GT.U32.AND P3, PT, R0.reuse, R53, PT ;  /* 0x000000350000720c */ /* 0x040fe20003f64070 */
[----:B------:R-:W-:Y:S01]  /*2f00*/  @!P4 IMAD.IADD R75, R75, 0x1, -R0 ;  /* 0x000000014b4bc824 */ /* 0x000fe200078e0a00 */
[----:B------:R-:W-:Y:S01]  /*2f10*/  ISETP.GT.U32.AND P4, PT, R0, R77, PT ;  /* 0x0000004d0000720c */ /* 0x000fe20003f84070 */
[----:B------:R-:W-:Y:S02]  /*2f20*/  IMAD.HI.U32 R50, R8, R85, RZ ;  /* 0x0000005508327227 */ /* 0x000fe400078e00ff */
[----:B------:R-:W-:Y:S02]  /*2f30*/  @!P5 IADD3 R79, R79, -R0, RZ ;  /* 0x800000004f4fd210 */ /* 0x000fe40007ffe0ff */
[----:B------:R-:W-:Y:S01]  /*2f40*/  ISETP.GT.U32.AND P6, PT, R0, R75, PT ;  /* 0x0000004b0000720c */ /* 0x000fe20003fc4070 */
[----:B------:R-:W-:Y:S01]  /*2f50*/  IMAD.MOV R51, RZ, RZ, -R51 ;  /* 0x000000ffff337224 */ /* 0x000fe200078e0a33 */
[----:B------:R-:W-:Y:S01]  /*2f60*/  ISETP.GE.AND P5, PT, R52, RZ, PT ;  /* 0x000000ff3400720c */ /* 0x000fe20003fa6270 */
[----:B------:R-:W-:-:S02]  /*2f70*/  IMAD.MOV R50, RZ, RZ, -R50 ;  /* 0x000000ffff327224 */ /* 0x000fc400078e0a32 */
[C---:B------:R-:W-:Y:S02]  /*2f80*/  IMAD R83, R0.reuse, R51, R83 ;  /* 0x0000003300537224 */ /* 0x040fe400078e0253 */
[--C-:B------:R-:W-:Y:S01]  /*2f90*/  @!P3 IMAD.IADD R53, R53, 0x1, -R0.reuse ;  /* 0x000000013535b824 */ /* 0x100fe200078e0a00 */
[C---:B------:R-:W-:Y:S01]  /*2fa0*/  ISETP.GT.U32.AND P3, PT, R0.reuse, R79, PT ;  /* 0x0000004f0000720c */ /* 0x040fe20003f64070 */
[--C-:B------:R-:W-:Y:S02]  /*2fb0*/  @!P4 IMAD.IADD R77, R77, 0x1, -R0.reuse ;  /* 0x000000014d4dc824 */ /* 0x100fe400078e0a00 */
[----:B------:R-:W-:Y:S02]  /*2fc0*/  IMAD R85, R0, R50, R85 ;  /* 0x0000003200557224 */ /* 0x000fe400078e0255 */
[----:B------:R-:W-:Y:S01]  /*2fd0*/  @!P6 IMAD.IADD R75, R75, 0x1, -R0 ;  /* 0x000000014b4be824 */ /* 0x000fe200078e0a00 */
[----:B------:R-:W-:Y:S01]  /*2fe0*/  ISETP.GE.AND P6, PT, R56, RZ, PT ;  /* 0x000000ff3800720c */ /* 0x000fe20003fc6270 */
[----:B------:R-:W-:Y:S01]  /*2ff0*/  IMAD.HI.U32 R51, R8, R87, RZ ;  /* 0x0000005708337227 */ /* 0x000fe200078e00ff */
[----:B------:R-:W-:-:S02]  /*3000*/  LOP3.LUT R56, R10, 0xe8, RZ, 0xfc, !PT ;  /* 0x000000e80a387812 */ /* 0x000fc400078efcff */
[C---:B------:R-:W-:Y:S01]  /*3010*/  ISETP.GT.U32.AND P4, PT, R0.reuse, R77, PT ;  /* 0x0000004d0000720c */ /* 0x040fe20003f84070 */
[----:B------:R-:W-:Y:S01]  /*3020*/  IMAD.MOV R51, RZ, RZ, -R51 ;  /* 0x000000ffff337224 */ /* 0x000fe200078e0a33 */
[----:B------:R-:W-:Y:S01]  /*3030*/  IABS R89, R56 ;  /* 0x0000003800597213 */ /* 0x000fe20000000000 */
[----:B------:R-:W-:Y:S01]  /*3040*/  @!P3 IMAD.IADD R79, R79, 0x1, -R0 ;  /* 0x000000014f4fb824 */ /* 0x000fe200078e0a00 */
[C---:B------:R-:W-:Y:S01]  /*3050*/  ISETP.GT.U32.AND P3, PT, R0.reuse, R85, PT ;  /* 0x000000550000720c */ /* 0x040fe20003f64070 */
[----:B------:R-:W-:Y:S02]  /*3060*/  IMAD R87, R0, R51, R87 ;  /* 0x0000003300577224 */ /* 0x000fe400078e0257 */
[----:B------:R-:W-:-:S04]  /*3070*/  IMAD.HI.U32 R50, R8, R89, RZ ;  /* 0x0000005908327227 */ /* 0x000fc800078e00ff */
[----:B------:R-:W-:Y:S02]  /*3080*/  IMAD.MOV R51, RZ, RZ, -R50 ;  /* 0x000000ffff337224 */ /* 0x000fe400078e0a32 */
[--C-:B------:R-:W-:Y:S01]  /*3090*/  @!P4 IMAD.IADD R77, R77, 0x1, -R0.reuse ;  /* 0x000000014d4dc824 */ /* 0x100fe200078e0a00 */
[C---:B------:R-:W-:Y:S01]  /*30a0*/  ISETP.GT.U32.AND P4, PT, R0.reuse, R83, PT ;  /* 0x000000530000720c */ /* 0x040fe20003f84070 */
[----:B------:R-:W-:Y:S02]  /*30b0*/  IMAD R89, R0, R51, R89 ;  /* 0x0000003300597224 */ /* 0x000fe400078e0259 */
[----:B------:R-:W-:Y:S01]  /*30c0*/  @!P3 IMAD.IADD R85, R85, 0x1, -R0 ;  /* 0x000000015555b824 */ /* 0x000fe200078e0a00 */
[----:B------:R-:W-:Y:S01]  /*30d0*/  @!P2 IADD3 R77, -R77, RZ, RZ ;  /* 0x000000ff4d4da210 */ /* 0x000fe20007ffe1ff */
[----:B------:R-:W-:Y:S01]  /*30e0*/  IMAD.HI.U32 R50, R8, R91, RZ ;  /* 0x0000005b08327227 */ /* 0x000fe200078e00ff */
[----:B------:R-:W-:-:S03]  /*30f0*/  ISETP.GT.U32.AND P3, PT, R0, R89, PT ;  /* 0x000000590000720c */ /* 0x000fc60003f64070 */
[----:B------:R-:W-:Y:S01]  /*3100*/  IMAD.MOV.U32 R73, RZ, RZ, R55 ;  /* 0x000000ffff497224 */ /* 0x000fe200078e0037 */
[----:B------:R-:W-:Y:S01]  /*3110*/  IABS R55, R102 ;  /* 0x0000006600377213 */ /* 0x000fe20000000000 */
[----:B------:R-:W-:Y:S02]  /*3120*/  IMAD.MOV R50, RZ, RZ, -R50 ;  /* 0x000000ffff327224 */ /* 0x000fe400078e0a32 */
[----:B------:R-:W-:Y:S01]  /*3130*/  @!P1 IMAD.MOV R73, RZ, RZ, -R73 ;  /* 0x000000ffff499224 */ /* 0x000fe200078e0a49 */
[C---:B------:R-:W-:Y:S01]  /*3140*/  ISETP.GT.U32.AND P1, PT, R0.reuse, R53, PT ;  /* 0x000000350000720c */ /* 0x040fe20003f24070 */
[C---:B------:R-:W-:Y:S02]  /*3150*/  IMAD R91, R0.reuse, R50, R91 ;  /* 0x00000032005b7224 */ /* 0x040fe400078e025b */
[--C-:B------:R-:W-:Y:S02]  /*3160*/  @!P4 IMAD.IADD R83, R83, 0x1, -R0.reuse ;  /* 0x000000015353c824 */ /* 0x100fe400078e0a00 */
[----:B------:R-:W-:Y:S01]  /*3170*/  @!P3 IMAD.IADD R89, R89, 0x1, -R0 ;  /* 0x000000015959b824 */ /* 0x000fe200078e0a00 */
[----:B------:R-:W-:Y:S01]  /*3180*/  ISETP.GT.U32.AND P3, PT, R0, R91, PT ;  /* 0x0000005b0000720c */ /* 0x000fe20003f64070 */
[----:B------:R-:W-:Y:S01]  /*3190*/  IMAD.HI.U32 R51, R8, R93, RZ ;  /* 0x0000005d08337227 */ /* 0x000fe200078e00ff */
[----:B------:R-:W-:-:S03]  /*31a0*/  ISETP.GT.U32.AND P4, PT, R0, R83, PT ;  /* 0x000000530000720c */ /* 0x000fc60003f84070 */
[----:B------:R-:W-:Y:S02]  /*31b0*/  IMAD.MOV R51, RZ, RZ, -R51 ;  /* 0x000000ffff337224 */ /* 0x000fe400078e0a33 */
[----:B------:R-:W-:Y:S01]  /*31c0*/  @!P1 IMAD.IADD R53, R53, 0x1, -R0 ;  /* 0x0000000135359824 */ /* 0x000fe200078e0a00 */
[C---:B------:R-:W-:Y:S01]  /*31d0*/  ISETP.GT.U32.AND P1, PT, R0.reuse, R87, PT ;  /* 0x000000570000720c */ /* 0x040fe20003f24070 */
[----:B------:R-:W-:Y:S01]  /*31e0*/  IMAD R93, R0, R51, R93 ;  /* 0x00000033005d7224 */ /* 0x000fe200078e025d */
[----:B------:R-:W-:Y:S01]  /*31f0*/  IABS R51, R68 ;  /* 0x0000004400337213 */ /* 0x000fe20000000000 */
[----:B------:R-:W-:Y:S02]  /*3200*/  IMAD.HI.U32 R52, R8, R95, RZ ;  /* 0x0000005f08347227 */ /* 0x000fe400078e00ff */
[-C--:B------:R-:W-:Y:S02]  /*3210*/  @!P3 IADD3 R91, R91, -R0.reuse, RZ ;  /* 0x800000005b5bb210 */ /* 0x080fe40007ffe0ff */
[----:B------:R-:W-:Y:S01]  /*3220*/  ISETP.GT.U32.AND P3, PT, R0, R93, PT ;  /* 0x0000005d0000720c */ /* 0x000fe20003f64070 */
[----:B------:R-:W-:Y:S01]  /*3230*/  @!P0 IMAD.MOV R75, RZ, RZ, -R75 ;  /* 0x000000ffff4b8224 */ /* 0x000fe200078e0a4b */
[----:B------:R-:W-:Y:S01]  /*3240*/  @!P4 IADD3 R83, R83, -R0, RZ ;  /* 0x800000005353c210 */ /* 0x000fe20007ffe0ff */
[----:B------:R-:W-:Y:S01]  /*3250*/  @!P6 IMAD.MOV R79, RZ, RZ, -R79 ;  /* 0x000000ffff4fe224 */ /* 0x000fe200078e0a4f */
[----:B------:R-:W-:Y:S01]  /*3260*/  ISETP.GE.AND P4, PT, R54, RZ, PT ;  /* 0x000000ff3600720c */ /* 0x000fe20003f86270 */
[----:B------:R-:W-:Y:S01]  /*3270*/  IMAD.MOV R52, RZ, RZ, -R52 ;  /* 0x000000ffff347224 */ /* 0x000fe200078e0a34 */
[----:B------:R-:W-:Y:S01]  /*3280*/  LOP3.LUT R54, R10, 0xf8, RZ, 0xfc, !PT ;  /* 0x000000f80a367812 */ /* 0x000fe200078efcff */
[----:B------:R-:W-:Y:S01]  /*3290*/  @!P1 IMAD.IADD R87, R87, 0x1, -R0 ;  /* 0x0000000157579824 */ /* 0x000fe200078e0a00 */
[----:B------:R-:W-:Y:S01]  /*32a0*/  ISETP.GT.U32.AND P0, PT, R0, R85, PT ;  /* 0x000000550000720c */ /* 0x000fe20003f04070 */
[----:B------:R-:W-:Y:S01]  /*32b0*/  IMAD.HI.U32 R10, R6, R55, RZ ;  /* 0x00000037060a7227 */ /* 0x000fe200078e00ff */
[----:B------:R-:W-:-:S02]  /*32c0*/  IABS R97, R54 ;  /* 0x0000003600617213 */ /* 0x000fc40000000000 */
[C---:B------:R-:W-:Y:S01]  /*32d0*/  ISETP.GT.U32.AND P2, PT, R0.reuse, R87, PT ;  /* 0x000000570000720c */ /* 0x040fe20003f44070 */
[----:B------:R-:W-:Y:S01]  /*32e0*/  @!P3 IMAD.IADD R93, R93, 0x1, -R0 ;  /* 0x000000015d5db824 */ /* 0x000fe200078e0a00 */
[----:B------:R-:W-:Y:S01]  /*32f0*/  ISETP.GT.U32.AND P3, PT, R0, R89, PT ;  /* 0x000000590000720c */ /* 0x000fe20003f64070 */
[----:B------:R-:W-:Y:S01]  /*3300*/  IMAD.HI.U32 R13, R8, R97, RZ ;  /* 0x00000061080d7227 */ /* 0x000fe200078e00ff */
[----:B------:R-:W-:Y:S02]  /*3310*/  ISETP.GT.U32.AND P6, PT, R0, R91, PT ;  /* 0x0000005b0000720c */ /* 0x000fe40003fc4070 */
[----:B------:R-:W-:Y:S01]  /*3320*/  ISETP.GE.AND P1, PT, R58, RZ, PT ;  /* 0x000000ff3a00720c */ /* 0x000fe20003f26270 */
[----:B------:R-:W-:-:S04]  /*3330*/  IMAD.HI.U32 R8, R6, R51, RZ ;  /* 0x0000003306087227 */ /* 0x000fc800078e00ff */
[----:B------:R-:W-:Y:S02]  /*3340*/  IMAD.MOV R50, RZ, RZ, -R13 ;  /* 0x000000ffff327224 */ /* 0x000fe400078e0a0d */
[----:B------:R-:W-:Y:S02]  /*3350*/  IMAD.MOV R13, RZ, RZ, -R8 ;  /* 0x000000ffff0d7224 */ /* 0x000fe400078e0a08 */
[----:B------:R-:W-:Y:S02]  /*3360*/  IMAD.MOV R10, RZ, RZ, -R10 ;  /* 0x000000ffff0a7224 */ /* 0x000fe400078e0a0a */
[----:B------:R-:W-:Y:S01]  /*3370*/  IMAD.HI.U32 R8, R6, R99, RZ ;  /* 0x0000006306087227 */ /* 0x000fe200078e00ff */
[----:B------:R-:W-:-:S03]  /*3380*/  @!P6 IADD3 R91, R91, -R0, RZ ;  /* 0x800000005b5be210 */ /* 0x000fc60007ffe0ff */
[----:B------:R-:W-:Y:S02]  /*3390*/  IMAD R13, R2, R13, R51 ;  /* 0x0000000d020d7224 */ /* 0x000fe400078e0233 */
[----:B------:R-:W-:Y:S02]  /*33a0*/  IMAD R97, R0, R50, R97 ;  /* 0x0000003200617224 */ /* 0x000fe400078e0261 */
[----:B------:R-:W-:Y:S02]  /*33b0*/  IMAD R51, R2, R10, R55 ;  /* 0x0000000a02337224 */ /* 0x000fe400078e0237 */
[----:B------:R-:W-:Y:S02]  /*33c0*/  IMAD.MOV R8, RZ, RZ, -R8 ;  /* 0x000000ffff087224 */ /* 0x000fe400078e0a08 */
[----:B------:R-:W-:Y:S02]  /*33d0*/  IMAD R95, R0, R52, R95 ;  /* 0x00000034005f7224 */ /* 0x000fe400078e025f */
[----:B------:R-:W-:-:S02]  /*33e0*/  IMAD.MOV.U32 R81, RZ, RZ, R53 ;  /* 0x000000ffff517224 */ /* 0x000fc400078e0035 */
[----:B------:R-:W-:Y:S02]  /*33f0*/  IMAD R53, R2, R8, R99 ;  /* 0x0000000802357224 */ /* 0x000fe400078e0263 */
[--C-:B------:R-:W-:Y:S01]  /*3400*/  @!P0 IMAD.IADD R85, R85, 0x1, -R0.reuse ;  /* 0x0000000155558824 */ /* 0x100fe200078e0a00 */
[----:B------:R-:W-:Y:S01]  /*3410*/  ISETP.GT.U32.AND P0, PT, R0, R97, PT ;  /* 0x000000610000720c */ /* 0x000fe20003f04070 */
[--C-:B------:R-:W-:Y:S01]  /*3420*/  @!P2 IMAD.IADD R87, R87, 0x1, -R0.reuse ;  /* 0x000000015757a824 */ /* 0x100fe200078e0a00 */
[C---:B------:R-:W-:Y:S01]  /*3430*/  ISETP.GT.U32.AND P2, PT, R2.reuse, R13, PT ;  /* 0x0000000d0200720c */ /* 0x040fe20003f44070 */
[----:B------:R-:W-:Y:S01]  /*3440*/  @!P3 IMAD.IADD R89, R89, 0x1, -R0 ;  /* 0x000000015959b824 */ /* 0x000fe200078e0a00 */
[----:B------:R-:W-:Y:S01]  /*3450*/  ISETP.GT.U32.AND P3, PT, R2, R51, PT ;  /* 0x000000330200720c */ /* 0x000fe20003f64070 */
[----:B------:R-:W-:Y:S01]  /*3460*/  @!P4 IMAD.MOV R83, RZ, RZ, -R83 ;  /* 0x000000ffff53c224 */ /* 0x000fe200078e0a53 */
[C---:B------:R-:W-:Y:S01]  /*3470*/  ISETP.GT.U32.AND P4, PT, R0.reuse, R95, PT ;  /* 0x0000005f0000720c */ /* 0x040fe20003f84070 */
        /* <DEDUP_REMOVED lines=8> */
[----:B------:R-:W-:Y:S01]  /*3500*/  IADD3 R6, R96, -0x1, RZ ;  /* 0xffffffff60067810 */ /* 0x000fe20007ffe0ff */
[--C-:B------:R-:W-:Y:S02]  /*3510*/  @!P2 IMAD.IADD R13, R13, 0x1, -R2.reuse ;  /* 0x000000010d0da824 */ /* 0x100fe400078e0a02 */
[----:B------:R-:W-:Y:S01]  /*3520*/  @!P3 IMAD.IADD R51, R51, 0x1, -R2 ;  /* 0x000000013333b824 */ /* 0x000fe200078e0a02 */
[----:B------:R-:W-:Y:S01]  /*3530*/  ISETP.GT.U32.AND P3, PT, R0, R97, PT ;  /* 0x000000610000720c */ /* 0x000fe20003f64070 */
[--C-:B------:R-:W-:Y:S01]  /*3540*/  @!P4 IMAD.IADD R95, R95, 0x1, -R0.reuse ;  /* 0x000000015f5fc824 */ /* 0x100fe200078e0a00 */
[----:B------:R-:W-:Y:S01]  /*3550*/  ISETP.GE.AND P4, PT, R60, RZ, PT ;  /* 0x000000ff3c00720c */ /* 0x000fe20003f86270 */
[----:B------:R-:W-:Y:S01]  /*3560*/  @!P5 IMAD.IADD R93, R93, 0x1, -R0 ;  /* 0x000000015d5dd824 */ /* 0x000fe200078e0a00 */
[C---:B------:R-:W-:Y:S01]  /*3570*/  ISETP.GT.U32.AND P5, PT, R2.reuse, R55, PT ;  /* 0x000000370200720c */ /* 0x040fe20003fa4070 */
[----:B------:R-:W-:Y:S01]  /*3580*/  @!P6 IMAD.IADD R53, R53, 0x1, -R2 ;  /* 0x000000013535e824 */ /* 0x000fe200078e0a02 */
[C---:B------:R-:W-:Y:S01]  /*3590*/  ISETP.GT.U32.AND P6, PT, R2.reuse, R13, PT ;  /* 0x0000000d0200720c */ /* 0x040fe20003fc4070 */
[----:B------:R-:W-:Y:S01]  /*35a0*/  @!P1 IMAD.MOV R85, RZ, RZ, -R85 ;  /* 0x000000ffff559224 */ /* 0x000fe200078e0a55 */
[----:B------:R-:W-:Y:S01]  /*35b0*/  ISETP.GT.U32.AND P1, PT, R2, R51, PT ;  /* 0x000000330200720c */ /* 0x000fe20003f24070 */
[----:B------:R-:W-:Y:S01]  /*35c0*/  @!P0 IMAD.MOV R89, RZ, RZ, -R89 ;  /* 0x000000ffff598224 */ /* 0x000fe200078e0a59 */
[----:B------:R-:W-:-:S03]  /*35d0*/  ISETP.GT.U32.AND P2, PT, R0, R95, PT ;  /* 0x0000005f0000720c */ /* 0x000fc60003f44070 */
[----:B------:R-:W-:Y:S01]  /*35e0*/  @!P3 IMAD.IADD R97, R97, 0x1, -R0 ;  /* 0x000000016161b824 */ /* 0x000fe200078e0a00 */
[----:B------:R-:W-:Y:S01]  /*35f0*/  ISETP.GE.AND P3, PT, R64, RZ, PT ;  /* 0x000000ff4000720c */ /* 0x000fe20003f66270 */
[----:B------:R-:W-:Y:S01]  /*3600*/  @!P4 IMAD.MOV R87, RZ, RZ, -R87 ;  /* 0x000000ffff57c224 */ /* 0x000fe200078e0a57 */
[----:B------:R-:W-:Y:S02]  /*3610*/  ISETP.GT.U32.AND P4, PT, R2, R53, PT ;  /* 0x000000350200720c */ /* 0x000fe40003f84070 */
[----:B------:R-:W-:Y:S01]  /*3620*/  @!P5 IADD3 R55, R55, -R2, RZ ;  /* 0x800000023737d210 */ /* 0x000fe20007ffe0ff */
[--C-:B------:R-:W-:Y:S01]  /*3630*/  @!P6 IMAD.IADD R13, R13, 0x1, -R2.reuse ;  /* 0x000000010d0de824 */ /* 0x100fe200078e0a02 */
[----:B------:R-:W-:Y:S01]  /*3640*/  ISETP.GE.AND P5, PT, R62, RZ, PT ;  /* 0x000000ff3e00720c */ /* 0x000fe20003fa6270 */
[----:B------:R-:W-:Y:S01]  /*3650*/  @!P1 IMAD.IADD R51, R51, 0x1, -R2 ;  /* 0x0000000133339824 */ /* 0x000fe200078e0a02 */
[----:B------:R-:W-:Y:S01]  /*3660*/  ISETP.GE.AND P6, PT, R66, RZ, PT ;  /* 0x000000ff4200720c */ /* 0x000fe20003fc6270 */
[----:B------:R-:W-:Y:S01]  /*3670*/  @!P2 IMAD.IADD R95, R95, 0x1, -R0 ;  /* 0x000000015f5fa824 */ /* 0x000fe200078e0a00 */
[----:B------:R-:W-:-:S02]  /*3680*/  ISETP.GE.AND P1, PT, R54, RZ, PT ;  /* 0x000000ff3600720c */ /* 0x000fc40003f26270 */
[----:B------:R-:W-:Y:S01]  /*3690*/  ISETP.GT.U32.AND P0, PT, R2, R55, PT ;  /* 0x000000370200720c */ /* 0x000fe20003f04070 */
[----:B------:R-:W-:Y:S01]  /*36a0*/  @!P3 IMAD.MOV R93, RZ, RZ, -R93 ;  /* 0x000000ffff5db224 */ /* 0x000fe200078e0a5d */
[----:B------:R-:W-:Y:S02]  /*36b0*/  IADD3 R0, R96, -0x5, RZ ;  /* 0xfffffffb60007810 */ /* 0x000fe40007ffe0ff */
[----:B------:R-:W-:Y:S02]  /*36c0*/  @!P4 IADD3 R53, R53, -R2, RZ ;  /* 0x800000023535c210 */ /* 0x000fe40007ffe0ff */
[----:B------:R-:W-:Y:S01]  /*36d0*/  ISETP.GE.U32.AND P4, PT, R0, 0x7fffffdc, PT ;  /* 0x7fffffdc0000780c */ /* 0x000fe20003f86070 */
[----:B------:R-:W-:Y:S01]  /*36e0*/  @!P5 IMAD.MOV R91, RZ, RZ, -R91 ;  /* 0x000000ffff5bd224 */ /* 0x000fe200078e0a5b */
[----:B------:R-:W-:Y:S01]  /*36f0*/  ISETP.NE.AND P5, PT, RZ, c[0x0][0x17c], PT ;  /* 0x00005f00ff007a0c */ /* 0x000fe20003fa5270 */
[----:B------:R-:W-:Y:S01]  /*3700*/  @!P6 IMAD.MOV R95, RZ, RZ, -R95 ;  /* 0x000000ffff5fe224 */ /* 0x000fe200078e0a5f */
[----:B------:R-:W-:Y:S01]  /*3710*/  LOP3.LUT R0, RZ, c[0x0][0x17c], RZ, 0x33, !PT ;  /* 0x00005f00ff007a12 */ /* 0x000fe200078e33ff */
[----:B------:R-:W-:Y:S01]  /*3720*/  @!P1 IMAD.MOV R97, RZ, RZ, -R97 ;  /* 0x000000ffff619224 */ /* 0x000fe200078e0a61 */
[----:B------:R-:W-:Y:S01]  /*3730*/  ISETP.GE.U32.AND P2, PT, R6, 0x7fffffe0, PT ;  /* 0x7fffffe00600780c */ /* 0x000fe20003f46070 */
[----:B------:R-:W-:Y:S01]  /*3740*/  @!P0 IMAD.IADD R55, R55, 0x1, -R2 ;  /* 0x0000000137378824 */ /* 0x000fe200078e0a02 */
[----:B------:R-:W-:-:S02]  /*3750*/  ISETP.GE.AND P0, PT, R68, RZ, PT ;  /* 0x000000ff4400720c */ /* 0x000fc40003f06270 */
[C---:B------:R-:W-:Y:S02]  /*3760*/  SEL R4, R0.reuse, R4, !P5 ;  /* 0x0000000400047207 */ /* 0x040fe40006800000 */
[C---:B------:R-:W-:Y:S02]  /*3770*/  SEL R2, R0.reuse, R5, !P5 ;  /* 0x0000000500027207 */ /* 0x040fe40006800000 */
[C---:B------:R-:W-:Y:S02]  /*3780*/  SEL R6, R0.reuse, R7, !P5 ;  /* 0x0000000700067207 */ /* 0x040fe40006800000 */
[C---:B------:R-:W-:Y:S02]  /*3790*/  SEL R8, R0.reuse, R9, !P5 ;  /* 0x0000000900087207 */ /* 0x040fe40006800000 */
[----:B------:R-:W-:Y:S01]  /*37a0*/  SEL R10, R0, R11, !P5 ;  /* 0x0000000b000a7207 */ /* 0x000fe20006800000 */
[----:B------:R-:W-:Y:S01]  /*37b0*/  IMAD R9, R6, c[0x0][0x190], RZ ;  /* 0x0000640006097a24 */ /* 0x000fe200078e02ff */
[C---:B------:R-:W-:Y:S01]  /*37c0*/  SEL R12, R0.reuse, R12, !P5 ;  /* 0x0000000c000c7207 */ /* 0x040fe20006800000 */
[----:B------:R-:W-:Y:S01]  /*37d0*/  @!P0 IMAD.MOV R13, RZ, RZ, -R13 ;  /* 0x000000ffff0d8224 */ /* 0x000fe200078e0a0d */
[----:B------:R-:W-:Y:S01]  /*37e0*/  SEL R14, R0, R14, !P5 ;  /* 0x0000000e000e7207 */ /* 0x000fe20006800000 */
[----:B------:R-:W-:Y:S01]  /*37f0*/  IMAD R11, R8, c[0x0][0x190], RZ ;  /* 0x00006400080b7a24 */ /* 0x000fe200078e02ff */
[----:B------:R-:W-:Y:S01]  /*3800*/  SEL R50, R0, R15, !P5 ;  /* 0x0000000f00327207 */ /* 0x000fe20006800000 */
[----:B------:R-:W-:Y:S01]  /*3810*/  IMAD R15, R12, c[0x0][0x190], RZ ;  /* 0x000064000c0f7a24 */ /* 0x000fe200078e02ff */
[----:B------:R-:W-:-:S02]  /*3820*/  SEL R16, R0, R16, !P5 ;  /* 0x0000001000107207 */ /* 0x000fc40006800000 */
[----:B------:R-:W-:Y:S01]  /*3830*/  SEL R52, R0, R17, !P5 ;  /* 0x0000001100347207 */ /* 0x000fe20006800000 */
[----:B------:R-:W-:Y:S01]  /*3840*/  IMAD R17, R14, c[0x0][0x190], RZ ;  /* 0x000064000e117a24 */ /* 0x000fe200078e02ff */
[C---:B------:R-:W-:Y:S02]  /*3850*/  SEL R18, R0.reuse, R18, !P5 ;  /* 0x0000001200127207 */ /* 0x040fe40006800000 */
[----:B------:R-:W-:Y:S01]  /*3860*/  SEL R54, R0, R19, !P5 ;  /* 0x0000001300367207 */ /* 0x000fe20006800000 */
[----:B------:R-:W-:Y:S01]  /*3870*/  IMAD R19, R50, c[0x0][0x190], RZ ;  /* 0x0000640032137a24 */ /* 0x000fe200078e02ff */
[C---:B------:R-:W-:Y:S02]  /*3880*/  SEL R20, R0.reuse, R20, !P5 ;  /* 0x0000001400147207 */ /* 0x040fe40006800000 */
        /* <DEDUP_REMOVED lines=18> */
[----:B-1----:R-:W-:Y:S01]  /*39b0*/  SEL R68, R0, R33, !P5 ;  /* 0x0000002100447207 */ /* 0x002fe20006800000 */
[----:B------:R-:W-:Y:S01]  /*39c0*/  IMAD R33, R22, c[0x0][0x190], RZ ;  /* 0x0000640016217a24 */ /* 0x000fe200078e02ff */
[----:B------:R-:W-:-:S02]  /*39d0*/  SEL R34, R0, R34, !P5 ;  /* 0x0000002200227207 */ /* 0x000fc40006800000 */
[----:B------:R-:W-:Y:S01]  /*39e0*/  SEL R70, R0, R35, !P5 ;  /* 0x0000002300467207 */ /* 0x000fe20006800000 */
[----:B------:R-:W-:Y:S01]  /*39f0*/  IMAD R35, R58, c[0x0][0x190], RZ ;  /* 0x000064003a237a24 */ /* 0x000fe200078e02ff */
[C---:B------:R-:W-:Y:S02]  /*3a00*/  SEL R36, R0.reuse, R36, !P5 ;  /* 0x0000002400247207 */ /* 0x040fe40006800000 */
[----:B------:R-:W-:Y:S01]  /*3a10*/  SEL R72, R0, R37, !P5 ;  /* 0x0000002500487207 */ /* 0x000fe20006800000 */
[----:B------:R-:W-:Y:S01]  /*3a20*/  IMAD R37, R24, c[0x0][0x190], RZ ;  /* 0x0000640018257a24 */ /* 0x000fe200078e02ff */
[----:B------:R-:W-:Y:S01]  /*3a30*/  SEL R74, R0, R39, !P5 ;  /* 0x00000027004a7207 */ /* 0x000fe20006800000 */
[----:B------:R-:W-:Y:S01]  /*3a40*/  IMAD R39, R60, c[0x0][0x190], RZ ;  /* 0x000064003c277a24 */ /* 0x000fe200078e02ff */
[C---:B------:R-:W-:Y:S02]  /*3a50*/  SEL R38, R0.reuse, R38, !P5 ;  /* 0x0000002600267207 */ /* 0x040fe40006800000 */
        /* <DEDUP_REMOVED lines=59> */
[----:B------:R-:W-:Y:S01]  /*3e10*/  ISETP.GE.AND P5, PT, R100, RZ, PT ;  /* 0x000000ff6400720c */ /* 0x000fe20003fa6270 */
[----:B------:R-:W-:Y:S01]  /*3e20*/  IMAD R101, R101, c[0x0][0x190], RZ ;  /* 0x0000640065657a24 */ /* 0x000fe200078e02ff */
[----:B------:R-:W-:Y:S01]  /*3e30*/  ISETP.GE.AND P6, PT, R102, RZ, PT ;  /* 0x000000ff6600720c */ /* 0x000fe20003fc6270 */
[----:B------:R-:W-:Y:S01]  /*3e40*/  IMAD R134, R3, c[0x0][0x190], RZ ;  /* 0x0000640003867a24 */ /* 0x000fe200078e02ff */
[----:B------:R-:W-:Y:S01]  /*3e50*/  LOP3.LUT R7, R249, 0x1f, RZ, 0xc0, !PT ;  /* 0x0000001ff9077812 */ /* 0x000fe200078ec0ff */
[----:B------:R-:W-:Y:S01]  /*3e60*/  IMAD R103, R103, c[0x0][0x190], RZ ;  /* 0x0000640067677a24 */ /* 0x000fe200078e02ff */
[----:B------:R-:W-:Y:S01]  /*3e70*/  ISETP.GE.AND P3, PT, R98, RZ, PT ;  /* 0x000000ff6200720c */ /* 0x000fe20003f66270 */
[----:B------:R-:W-:Y:S01]  /*3e80*/  IMAD R105, R105, c[0x0][0x190], RZ ;  /* 0x0000640069697a24 */ /* 0x000fe200078e02ff */
[C---:B------:R-:W-:Y:S01]  /*3e90*/  IADD3 R5, R96.reuse, -0xd, RZ ;  /* 0xfffffff360057810 */ /* 0x040fe20007ffe0ff */
[----:B------:R-:W-:Y:S01]  /*3ea0*/  IMAD R129, R7, c[0x0][0x18c], RZ ;  /* 0x0000630007817a24 */ /* 0x000fe200078e02ff */
[----:B------:R-:W-:Y:S01]  /*3eb0*/  IADD3 R0, R96, -0x9, RZ ;  /* 0xfffffff760007810 */ /* 0x000fe20007ffe0ff */
[----:B------:R-:W-:Y:S01]  /*3ec0*/  IMAD R7, R2, c[0x0][0x190], RZ ;  /* 0x0000640002077a24 */ /* 0x000fe200078e02ff */
[----:B------:R-:W-:Y:S01]  /*3ed0*/  ISETP.GE.U32.AND P0, PT, R5, 0x7fffffd4, PT ;  /* 0x7fffffd40500780c */ /* 0x000fe20003f06070 */
[----:B------:R-:W-:Y:S01]  /*3ee0*/  IMAD R5, R4, c[0x0][0x190], RZ ;  /* 0x0000640004057a24 */ /* 0x000fe200078e02ff */
[----:B------:R-:W-:Y:S01]  /*3ef0*/  @!P5 IADD3 R53, -R53, RZ, RZ ;  /* 0x000000ff3535d210 */ /* 0x000fe20007ffe1ff */
[----:B------:R-:W-:Y:S01]  /*3f00*/  @!P6 IMAD.MOV R51, RZ, RZ, -R51 ;  /* 0x000000ffff33e224 */ /* 0x000fe200078e0a33 */
[----:B------:R-:W-:Y:S01]  /*3f10*/  LEA R128, P5, R129, c[0x0][0x168], 0x2 ;  /* 0x00005a0081807a11 */ /* 0x000fe200078a10ff */
[----:B------:R-:W-:Y:S01]  /*3f20*/  IMAD R107, R107, c[0x0][0x190], RZ ;  /* 0x000064006b6b7a24 */ /* 0x000fe200078e02ff */
[----:B------:R-:W-:Y:S01]  /*3f30*/  ISETP.GE.U32.AND P1, PT, R0, 0x7fffffd8, PT ;  /* 0x7fffffd80000780c */ /* 0x000fe20003f26070 */
[----:B------:R-:W-:Y:S01]  /*3f40*/  @!P3 IMAD.MOV R55, RZ, RZ, -R55 ;  /* 0x000000ffff37b224 */ /* 0x000fe200078e0a37 */
[----:B------:R-:W-:Y:S01]  /*3f50*/  ISETP.NE.AND P6, PT, RZ, c[0x0][0x178], PT ;  /* 0x00005e00ff007a0c */ /* 0x000fe20003fc5270 */
[----:B------:R-:W-:Y:S01]  /*3f60*/  IMAD R109, R109, c[0x0][0x190], RZ ;  /* 0x000064006d6d7a24 */ /* 0x000fe200078e02ff */
[----:B------:R-:W-:Y:S01]  /*3f70*/  LOP3.LUT R0, RZ, c[0x0][0x178], RZ, 0x33, !PT ;  /* 0x00005e00ff007a12 */ /* 0x000fe200078e33ff */
[----:B------:R-:W-:Y:S01]  /*3f80*/  IMAD R111, R111, c[0x0][0x190], RZ ;  /* 0x000064006f6f7a24 */ /* 0x000fe200078e02ff */
[----:B------:R-:W-:Y:S01]  /*3f90*/  LEA.HI.X.SX32 R129, R129, c[0x0][0x16c], 0x2, P5 ;  /* 0x00005b0081817a11 */ /* 0x000fe200028f16ff */
[----:B------:R-:W-:Y:S01]  /*3fa0*/  IMAD R113, R113, c[0x0][0x190], RZ ;  /* 0x0000640071717a24 */ /* 0x000fe200078e02ff */
[-C--:B------:R-:W-:Y:S01]  /*3fb0*/  LEA R2, P5, R5, R128.reuse, 0x2 ;  /* 0x0000008005027211 */ /* 0x080fe200078a10ff */
[----:B------:R-:W-:Y:S01]  /*3fc0*/  IMAD R115, R115, c[0x0][0x190], RZ ;  /* 0x0000640073737a24 */ /* 0x000fe200078e02ff */
[----:B------:R-:W-:Y:S01]  /*3fd0*/  SEL R127, R0, R13, !P6 ;  /* 0x0000000d007f7207 */ /* 0x000fe20007000000 */
[----:B------:R-:W-:Y:S01]  /*3fe0*/  IMAD R13, R10, c[0x0][0x190], RZ ;  /* 0x000064000a0d7a24 */ /* 0x000fe200078e02ff */
[-C--:B------:R-:W-:Y:S01]  /*3ff0*/  LEA R4, P3, R7, R128.reuse, 0x2 ;  /* 0x0000008007047211 */ /* 0x080fe200078610ff */
[----:B------:R-:W-:Y:S01]  /*4000*/  IMAD R117, R117, c[0x0][0x190], RZ ;  /* 0x0000640075757a24 */ /* 0x000fe200078e02ff */
[----:B------:R-:W-:Y:S01]  /*4010*/  LEA.HI.X.SX32 R3, R5, R129, 0x2, P5 ;  /* 0x0000008105037211 */ /* 0x000fe200028f16ff */
[----:B------:R-:W-:Y:S01]  /*4020*/  IMAD R119, R119, c[0x0][0x190], RZ ;  /* 0x0000640077777a24 */ /* 0x000fe200078e02ff */
[----:B------:R-:W-:Y:S01]  /*4030*/  SEL R130, R0, R51, !P6 ;  /* 0x0000003300827207 */ /* 0x000fe20007000000 */
[----:B------:R-:W-:Y:S01]  /*4040*/  IMAD R51, R66, c[0x0][0x190], RZ ;  /* 0x0000640042337a24 */ /* 0x000fe200078e02ff */
[----:B------:R-:W-:Y:S01]  /*4050*/  SEL R131, R0, R53, !P6 ;  /* 0x0000003500837207 */ /* 0x000fe20007000000 */
[----:B------:R-:W-:Y:S01]  /*4060*/  IMAD R53, R32, c[0x0][0x190], RZ ;  /* 0x0000640020357a24 */ /* 0x000fe200078e02ff */
[-C--:B------:R-:W-:Y:S01]  /*4070*/  LEA R6, P5, R9, R128.reuse, 0x2 ;  /* 0x0000008009067211 */ /* 0x080fe200078a10ff */
[----:B------:R-:W-:Y:S01]  /*4080*/  IMAD R121, R121, c[0x0][0x190], RZ ;  /* 0x0000640079797a24 */ /* 0x000fe200078e02ff */
[----:B------:R-:W-:Y:S01]  /*4090*/  SEL R0, R0, R55, !P6 ;  /* 0x0000003700007207 */ /* 0x000fe20007000000 */
[----:B------:R-:W-:Y:S01]  /*40a0*/  IMAD R55, R68, c[0x0][0x190], RZ ;  /* 0x0000640044377a24 */ /* 0x000fe200078e02ff */
[-C--:B------:R-:W-:Y:S01]  /*40b0*/  LEA R8, P6, R11, R128.reuse, 0x2 ;  /* 0x000000800b087211 */ /* 0x080fe200078c10ff */
[----:B------:R-:W-:Y:S01]  /*40c0*/  IMAD R123, R123, c[0x0][0x190], RZ ;  /* 0x000064007b7b7a24 */ /* 0x000fe200078e02ff */
[-C--:B------:R-:W-:Y:S01]  /*40d0*/  LEA.HI.X.SX32 R5, R7, R129.reuse, 0x2, P3 ;  /* 0x0000008107057211 */ /* 0x080fe200018f16ff */
[----:B------:R-:W-:Y:S01]  /*40e0*/  IMAD R125, R125, c[0x0][0x190], RZ ;  /* 0x000064007d7d7a24 */ /* 0x000fe200078e02ff */
[-C--:B------:R-:W-:Y:S01]  /*40f0*/  LEA R10, P3, R13, R128.reuse, 0x2 ;  /* 0x000000800d0a7211 */ /* 0x080fe200078610ff */
[----:B------:R-:W-:Y:S01]  /*4100*/  IMAD R132, R132, c[0x0][0x190], RZ ;  /* 0x0000640084847a24 */ /* 0x000fe200078e02ff */
[-C--:B------:R-:W-:Y:S01]  /*4110*/  LEA.HI.X.SX32 R7, R9, R129.reuse, 0x2, P5 ;  /* 0x0000008109077211 */ /* 0x080fe200028f16ff */
[----:B------:R-:W-:Y:S01]  /*4120*/  IMAD R133, R133, c[0x0][0x190], RZ ;  /* 0x0000640085857a24 */ /* 0x000fe200078e02ff */
[-C--:B------:R-:W-:Y:S01]  /*4130*/  LEA R12, P5, R15, R128.reuse, 0x2 ;  /* 0x000000800f0c7211 */ /* 0x080fe200078a10ff */
[----:B------:R-:W-:Y:S01]  /*4140*/  IMAD R0, R0, c[0x0][0x184], RZ ;  /* 0x0000610000007a24 */ /* 0x000fe200078e02ff */
[----:B------:R-:W-:Y:S01]  /*4150*/  LEA.HI.X.SX32 R9, R11, R129, 0x2, P6 ;  /* 0x000000810b097211 */ /* 0x000fe200030f16ff */
[----:B------:R-:W-:Y:S01]  /*4160*/  STL.64 [R1+0x1bb8], R2 ;  /* 0x001bb80201007387 */ /* 0x000fe20000100a00 */
[----:B------:R-:W-:-:S02]  /*4170*/  LEA R14, P6, R17, R128, 0x2 ;  /* 0x00000080110e7211 */ /* 0x000fc400078c10ff */
[-C--:B------:R-:W-:Y:S01]  /*4180*/  LEA.HI.X.SX32 R11, R13, R129.reuse, 0x2, P3 ;  /* 0x000000810d0b7211 */ /* 0x080fe200018f16ff */
[----:B------:R1:W-:Y:S01]  /*4190*/  STL.64 [R1+0x1bc0], R4 ;  /* 0x001bc00401007387 */ /* 0x0003e20000100a00 */
[-C--:B------:R-:W-:Y:S02]  /*41a0*/  LEA R16, P3, R19, R128.reuse, 0x2 ;  /* 0x0000008013107211 */ /* 0x080fe400078610ff */
[-C--:B------:R-:W-:Y:S01]  /*41b0*/  LEA.HI.X.SX32 R13, R15, R129.reuse, 0x2, P5 ;  /* 0x000000810f0d7211 */ /* 0x080fe200028f16ff */
[----:B------:R-:W-:Y:S01]  /*41c0*/  STL.64 [R1+0x1bc8], R6 ;  /* 0x001bc80601007387 */ /* 0x000fe20000100a00 */
[-C--:B------:R-:W-:Y:S02]  /*41d0*/  LEA R18, P5, R21, R128.reuse, 0x2 ;  /* 0x0000008015127211 */ /* 0x080fe400078a10ff */
[----:B------:R-:W-:Y:S01]  /*41e0*/  LEA.HI.X.SX32 R15, R17, R129, 0x2, P6 ;  /* 0x00000081110f7211 */ /* 0x000fe200030f16ff */
[----:B------:R2:W-:Y:S01]  /*41f0*/  STL.64 [R1+0x1bd0], R8 ;  /* 0x001bd00801007387 */ /* 0x0005e20000100a00 */
[----:B------:R-:W-:-:S02]  /*4200*/  LEA R20, P6, R23, R128, 0x2 ;  /* 0x0000008017147211 */ /* 0x000fc400078c10ff */
[-C--:B------:R-:W-:Y:S01]  /*4210*/  LEA.HI.X.SX32 R17, R19, R129.reuse, 0x2, P3 ;  /* 0x0000008113117211 */ /* 0x080fe200018f16ff */
[----:B-1----:R-:W-:Y:S01]  /*4220*/  IMAD.MOV.U32 R5, RZ, RZ, c[0x0][0x180] ;  /* 0x00006000ff057624 */ /* 0x002fe200078e00ff */
[-C--:B------:R-:W-:Y:S01]  /*4230*/  LEA R22, P3, R25, R128.reuse, 0x2 ;  /* 0x0000008019167211 */ /* 0x080fe200078610ff */
[----:B------:R-:W-:Y:S01]  /*4240*/  STL.64 [R1+0x1bd8], R10 ;  /* 0x001bd80a01007387 */ /* 0x000fe20000100a00 */
[-C--:B------:R-:W-:Y:S02]  /*4250*/  LEA.HI.X.SX32 R19, R21, R129.reuse, 0x2, P5 ;  /* 0x0000008115137211 */ /* 0x080fe400028f16ff */
[-C--:B------:R-:W-:Y:S01]  /*4260*/  LEA R24, P5, R27, R128.reuse, 0x2 ;  /* 0x000000801b187211 */ /* 0x080fe200078a10ff */
[----:B------:R1:W-:Y:S01]  /*4270*/  STL.64 [R1+0x1be0], R12 ;  /* 0x001be00c01007387 */ /* 0x0003e20000100a00 */
[-C--:B------:R-:W-:Y:S02]  /*4280*/  LEA.HI.X.SX32 R21, R23, R129.reuse, 0x2, P6 ;  /* 0x0000008117157211 */ /* 0x080fe400030f16ff */
[----:B------:R-:W-:Y:S01]  /*4290*/  LEA R26, P6, R29, R128, 0x2 ;  /* 0x000000801d1a7211 */ /* 0x000fe200078c10ff */
[----:B------:R-:W-:Y:S01]  /*42a0*/  STL.64 [R1+0x1be8], R14 ;  /* 0x001be80e01007387 */ /* 0x000fe20000100a00 */
[----:B------:R-:W-:-:S02]  /*42b0*/  LEA.HI.X.SX32 R23, R25, R129, 0x2, P3 ;  /* 0x0000008119177211 */ /* 0x000fc400018f16ff */
[-C--:B------:R-:W-:Y:S01]  /*42c0*/  LEA R28, P3, R31, R128.reuse, 0x2 ;  /* 0x000000801f1c7211 */ /* 0x080fe200078610ff */
[----:B------:R-:W-:Y:S01]  /*42d0*/  STL.64 [R1+0x1bf0], R16 ;  /* 0x001bf01001007387 */ /* 0x000fe20000100a00 */
[-C--:B------:R-:W-:Y:S02]  /*42e0*/  LEA.HI.X.SX32 R25, R27, R129.reuse, 0x2, P5 ;  /* 0x000000811b197211 */ /* 0x080fe400028f16ff */
[-C--:B------:R-:W-:Y:S01]  /*42f0*/  LEA R30, P5, R33, R128.reuse, 0x2 ;  /* 0x00000080211e7211 */ /* 0x080fe200078a10ff */
[----:B------:R-:W-:Y:S01]  /*4300*/  STL.64 [R1+0x1bf8], R18 ;  /* 0x001bf81201007387 */ /* 0x000fe20000100a00 */
[-C--:B------:R-:W-:Y:S02]  /*4310*/  LEA.HI.X.SX32 R27, R29, R129.reuse, 0x2, P6 ;  /* 0x000000811d1b7211 */ /* 0x080fe400030f16ff */
[----:B------:R-:W-:Y:S02]  /*4320*/  LEA R32, P6, R35, R128, 0x2 ;  /* 0x0000008023207211 */ /* 0x000fe400078c10ff */
[----:B------:R-:W-:-:S02]  /*4330*/  LEA.HI.X.SX32 R29, R31, R129, 0x2, P3 ;  /* 0x000000811f1d7211 */ /* 0x000fc400018f16ff */
[-C--:B------:R-:W-:Y:S02]  /*4340*/  LEA R34, P3, R37, R128.reuse, 0x2 ;  /* 0x0000008025227211 */ /* 0x080fe400078610ff */
[-C--:B------:R-:W-:Y:S02]  /*4350*/  LEA.HI.X.SX32 R31, R33, R129.reuse, 0x2, P5 ;  /* 0x00000081211f7211 */ /* 0x080fe400028f16ff */
[-C--:B------:R-:W-:Y:S02]  /*4360*/  LEA R36, P5, R39, R128.reuse, 0x2 ;  /* 0x0000008027247211 */ /* 0x080fe400078a10ff */
        /* <DEDUP_REMOVED lines=87> */
[CC--:B------:R-:W-:Y:S02]  /*48e0*/  LEA R124, P3, R132.reuse, R128.reuse, 0x2 ;  /* 0x00000080847c7211 */ /* 0x0c0fe400078610ff */
[-C--:B------:R-:W-:Y:S02]  /*48f0*/  LEA.HI.X.SX32 R121, R123, R129.reuse, 0x2, P5 ;  /* 0x000000817b797211 */ /* 0x080fe400028f16ff */
[-C--:B------:R-:W-:Y:S02]  /*4900*/  LEA R126, P5, R133, R128.reuse, 0x2 ;  /* 0x00000080857e7211 */ /* 0x080fe400078a10ff */
[-C--:B------:R-:W-:Y:S02]  /*4910*/  LEA.HI.X.SX32 R123, R125, R129.reuse, 0x2, P6 ;  /* 0x000000817d7b7211 */ /* 0x080fe400030f16ff */
[----:B------:R-:W-:Y:S01]  /*4920*/  LEA.HI.X.SX32 R125, R132, R129, 0x2, P3 ;  /* 0x00000081847d7211 */ /* 0x000fe200018f16ff */
[----:B------:R-:W-:Y:S01]  /*4930*/  IMAD R132, R127, c[0x0][0x184], RZ ;  /* 0x000061007f847a24 */ /* 0x000fe200078e02ff */
[----:B------:R-:W-:-:S02]  /*4940*/  LEA R128, P6, R134, R128, 0x2 ;  /* 0x0000008086807211 */ /* 0x000fc400078c10ff */
[-C--:B------:R-:W-:Y:S01]  /*4950*/  LEA.HI.X.SX32 R127, R133, R129.reuse, 0x2, P5 ;  /* 0x00000081857f7211 */ /* 0x080fe200028f16ff */
[----:B------:R-:W-:Y:S01]  /*4960*/  IMAD R133, R130, c[0x0][0x184], RZ ;  /* 0x0000610082857a24 */ /* 0x000fe200078e02ff */
[----:B------:R-:W-:Y:S01]  /*4970*/  LEA.HI.X.SX32 R129, R134, R129, 0x2, P6 ;  /* 0x0000008186817211 */ /* 0x000fe200030f16ff */
[----:B------:R-:W-:Y:S01]  /*4980*/  IMAD R134, R131, c[0x0][0x184], RZ ;  /* 0x0000610083867a24 */ /* 0x000fe200078e02ff */
[C---:B------:R-:W-:Y:S02]  /*4990*/  LEA R130, P6, R132.reuse, c[0x0][0x160], 0x2 ;  /* 0x0000580084827a11 */ /* 0x040fe400078c10ff */
[----:B------:R-:W-:Y:S02]  /*49a0*/  LEA R234, P5, R133, c[0x0][0x160], 0x2 ;  /* 0x0000580085ea7a11 */ /* 0x000fe400078a10ff */
[----:B------:R-:W-:Y:S02]  /*49b0*/  LEA.HI.X.SX32 R131, R132, c[0x0][0x164], 0x2, P6 ;  /* 0x0000590084837a11 */ /* 0x000fe400030f16ff */
[----:B------:R-:W-:-:S02]  /*49c0*/  LEA R236, P6, R134, c[0x0][0x160], 0x2 ;  /* 0x0000580086ec7a11 */ /* 0x000fc400078c10ff */
[----:B------:R-:W-:Y:S01]  /*49d0*/  LEA.HI.X.SX32 R235, R133, c[0x0][0x164], 0x2, P5 ;  /* 0x0000590085eb7a11 */ /* 0x000fe200028f16ff */
[----:B------:R3:W-:Y:S01]  /*49e0*/  LDGSTS.E [R252], [R130.64], !P2 ;  /* 0x0000000082fc7fae */ /* 0x0007e2000d121844 */
[----:B------:R-:W-:Y:S01]  /*49f0*/  LEA R218, P5, R0, c[0x0][0x160], 0x2 ;  /* 0x0000580000da7a11 */ /* 0x000fe200078a10ff */
[----:B------:R-:W-:Y:S01]  /*4a00*/  IMAD.WIDE R220, R227, 0x4, R130 ;  /* 0x00000004e3dc7825 */ /* 0x000fe200078e0282 */
[----:B------:R-:W-:Y:S01]  /*4a10*/  LEA.HI.X.SX32 R237, R134, c[0x0][0x164], 0x2, P6 ;  /* 0x0000590086ed7a11 */ /* 0x000fe200030f16ff */
[----:B------:R4:W-:Y:S01]  /*4a20*/  LDGSTS.E [R252+0x200], [R234.64], !P2 ;  /* 0x00200000eafc7fae */ /* 0x0009e2000d121844 */
[----:B------:R-:W-:Y:S01]  /*4a30*/  LEA.HI.X.SX32 R219, R0, c[0x0][0x164], 0x2, P5 ;  /* 0x0000590000db7a11 */ /* 0x000fe200028f16ff */
[----:B------:R-:W-:Y:S01]  /*4a40*/  IMAD.SHL.U32 R133, R241, 0x8, RZ ;  /* 0x00000008f1857824 */ /* 0x000fe200078e00ff */
[----:B------:R-:W-:Y:S01]  /*4a50*/  IADD3 R0, R5, -0x1d, RZ ;  /* 0xffffffe305007810 */ /* 0x000fe20007ffe0ff */
[----:B------:R-:W-:Y:S01]  /*4a60*/  IMAD.WIDE R222, R227, 0x4, R234 ;  /* 0x00000004e3de7825 */ /* 0x000fe200078e02ea */
[----:B------:R1:W-:Y:S01]  /*4a70*/  LDGSTS.E [R252+0x400], [R236.64], !P2 ;  /* 0x00400000ecfc7fae */ /* 0x0003e2000d121844 */
[----:B------:R-:W-:-:S02]  /*4a80*/  IADD3 R132, R5, -0x19, RZ ;  /* 0xffffffe705847810 */ /* 0x000fc40007ffe0ff */
[----:B------:R-:W-:Y:S01]  /*4a90*/  IMAD.WIDE R224, R227, 0x4, R236 ;  /* 0x00000004e3e07825 */ /* 0x000fe200078e02ec */
[----:B------:R1:W-:Y:S01]  /*4aa0*/  LDGSTS.E [R252+0x600], [R218.64], !P2 ;  /* 0x00600000dafc7fae */ /* 0x0003e2000d121844 */
[----:B------:R-:W-:Y:S02]  /*4ab0*/  ISETP.GE.U32.AND P3, PT, R135, 0x7fffffd0, PT ;  /* 0x7fffffd08700780c */ /* 0x000fe40003f66070 */
[----:B------:R-:W-:Y:S01]  /*4ac0*/  IMAD.WIDE R226, R227, 0x4, R218 ;  /* 0x00000004e3e27825 */ /* 0x000fe200078e02da */
[----:B------:R-:W-:Y:S01]  /*4ad0*/  ISETP.GE.U32.AND P2, PT, R0, 0x7fffffc4, PT ;  /* 0x7fffffc40000780c */ /* 0x000fe20003f46070 */
[----:B------:R1:W-:Y:S01]  /*4ae0*/  LDGSTS.E [R252+0x2000], [R220.64], !P4 ;  /* 0x02000000dcfc7fae */ /* 0x0003e2000e121844 */
[----:B------:R-:W-:Y:S01]  /*4af0*/  IADD3 R135, R5, -0x15, RZ ;  /* 0xffffffeb05877810 */ /* 0x000fe20007ffe0ff */
[----:B------:R-:W-:Y:S01]  /*4b00*/  IMAD.WIDE R228, R133, 0x4, R130 ;  /* 0x0000000485e47825 */ /* 0x000fe200078e0282 */
[----:B------:R-:W-:Y:S01]  /*4b10*/  IADD3 R0, R5, -0x2, RZ ;  /* 0xfffffffe05007810 */ /* 0x000fe20007ffe0ff */
[----:B------:R1:W-:Y:S01]  /*4b20*/  LDGSTS.E [R252+0x2200], [R222.64], !P4 ;  /* 0x02200000defc7fae */ /* 0x0003e2000e121844 */
[----:B------:R-:W-:Y:S01]  /*4b30*/  ISETP.GE.U32.AND P5, PT, R132, 0x7fffffc8, PT ;  /* 0x7fffffc88400780c */ /* 0x000fe20003fa6070 */
[----:B------:R-:W-:Y:S01]  /*4b40*/  IMAD.WIDE R230, R133, 0x4, R234 ;  /* 0x0000000485e67825 */ /* 0x000fe200078e02ea */
[----:B------:R-:W-:Y:S01]  /*4b50*/  ISETP.GE.U32.AND P6, PT, R135, 0x7fffffcc, PT ;  /* 0x7fffffcc8700780c */ /* 0x000fe20003fc6070 */
[----:B------:R1:W-:Y:S01]  /*4b60*/  LDGSTS.E [R252+0x2400], [R224.64], !P4 ;  /* 0x02400000e0fc7fae */ /* 0x0003e2000e121844 */
[----:B------:R-:W-:Y:S01]  /*4b70*/  LOP3.LUT R2, R252, 0x20, RZ, 0x3c, !PT ;  /* 0x00000020fc027812 */ /* 0x000fe200078e3cff */
[----:B------:R-:W-:Y:S01]  /*4b80*/  IMAD.WIDE R232, R133, 0x4, R236 ;  /* 0x0000000485e87825 */ /* 0x000fe200078e02ec */
[----:B------:R-:W-:Y:S01]  /*4b90*/  IADD3 R240, R5, -0x13, RZ ;  /* 0xffffffed05f07810 */ /* 0x000fe20007ffe0ff */
[----:B------:R1:W-:Y:S01]  /*4ba0*/  LDGSTS.E [R252+0x2600], [R226.64], !P4 ;  /* 0x02600000e2fc7fae */ /* 0x0003e2000e121844 */
[----:B------:R-:W-:Y:S01]  /*4bb0*/  ISETP.GE.U32.AND P4, PT, R0, 0x7fffffdf, PT ;  /* 0x7fffffdf0000780c */ /* 0x000fe20003f86070 */
[----:B------:R-:W-:Y:S01]  /*4bc0*/  IMAD.WIDE R132, R133, 0x4, R218 ;  /* 0x0000000485847825 */ /* 0x000fe200078e02da */
[C---:B------:R-:W-:Y:S01]  /*4bd0*/  IADD3 R0, R5.reuse, -0x6, RZ ;  /* 0xfffffffa05007810 */ /* 0x040fe20007ffe0ff */
[----:B------:R1:W-:Y:S01]  /*4be0*/  LDGSTS.E [R252+0x4000], [R228.64], !P1 ;  /* 0x04000000e4fc7fae */ /* 0x0003e2000c921844 */
[----:B------:R-:W-:Y:S01]  /*4bf0*/  IADD3 R244, R5, -0x20, RZ ;  /* 0xffffffe005f47810 */ /* 0x000fe20007ffe0ff */
[----:B------:R-:W-:-:S02]  /*4c00*/  IMAD.WIDE R134, R141, 0x4, R130 ;  /* 0x000000048d867825 */ /* 0x000fc400078e0282 */
[----:B------:R1:W-:Y:S02]  /*4c10*/  LDGSTS.E [R252+0x4200], [R230.64], !P1 ;  /* 0x04200000e6fc7fae */ /* 0x0003e4000c921844 */
[C---:B------:R-:W-:Y:S02]  /*4c20*/  IMAD.WIDE R136, R141.reuse, 0x4, R234 ;  /* 0x000000048d887825 */ /* 0x040fe400078e02ea */
[----:B------:R1:W-:Y:S02]  /*4c30*/  LDGSTS.E [R252+0x4400], [R232.64], !P1 ;  /* 0x04400000e8fc7fae */ /* 0x0003e4000c921844 */
[C---:B------:R-:W-:Y:S02]  /*4c40*/  IMAD.WIDE R138, R141.reuse, 0x4, R236 ;  /* 0x000000048d8a7825 */ /* 0x040fe400078e02ec */
[----:B------:R1:W-:Y:S01]  /*4c50*/  LDGSTS.E [R252+0x4600], [R132.64], !P1 ;  /* 0x0460000084fc7fae */ /* 0x0003e2000c921844 */
[----:B------:R-:W-:Y:S01]  /*4c60*/  ISETP.GE.U32.AND P1, PT, R0, 0x7fffffdb, PT ;  /* 0x7fffffdb0000780c */ /* 0x000fe20003f26070 */
[----:B------:R-:W-:Y:S01]  /*4c70*/  IMAD.WIDE R140, R141, 0x4, R218 ;  /* 0x000000048d8c7825 */ /* 0x000fe200078e02da */
[----:B------:R-:W-:Y:S01]  /*4c80*/  IADD3 R0, R5, -0xa, RZ ;  /* 0xfffffff605007810 */ /* 0x000fe20007ffe0ff */
[----:B------:R1:W-:Y:S02]  /*4c90*/  LDGSTS.E [R252+0x6000], [R134.64], !P0 ;  /* 0x0600000086fc7fae */ /* 0x0003e4000c121844 */
        /* <DEDUP_REMOVED lines=97> */
[----:B------:R-:W-:-:S02]  /*52b0*/  IMAD.WIDE R242, R243, 0x4, R218 ;  /* 0x00000004f3f27825 */ /* 0x000fc400078e02da */
[----:B------:R1:W-:Y:S02]  /*52c0*/  LDGSTS.E [R2+0xa800], [R214.64], !P5 ;  /* 0x0a800000d6027fae */ /* 0x0003e4000e921844 */
[----:B------:R-:W-:Y:S02]  /*52d0*/  IMAD R0, R241, 0x19, RZ ;  /* 0x00000019f1007824 */ /* 0x000fe400078e02ff */
[----:B------:R1:W-:Y:S02]  /*52e0*/  LDGSTS.E [R2+0xaa00], [R216.64], !P5 ;  /* 0x0aa00000d8027fae */ /* 0x0003e4000e921844 */
[C---:B------:R-:W-:Y:S02]  /*52f0*/  IMAD.WIDE R246, R0.reuse, 0x4, R130 ;  /* 0x0000000400f67825 */ /* 0x040fe400078e0282 */
[----:B------:R1:W-:Y:S02]  /*5300*/  LDGSTS.E [R2+0xac00], [R238.64], !P5 ;  /* 0x0ac00000ee027fae */ /* 0x0003e4000e921844 */
[----:B------:R-:W-:-:S02]  /*5310*/  IMAD.WIDE R250, R0, 0x4, R234 ;  /* 0x0000000400fa7825 */ /* 0x000fc400078e02ea */
[----:B------:R1:W-:Y:S01]  /*5320*/  LDGSTS.E [R2+0xae00], [R242.64], !P5 ;  /* 0x0ae00000f2027fae */ /* 0x0003e2000e921844 */
[----:B------:R-:W-:Y:S01]  /*5330*/  ISETP.GE.U32.AND P5, PT, R240, 0x7fffffce, PT ;  /* 0x7fffffcef000780c */ /* 0x000fe20003fa6070 */
[----:B------:R-:W-:Y:S02]  /*5340*/  IMAD R240, R241, 0x1d, RZ ;  /* 0x0000001df1f07824 */ /* 0x000fe400078e02ff */
[C---:B--2---:R-:W-:Y:S01]  /*5350*/  IMAD.WIDE R8, R0.reuse, 0x4, R236 ;  /* 0x0000000400087825 */ /* 0x044fe200078e02ec */
[----:B------:R2:W-:Y:S03]  /*5360*/  LDGSTS.E [R2+0xc800], [R246.64], !P2 ;  /* 0x0c800000f6027fae */ /* 0x0005e6000d121844 */
[----:B------:R-:W-:Y:S01]  /*5370*/  IMAD.WIDE R6, R0, 0x4, R218 ;  /* 0x0000000400067825 */ /* 0x000fe200078e02da */
[----:B------:R-:W-:Y:S01]  /*5380*/  IADD3 R0, R5, -0x17, RZ ;  /* 0xffffffe905007810 */ /* 0x000fe20007ffe0ff */
[----:B------:R2:W-:Y:S02]  /*5390*/  LDGSTS.E [R2+0xca00], [R250.64], !P2 ;  /* 0x0ca00000fa027fae */ /* 0x0005e4000d121844 */
[----:B-1----:R-:W-:-:S02]  /*53a0*/  IMAD.WIDE R12, R240, 0x4, R130 ;  /* 0x00000004f00c7825 */ /* 0x002fc400078e0282 */
[----:B------:R1:W-:Y:S02]  /*53b0*/  STL.64 [R1+0x8], R8 ;  /* 0x0000080801007387 */ /* 0x0003e40000100a00 */
[----:B------:R-:W-:Y:S02]  /*53c0*/  IMAD.WIDE R10, R240, 0x4, R234 ;  /* 0x00000004f00a7825 */ /* 0x000fe400078e02ea */
[----:B------:R1:W-:Y:S04]  /*53d0*/  LDGSTS.E [R2+0xcc00], [R8.64], !P2 ;  /* 0x0cc0000008027fae */ /* 0x0003e8000d121844 */
[----:B------:R2:W-:Y:S04]  /*53e0*/  STL.64 [R1+0x18], R6 ;  /* 0x0000180601007387 */ /* 0x0005e80000100a00 */
[----:B------:R2:W-:Y:S01]  /*53f0*/  LDGSTS.E [R2+0xce00], [R6.64], !P2 ;  /* 0x0ce0000006027fae */ /* 0x0005e2000d121844 */
[----:B------:R-:W-:-:S02]  /*5400*/  ISETP.GE.U32.AND P2, PT, R0, 0x7fffffca, PT ;  /* 0x7fffffca0000780c */ /* 0x000fc40003f46070 */
[----:B------:R-:W-:Y:S01]  /*5410*/  SHF.L.U32 R0, R241, 0x1, RZ ;  /* 0x00000001f1007819 */ /* 0x000fe200000006ff */
[C---:B-1----:R-:W-:Y:S01]  /*5420*/  IMAD.WIDE R8, R240.reuse, 0x4, R236 ;  /* 0x00000004f0087825 */ /* 0x042fe200078e02ec */
[----:B------:R1:W-:Y:S04]  /*5430*/  LDGSTS.E [R2+0xe800], [R12.64], !P4 ;  /* 0x0e8000000c027fae */ /* 0x0003e8000e121844 */
[----:B------:R1:W-:Y:S01]  /*5440*/  LDGSTS.E [R2+0xea00], [R10.64], !P4 ;  /* 0x0ea000000a027fae */ /* 0x0003e2000e121844 */
[----:B--2---:R-:W-:Y:S01]  /*5450*/  IMAD.WIDE R6, R240, 0x4, R218 ;  /* 0x00000004f0067825 */ /* 0x004fe200078e02da */
[----:B------:R-:W-:Y:S02]  /*5460*/  IADD3 R240, R5, -0x1b, RZ ;  /* 0xffffffe505f07810 */ /* 0x000fe40007ffe0ff */
[----:B------:R2:W-:Y:S04]  /*5470*/  LDGSTS.E [R2+0xec00], [R8.64], !P4 ;  /* 0x0ec0000008027fae */ /* 0x0005e8000e121844 */
[----:B------:R1:W-:Y:S04]  /*5480*/  STL.64 [R1+0x28], R12 ;  /* 0x0000280c01007387 */ /* 0x0003e80000100a00 */
[----:B------:R2:W-:Y:S01]  /*5490*/  LDGSTS.E [R2+0xee00], [R6.64], !P4 ;  /* 0x0ee0000006027fae */ /* 0x0005e2000e121844 */
[----:B------:R-:W-:Y:S01]  /*54a0*/  ISETP.GE.U32.AND P4, PT, R240, 0x7fffffc6, PT ;  /* 0x7fffffc6f000780c */ /* 0x000fe20003f86070 */
[----:B------:R-:W-:-:S02]  /*54b0*/  IMAD R240, R241, 0x6, RZ ;  /* 0x00000006f1f07824 */ /* 0x000fc400078e02ff */
[----:B------:R3:W-:Y:S01]  /*54c0*/  STL.64 [R1+0x38], R10 ;  /* 0x0000380a01007387 */ /* 0x0007e20000100a00 */
[----:B-1----:R-:W-:-:S03]  /*54d0*/  IMAD.WIDE R12, R0, 0x4, R130 ;  /* 0x00000004000c7825 */ /* 0x002fc600078e0282 */
[----:B------:R1:W-:Y:S01]  /*54e0*/  STL.64 [R1+0x48], R8 ;  /* 0x0000480801007387 */ /* 0x0003e20000100a00 */
[----:B--2---:R-:W-:-:S03]  /*54f0*/  LOP3.LUT R2, R252, 0x40, RZ, 0x3c, !PT ;  /* 0x00000040fc027812 */ /* 0x004fc600078e3cff */
[----:B------:R2:W-:Y:S01]  /*5500*/  STL.64 [R1+0x58], R6 ;  /* 0x0000580601007387 */ /* 0x0005e20000100a00 */
[----:B---3--:R-:W-:-:S03]  /*5510*/  IMAD.WIDE R10, R0, 0x4, R234 ;  /* 0x00000004000a7825 */ /* 0x008fc600078e02ea */
[----:B------:R3:W-:Y:S01]  /*5520*/  STL.64 [R1+0x1d0], R12 ;  /* 0x0001d00c01007387 */ /* 0x0007e20000100a00 */
[----:B-1----:R-:W-:-:S03]  /*5530*/  IMAD.WIDE R8, R0, 0x4, R236 ;  /* 0x0000000400087825 */ /* 0x002fc600078e02ec */
[----:B------:R3:W-:Y:S01]  /*5540*/  LDGSTS.E [R2+0x1000], [R12.64], !P1 ;  /* 0x010000000c027fae */ /* 0x0007e2000c921844 */
[----:B--2---:R-:W-:Y:S01]  /*5550*/  IMAD.WIDE R6, R0, 0x4, R218 ;  /* 0x0000000400067825 */ /* 0x004fe200078e02da */
[----:B------:R-:W-:Y:S02]  /*5560*/  IADD3 R0, R5, -0x1f, RZ ;  /* 0xffffffe105007810 */ /* 0x000fe40007ffe0ff */
[----:B------:R1:W-:Y:S04]  /*5570*/  STL.64 [R1+0x1c8], R10 ;  /* 0x0001c80a01007387 */ /* 0x0003e80000100a00 */
[----:B------:R1:W-:Y:S01]  /*5580*/  LDGSTS.E [R2+0x1200], [R10.64], !P1 ;  /* 0x012000000a027fae */ /* 0x0003e2000c921844 */
[----:B---3--:R-:W-:-:S03]  /*5590*/  IMAD.WIDE R12, R240, 0x4, R130 ;  /* 0x00000004f00c7825 */ /* 0x008fc600078e0282 */
[----:B------:R2:W-:Y:S04]  /*55a0*/  STL.64 [R1+0x1c0], R8 ;  /* 0x0001c00801007387 */ /* 0x0005e80000100a00 */
[----:B------:R2:W-:Y:S01]  /*55b0*/  LDGSTS.E [R2+0x1400], [R8.64], !P1 ;  /* 0x0140000008027fae */ /* 0x0005e2000c921844 */
[----:B-1----:R-:W-:-:S03]  /*55c0*/  IMAD.WIDE R10, R240, 0x4, R234 ;  /* 0x00000004f00a7825 */ /* 0x002fc600078e02ea */
[----:B------:R1:W-:Y:S04]  /*55d0*/  STL.64 [R1+0x1b8], R6 ;  /* 0x0001b80601007387 */ /* 0x0003e80000100a00 */
[----:B------:R1:W-:Y:S01]  /*55e0*/  LDGSTS.E [R2+0x1600], [R6.64], !P1 ;  /* 0x0160000006027fae */ /* 0x0003e2000c921844 */
[----:B------:R-:W-:Y:S01]  /*55f0*/  ISETP.GE.U32.AND P1, PT, R0, 0x7fffffc2, PT ;  /* 0x7fffffc20000780c */ /* 0x000fe20003f26070 */
[----:B------:R-:W-:Y:S02]  /*5600*/  IMAD R0, R241, 0xa, RZ ;  /* 0x0000000af1007824 */ /* 0x000fe400078e02ff */
[C---:B--2---:R-:W-:Y:S01]  /*5610*/  IMAD.WIDE R8, R240.reuse, 0x4, R236 ;  /* 0x00000004f0087825 */ /* 0x044fe200078e02ec */
[----:B------:R2:W-:Y:S04]  /*5620*/  LDGSTS.E [R2+0x3000], [R12.64], !P0 ;  /* 0x030000000c027fae */ /* 0x0005e8000c121844 */
[----:B------:R3:W-:Y:S01]  /*5630*/  LDGSTS.E [R2+0x3200], [R10.64], !P0 ;  /* 0x032000000a027fae */ /* 0x0007e2000c121844 */
[----:B-1----:R-:W-:Y:S01]  /*5640*/  IMAD.WIDE R6, R240, 0x4, R218 ;  /* 0x00000004f0067825 */ /* 0x002fe200078e02da */
[----:B------:R-:W-:-:S02]  /*5650*/  IADD3 R240, R5, -0x4, RZ ;  /* 0xfffffffc05f07810 */ /* 0x000fc40007ffe0ff */
[----:B------:R2:W-:Y:S04]  /*5660*/  STL.64 [R1+0x190], R12 ;  /* 0x0001900c01007387 */ /* 0x0005e80000100a00 */
[----:B------:R1:W-:Y:S04]  /*5670*/  LDGSTS.E [R2+0x3400], [R8.64], !P0 ;  /* 0x0340000008027fae */ /* 0x0003e8000c121844 */
[----:B------:R3:W-:Y:S04]  /*5680*/  STL.64 [R1+0x188], R10 ;  /* 0x0001880a01007387 */ /* 0x0007e80000100a00 */
[----:B------:R1:W-:Y:S01]  /*5690*/  LDGSTS.E [R2+0x3600], [R6.64], !P0 ;  /* 0x0360000006027fae */ /* 0x0003e2000c121844 */
[----:B--2---:R-:W-:Y:S01]  /*56a0*/  IMAD.WIDE R12, R0, 0x4, R130 ;  /* 0x00000004000c7825 */ /* 0x004fe200078e0282 */
[----:B------:R-:W-:-:S02]  /*56b0*/  ISETP.GE.U32.AND P0, PT, R240, 0x7fffffdd, PT ;  /* 0x7fffffddf000780c */ /* 0x000fc40003f06070 */
[----:B------:R1:W-:Y:S01]  /*56c0*/  STL.64 [R1+0x180], R8 ;  /* 0x0001800801007387 */ /* 0x0003e20000100a00 */
[----:B------:R-:W-:Y:S02]  /*56d0*/  IMAD R240, R241, 0xe, RZ ;  /* 0x0000000ef1f07824 */ /* 0x000fe400078e02ff */
[C---:B---3--:R-:W-:Y:S01]  /*56e0*/  IMAD.WIDE R10, R0.reuse, 0x4, R234 ;  /* 0x00000004000a7825 */ /* 0x048fe200078e02ea */
[----:B------:R2:W-:Y:S04]  /*56f0*/  STL.64 [R1+0x178], R6 ;  /* 0x0001780601007387 */ /* 0x0005e80000100a00 */
        /* <DEDUP_REMOVED lines=74> */
[C---:B--2---:R-:W-:Y:S01]  /*5ba0*/  IMAD.WIDE R8, R240.reuse, 0x4, R236 ;  /* 0x00000004f0087825 */ /* 0x044fe200078e02ec */
[----:B------:R-:W-:Y:S01]  /*5bb0*/  IADD3 R0, R5, -0x1c, RZ ;  /* 0xffffffe405007810 */ /* 0x000fe20007ffe0ff */
[----:B------:R2:W-:Y:S04]  /*5bc0*/  LDGSTS.E [R2+0xf000], [R12.64], !P1 ;  /* 0x0f0000000c027fae */ /* 0x0005e8000c921844 */
[----:B------:R2:W-:Y:S01]  /*5bd0*/  LDGSTS.E [R2+0xf200], [R10.64], !P1 ;  /* 0x0f2000000a027fae */ /* 0x0005e2000c921844 */
[----:B-1----:R-:W-:-:S03]  /*5be0*/  IMAD.WIDE R6, R240, 0x4, R218 ;  /* 0x00000004f0067825 */ /* 0x002fc600078e02da */
[----:B------:R2:W-:Y:S01]  /*5bf0*/  LDGSTS.E [R2+0xf400], [R8.64], !P1 ;  /* 0x0f40000008027fae */ /* 0x0005e2000c921844 */
[----:B------:R-:W-:-:S03]  /*5c00*/  IMAD R240, R241, 0x7, RZ ;  /* 0x00000007f1f07824 */ /* 0x000fc600078e02ff */
[----:B------:R2:W-:Y:S01]  /*5c10*/  LDGSTS.E [R2+0xf600], [R6.64], !P1 ;  /* 0x0f60000006027fae */ /* 0x0005e2000c921844 */
[----:B------:R-:W-:Y:S01]  /*5c20*/  ISETP.GE.U32.AND P1, PT, R0, 0x7fffffc5, PT ;  /* 0x7fffffc50000780c */ /* 0x000fe20003f26070 */
[----:B------:R-:W-:Y:S02]  /*5c30*/  IMAD R0, R241, 0x3, RZ ;  /* 0x00000003f1007824 */ /* 0x000fe400078e02ff */
[----:B------:R1:W-:Y:S02]  /*5c40*/  STL.64 [R1+0x80], R12 ;  /* 0x0000800c01007387 */ /* 0x0003e40000100a00 */
[C---:B------:R-:W-:Y:S02]  /*5c50*/  IMAD.WIDE R18, R0.reuse, 0x4, R130 ;  /* 0x0000000400127825 */ /* 0x040fe400078e0282 */
[----:B------:R3:W-:Y:S02]  /*5c60*/  STL.64 [R1+0x78], R10 ;  /* 0x0000780a01007387 */ /* 0x0007e40000100a00 */
[----:B------:R-:W-:-:S02]  /*5c70*/  IMAD.WIDE R16, R0, 0x4, R234 ;  /* 0x0000000400107825 */ /* 0x000fc400078e02ea */
[----:B------:R3:W-:Y:S02]  /*5c80*/  STL.64 [R1+0x70], R8 ;  /* 0x0000700801007387 */ /* 0x0007e40000100a00 */
[----:B--2---:R-:W-:Y:S02]  /*5c90*/  IMAD.WIDE R2, R240, 0x4, R130 ;  /* 0x00000004f0027825 */ /* 0x004fe400078e0282 */
[----:B------:R2:W-:Y:S02]  /*5ca0*/  STL.64 [R1+0x68], R6 ;  /* 0x0000680601007387 */ /* 0x0005e40000100a00 */
[C---:B------:R-:W-:Y:S02]  /*5cb0*/  IMAD.WIDE R14, R0.reuse, 0x4, R236 ;  /* 0x00000004000e7825 */ /* 0x040fe400078e02ec */
[----:B------:R2:W-:Y:S02]  /*5cc0*/  LDGSTS.E [R248+0x1800], [R18.64], !P0 ;  /* 0x0180000012f87fae */ /* 0x0005e4000c121844 */
[----:B-1----:R-:W-:-:S02]  /*5cd0*/  IMAD.WIDE R12, R0, 0x4, R218 ;  /* 0x00000004000c7825 */ /* 0x002fc400078e02da */
[----:B------:R1:W-:Y:S02]  /*5ce0*/  STL.64 [R1+0x1b0], R18 ;  /* 0x0001b01201007387 */ /* 0x0003e40000100a00 */
[C---:B---3--:R-:W-:Y:S02]  /*5cf0*/  IMAD.WIDE R10, R240.reuse, 0x4, R234 ;  /* 0x00000004f00a7825 */ /* 0x048fe400078e02ea */
[----:B------:R3:W-:Y:S02]  /*5d00*/  LDGSTS.E [R248+0x1a00], [R16.64], !P0 ;  /* 0x01a0000010f87fae */ /* 0x0007e4000c121844 */
[----:B------:R-:W-:Y:S02]  /*5d10*/  IMAD R0, R241, 0xb, RZ ;  /* 0x0000000bf1007824 */ /* 0x000fe400078e02ff */
[----:B------:R-:W-:Y:S01]  /*5d20*/  STL.64 [R1+0x170], R2 ;  /* 0x0001700201007387 */ /* 0x000fe20000100a00 */
[----:B------:R-:W-:-:S03]  /*5d30*/  IMAD.WIDE R8, R240, 0x4, R236 ;  /* 0x00000004f0087825 */ /* 0x000fc600078e02ec */
[----:B------:R3:W-:Y:S01]  /*5d40*/  LDGSTS.E [R248+0x1c00], [R14.64], !P0 ;  /* 0x01c000000ef87fae */ /* 0x0007e2000c121844 */
[----:B--2---:R-:W-:-:S03]  /*5d50*/  IMAD.WIDE R6, R240, 0x4, R218 ;  /* 0x00000004f0067825 */ /* 0x004fc600078e02da */
[----:B------:R3:W-:Y:S01]  /*5d60*/  STL.64 [R1+0x1a8], R16 ;  /* 0x0001a81001007387 */ /* 0x0007e20000100a00 */
[----:B------:R-:W-:Y:S02]  /*5d70*/  IMAD R240, R241, 0xf, RZ ;  /* 0x0000000ff1f07824 */ /* 0x000fe400078e02ff */
[----:B-1----:R-:W-:Y:S01]  /*5d80*/  IMAD.WIDE R18, R0, 0x4, R130 ;  /* 0x0000000400127825 */ /* 0x002fe200078e0282 */
[----:B------:R1:W-:Y:S01]  /*5d90*/  LDGSTS.E [R248+0x1e00], [R12.64], !P0 ;  /* 0x01e000000cf87fae */ /* 0x0003e2000c121844 */
[----:B------:R-:W-:-:S03]  /*5da0*/  ISETP.GE.U32.AND P0, PT, R244, 0x7fffffc1, PT ;  /* 0x7fffffc1f400780c */ /* 0x000fc60003f06070 */
[----:B------:R2:W-:Y:S04]  /*5db0*/  STL.64 [R1+0x1a0], R14 ;  /* 0x0001a00e01007387 */ /* 0x0005e80000100a00 */
[----:B------:R1:W-:Y:S01]  /*5dc0*/  LDGSTS.E [R248+0x3800], [R2.64], !P3 ;  /* 0x0380000002f87fae */ /* 0x0003e2000d921844 */
[----:B---3--:R-:W-:-:S03]  /*5dd0*/  IMAD.WIDE R16, R0, 0x4, R234 ;  /* 0x0000000400107825 */ /* 0x008fc600078e02ea */
[----:B------:R3:W-:Y:S04]  /*5de0*/  STL.64 [R1+0x198], R12 ;  /* 0x0001980c01007387 */ /* 0x0007e80000100a00 */
[----:B------:R4:W-:Y:S01]  /*5df0*/  STL.64 [R1+0x168], R10 ;  /* 0x0001680a01007387 */ /* 0x0009e20000100a00 */
[C---:B--2---:R-:W-:Y:S01]  /*5e00*/  IMAD.WIDE R14, R0.reuse, 0x4, R236 ;  /* 0x00000004000e7825 */ /* 0x044fe200078e02ec */
[----:B-1----:R-:W-:Y:S02]  /*5e10*/  LOP3.LUT R3, R249, 0x1f, RZ, 0xc0, !PT ;  /* 0x0000001ff9037812 */ /* 0x002fe400078ec0ff */
[----:B------:R4:W-:Y:S01]  /*5e20*/  LDGSTS.E [R248+0x3a00], [R10.64], !P3 ;  /* 0x03a000000af87fae */ /* 0x0009e2000d921844 */
[----:B------:R-:W-:Y:S01]  /*5e30*/  IADD3 R2, R245, c[0x0][0x180], RZ ;  /* 0x00006000f5027a10 */ /* 0x000fe20007ffe0ff */
[----:B---3--:R-:W-:-:S02]  /*5e40*/  IMAD.WIDE R12, R0, 0x4, R218 ;  /* 0x00000004000c7825 */ /* 0x008fc400078e02da */
[----:B------:R1:W-:Y:S04]  /*5e50*/  LDGSTS.E [R248+0x3c00], [R8.64], !P3 ;  /* 0x03c0000008f87fae */ /* 0x0003e8000d921844 */
[----:B------:R2:W-:Y:S01]  /*5e60*/  LDGSTS.E [R248+0x3e00], [R6.64], !P3 ;  /* 0x03e0000006f87fae */ /* 0x0005e2000d921844 */
[----:B------:R-:W-:Y:S02]  /*5e70*/  ISETP.GE.AND P3, PT, R3, R244, PT ;  /* 0x000000f40300720c */ /* 0x000fe40003f66270 */
[----:B------:R-:W-:Y:S01]  /*5e80*/  IADD3 R244, R5, -0x21, RZ ;  /* 0xffffffdf05f47810 */ /* 0x000fe20007ffe0ff */
[----:B----4-:R-:W-:Y:S01]  /*5e90*/  IMAD.WIDE R10, R240, 0x4, R130 ;  /* 0x00000004f00a7825 */ /* 0x010fe200078e0282 */
[----:B------:R1:W-:Y:S01]  /*5ea0*/  STL.64 [R1+0x160], R8 ;  /* 0x0001600801007387 */ /* 0x0003e20000100a00 */
[----:B------:R-:W-:-:S02]  /*5eb0*/  SEL R0, RZ, 0x4, P3 ;  /* 0x00000004ff007807 */ /* 0x000fc40001800000 */
[C---:B------:R-:W-:Y:S01]  /*5ec0*/  IMAD.WIDE R4, R240.reuse, 0x4, R218 ;  /* 0x00000004f0047825 */ /* 0x040fe200078e02da */
[----:B------:R2:W-:Y:S04]  /*5ed0*/  STL.64 [R1+0x158], R6 ;  /* 0x0001580601007387 */ /* 0x0005e80000100a00 */
[----:B------:R3:W-:Y:S01]  /*5ee0*/  LDGSTS.E [R248+0x5800], [R18.64], !P6 ;  /* 0x0580000012f87fae */ /* 0x0007e2000f121844 */
[----:B-1----:R-:W-:-:S03]  /*5ef0*/  IMAD.WIDE R8, R240, 0x4, R234 ;  /* 0x00000004f0087825 */ /* 0x002fc600078e02ea */
[----:B------:R3:W-:Y:S01]  /*5f00*/  STL.64 [R1+0x130], R18 ;  /* 0x0001301201007387 */ /* 0x0007e20000100a00 */
[----:B--2---:R-:W-:-:S03]  /*5f10*/  IMAD.WIDE R6, R240, 0x4, R236 ;  /* 0x00000004f0067825 */ /* 0x004fc600078e02ec */
[----:B------:R1:W-:Y:S01]  /*5f20*/  LDGSTS.E [R248+0x5a00], [R16.64], !P6 ;  /* 0x05a0000010f87fae */ /* 0x0003e2000f121844 */
[----:B------:R-:W-:-:S03]  /*5f30*/  ISETP.GE.U32.AND P3, PT, R244, 0x7fffffc0, PT ;  /* 0x7fffffc0f400780c */ /* 0x000fc60003f66070 */
[----:B------:R-:W-:Y:S01]  /*5f40*/  STL.64 [R1+0xf0], R10 ;  /* 0x0000f00a01007387 */ /* 0x000fe20000100a00 */
[----:B------:R-:W-:-:S03]  /*5f50*/  IMAD R244, R241, 0x13, RZ ;  /* 0x00000013f1f47824 */ /* 0x000fc600078e02ff */
[----:B------:R2:W-:Y:S04]  /*5f60*/  LDGSTS.E [R248+0x5c00], [R14.64], !P6 ;  /* 0x05c000000ef87fae */ /* 0x0005e8000f121844 */
[----:B------:R1:W-:Y:S04]  /*5f70*/  STL.64 [R1+0x128], R16 ;  /* 0x0001281001007387 */ /* 0x0003e80000100a00 */
[----:B------:R4:W-:Y:S01]  /*5f80*/  LDGSTS.E [R248+0x5e00], [R12.64], !P6 ;  /* 0x05e000000cf87fae */ /* 0x0009e2000f121844 */
[----:B------:R-:W-:-:S03]  /*5f90*/  ISETP.GT.AND P6, PT, R2, 0x1f, PT ;  /* 0x0000001f0200780c */ /* 0x000fc60003fc4270 */
[----:B------:R-:W-:Y:S04]  /*5fa0*/  STL.64 [R1+0x120], R14 ;  /* 0x0001200e01007387 */ /* 0x000fe80000100a00 */
[----:B------:R1:W-:Y:S01]  /*5fb0*/  LDGSTS.E [R248+0x7800], [R10.64], !P5 ;  /* 0x078000000af87fae */ /* 0x0003e2000e921844 */
[----:B------:R-:W-:-:S03]  /*5fc0*/  SEL R240, RZ, 0x4, !P6 ;  /* 0x00000004fff07807 */ /* 0x000fc60007000000 */
[----:B------:R-:W-:Y:S04]  /*5fd0*/  STL.64 [R1+0x118], R12 ;  /* 0x0001180c01007387 */ /* 0x000fe80000100a00 */
[----:B------:R1:W-:Y:S04]  /*5fe0*/  LDGSTS.E [R248+0x7a00], [R8.64], !P5 ;  /* 0x07a0000008f87fae */ /* 0x0003e8000e921844 */
[----:B---3--:R-:W3:Y:S04]  /*5ff0*/  LDL.LU.64 R18, [R1+0x1bf8] ;  /* 0x001bf80001127983 */ /* 0x008ee80000300a00 */
[----:B------:R1:W-:Y:S04]  /*6000*/  LDGSTS.E [R248+0x7c00], [R6.64], !P5 ;  /* 0x07c0000006f87fae */ /* 0x0003e8000e921844 */
[----:B------:R2:W-:Y:S04]  /*6010*/  STL.64 [R1+0xe8], R8 ;  /* 0x0000e80801007387 */ /* 0x0005e80000100a00 */
[----:B------:R4:W-:Y:S01]  /*6020*/  LDGSTS.E [R248+0x7e00], [R4.64], !P5 ;  /* 0x07e0000004f87fae */ /* 0x0009e2000e921844 */
[----:B------:R-:W-:-:S03]  /*6030*/  ISETP.GE.AND P5, PT, R3, c[0x0][0x180], PT ;  /* 0x0000600003007a0c */ /* 0x000fc60003fa6270 */
[----:B-1----:R-:W3:Y:S01]  /*6040*/  LDL.LU.64 R16, [R1+0x1bf0] ;  /* 0x001bf00001107983 */ /* 0x002ee20000300a00 */
[----:B------:R-:W-:-:S03]  /*6050*/  SEL R240, R240, RZ, !P5 ;  /* 0x000000fff0f07207 */ /* 0x000fc60006800000 */
[----:B------:R1:W-:Y:S01]  /*6060*/  STL.64 [R1+0x260], R6 ;  /* 0x0002600601007387 */ /* 0x0003e20000100a00 */
[----:B--2---:R-:W-:-:S03]  /*6070*/  IMAD.WIDE R8, R244, 0x4, R130 ;  /* 0x00000004f4087825 */ /* 0x004fc600078e0282 */
[----:B------:R-:W2:Y:S01]  /*6080*/  LDL.LU.64 R14, [R1+0x1be8] ;  /* 0x001be800010e7983 */ /* 0x000ea20000300a00 */
[----:B------:R-:W-:-:S03]  /*6090*/  ISETP.GT.AND P5, PT, R2, 0x3f, PT ;  /* 0x0000003f0200780c */ /* 0x000fc60003fa4270 */
[----:B------:R4:W-:Y:S01]  /*60a0*/  STL.64 [R1+0x258], R4 ;  /* 0x0002580401007387 */ /* 0x0009e20000100a00 */
[----:B-1----:R-:W-:-:S03]  /*60b0*/  IMAD.WIDE R6, R244, 0x4, R234 ;  /* 0x00000004f4067825 */ /* 0x002fc600078e02ea */
[----:B----4-:R-:W4:Y:S01]  /*60c0*/  LDL.LU.64 R12, [R1+0x1be0] ;  /* 0x001be000010c7983 */ /* 0x010f220000300a00 */
[----:B------:R-:W-:-:S03]  /*60d0*/  IMAD.WIDE R2, R244, 0x4, R218 ;  /* 0x00000004f4027825 */ /* 0x000fc600078e02da */
[----:B------:R-:W2:Y:S01]  /*60e0*/  LDL.LU.64 R10, [R1+0x1bd8] ;  /* 0x001bd800010a7983 */ /* 0x000ea20000300a00 */
[----:B------:R-:W-:Y:S01]  /*60f0*/  SEL R0, R0, RZ, P5 ;  /* 0x000000ff00007207 */ /* 0x000fe20002800000 */
[----:B------:R-:W-:Y:S02]  /*6100*/  IMAD.WIDE R4, R244, 0x4, R236 ;  /* 0x00000004f4047825 */ /* 0x000fe400078e02ec */
[----:B------:R1:W-:Y:S02]  /*6110*/  STL.64 [R1+0x250], R8 ;  /* 0x0002500801007387 */ /* 0x0003e40000100a00 */
[----:B------:R-:W-:Y:S02]  /*6120*/  IMAD R245, R241, 0x17, RZ ;  /* 0x00000017f1f57824 */ /* 0x000fe400078e02ff */
[----:B------:R1:W-:Y:S04]  /*6130*/  STL.64 [R1+0x248], R6 ;  /* 0x0002480601007387 */ /* 0x0003e80000100a00 */
[----:B------:R1:W-:Y:S04]  /*6140*/  LDGSTS.E [R248+0x9800], [R8.64], !P2 ;  /* 0x0980000008f87fae */ /* 0x0003e8000d121844 */
[----:B------:R1:W-:Y:S04]  /*6150*/  LDGSTS.E [R248+0x9a00], [R6.64], !P2 ;  /* 0x09a0000006f87fae */ /* 0x0003e8000d121844 */
[----:B------:R1:W-:Y:S04]  /*6160*/  LDGSTS.E [R248+0x9c00], [R4.64], !P2 ;  /* 0x09c0000004f87fae */ /* 0x0003e8000d121844 */
[----:B-1----:R-:W2:Y:S04]  /*6170*/  LDL.LU.64 R8, [R1+0x1bd0] ;  /* 0x001bd00001087983 */ /* 0x002ea80000300a00 */
[----:B------:R1:W-:Y:S04]  /*6180*/  STL.64 [R1+0x240], R4 ;  /* 0x0002400401007387 */ /* 0x0003e80000100a00 */
[----:B------:R-:W2:Y:S01]  /*6190*/  LDL.LU.64 R6, [R1+0x1bc8] ;  /* 0x001bc80001067983 */ /* 0x000ea20000300a00 */
[----:B------:R-:W-:Y:S01]  /*61a0*/  IMAD.MOV.U32 R244, RZ, RZ, c[0x0][0x180] ;  /* 0x00006000fff47624 */ /* 0x000fe200078e00ff */
[----:B------:R-:W-:-:S02]  /*61b0*/  ISETP.NE.U32.AND P5, PT, R0, RZ, PT ;  /* 0x000000ff0000720c */ /* 0x000fc40003fa5070 */
[----:B------:R1:W-:Y:S02]  /*61c0*/  STL.64 [R1+0x238], R2 ;  /* 0x0002380201007387 */ /* 0x0003e40000100a00 */
[----:B------:R-:W-:Y:S02]  /*61d0*/  IADD3 R0, R244, -0x25, RZ ;  /* 0xffffffdbf4007810 */ /* 0x000fe40007ffe0ff */
[----:B------:R1:W-:Y:S02]  /*61e0*/  LDGSTS.E [R248+0x9e00], [R2.64], !P2 ;  /* 0x09e0000002f87fae */ /* 0x0003e4000d121844 */
[----:B-1----:R-:W-:Y:S01]  /*61f0*/  IMAD.WIDE R4, R245, 0x4, R130 ;  /* 0x00000004f5047825 */ /* 0x002fe200078e0282 */
[----:B------:R-:W-:Y:S02]  /*6200*/  ISETP.NE.U32.AND P2, PT, R240, RZ, PT ;  /* 0x000000fff000720c */ /* 0x000fe40003f45070 */
[----:B------:R-:W-:Y:S02]  /*6210*/  LOP3.LUT R240, R249, 0x60, RZ, 0xc0, !PT ;  /* 0x00000060f9f07812 */ /* 0x000fe400078ec0ff */
[----:B------:R1:W-:Y:S02]  /*6220*/  STL.64 [R1+0x230], R4 ;  /* 0x0002300401007387 */ /* 0x0003e40000100a00 */
[----:B------:R-:W-:-:S02]  /*6230*/  SHF.R.U32.HI R240, RZ, 0x1, R240 ;  /* 0x00000001fff07819 */ /* 0x000fc400000116f0 */
[----:B------:R1:W-:Y:S01]  /*6240*/  LDGSTS.E [R248+0xb800], [R4.64], !P4 ;  /* 0x0b80000004f87fae */ /* 0x0003e2000e121844 */
[----:B------:R-:W-:-:S05]  /*6250*/  IMAD.WIDE R2, R245, 0x4, R234 ;  /* 0x00000004f5027825 */ /* 0x000fca00078e02ea */
[----:B------:R1:W-:Y:S04]  /*6260*/  STL.64 [R1+0x228], R2 ;  /* 0x0002280201007387 */ /* 0x0003e80000100a00 */
[----:B------:R1:W-:Y:S02]  /*6270*/  LDGSTS.E [R248+0xba00], [R2.64], !P4 ;  /* 0x0ba0000002f87fae */ /* 0x0003e4000e121844 */
[----:B-1----:R-:W-:-:S05]  /*6280*/  IMAD.WIDE R4, R245, 0x4, R236 ;  /* 0x00000004f5047825 */ /* 0x002fca00078e02ec */
[----:B------:R1:W-:Y:S04]  /*6290*/  LDGSTS.E [R248+0xbc00], [R4.64], !P4 ;  /* 0x0bc0000004f87fae */ /* 0x0003e8000e121844 */
[----:B------:R1:W-:Y:S01]  /*62a0*/  STL.64 [R1+0x220], R4 ;  /* 0x0002200401007387 */ /* 0x0003e20000100a00 */
[----:B------:R-:W-:-:S05]  /*62b0*/  IMAD.WIDE R2, R245, 0x4, R218 ;  /* 0x00000004f5027825 */ /* 0x000fca00078e02da */
[----:B------:R1:W-:Y:S01]  /*62c0*/  LDGSTS.E [R248+0xbe00], [R2.64], !P4 ;  /* 0x0be0000002f87fae */ /* 0x0003e2000e121844 */
[----:B------:R-:W-:Y:S01]  /*62d0*/  ISETP.GE.U32.AND P4, PT, R0, 0x7fffffbc, PT ;  /* 0x7fffffbc0000780c */ /* 0x000fe20003f86070 */
[----:B------:R-:W-:Y:S02]  /*62e0*/  IMAD R0, R241, 0x1b, RZ ;  /* 0x0000001bf1007824 */ /* 0x000fe400078e02ff */
[----:B------:R1:W-:Y:S02]  /*62f0*/  STL.64 [R1+0x218], R2 ;  /* 0x0002180201007387 */ /* 0x0003e40000100a00 */
[----:B-1----:R-:W-:-:S05]  /*6300*/  IMAD.WIDE R4, R0, 0x4, R130 ;  /* 0x0000000400047825 */ /* 0x002fca00078e0282 */
[----:B------:R1:W-:Y:S04]  /*6310*/  STL.64 [R1+0x210], R4 ;  /* 0x0002100401007387 */ /* 0x0003e80000100a00 */
[----:B------:R1:W-:Y:S01]  /*6320*/  LDGSTS.E [R248+0xd800], [R4.64], !P1 ;  /* 0x0d80000004f87fae */ /* 0x0003e2000c921844 */
[----:B------:R-:W-:-:S05]  /*6330*/  IMAD.WIDE R2, R0, 0x4, R234 ;  /* 0x0000000400027825 */ /* 0x000fca00078e02ea */
[----:B------:R1:W-:Y:S04]  /*6340*/  STL.64 [R1+0x208], R2 ;  /* 0x0002080201007387 */ /* 0x0003e80000100a00 */
[----:B------:R1:W-:Y:S02]  /*6350*/  LDGSTS.E [R248+0xda00], [R2.64], !P1 ;  /* 0x0da0000002f87fae */ /* 0x0003e4000c921844 */
[----:B-1----:R-:W-:-:S05]  /*6360*/  IMAD.WIDE R4, R0, 0x4, R236 ;  /* 0x0000000400047825 */ /* 0x002fca00078e02ec */
[----:B------:R1:W-:Y:S04]  /*6370*/  LDGSTS.E [R248+0xdc00], [R4.64], !P1 ;  /* 0x0dc0000004f87fae */ /* 0x0003e8000c921844 */
[----:B------:R1:W-:Y:S01]  /*6380*/  STL.64 [R1+0x200], R4 ;  /* 0x0002000401007387 */ /* 0x0003e20000100a00 */
[----:B------:R-:W-:Y:S01]  /*6390*/  IMAD.WIDE R2, R0, 0x4, R218 ;  /* 0x0000000400027825 */ /* 0x000fe200078e02da */
[----:B------:R-:W-:-:S04]  /*63a0*/  IADD3 R0, R244, -0x29, RZ ;  /* 0xffffffd7f4007810 */ /* 0x000fc80007ffe0ff */
        /* <DEDUP_REMOVED lines=11> */
[----:B------:R1:W-:Y:S04]  /*6460*/  STL.64 [R1+0x1e0], R4 ;  /* 0x0001e00401007387 */ /* 0x0003e80000100a00 */
[----:B------:R1:W-:Y:S01]  /*6470*/  LDGSTS.E [R248+0xfc00], [R4.64], !P0 ;  /* 0x0fc0000004f87fae */ /* 0x0003e2000c121844 */
[----:B------:R-:W-:Y:S01]  /*6480*/  IMAD.WIDE R2, R0, 0x4, R218 ;  /* 0x0000000400027825 */ /* 0x000fe200078e02da */
[----:B------:R-:W-:Y:S02]  /*6490*/  LOP3.LUT R240, R252, R240, RZ, 0x3c, !PT ;  /* 0x000000f0fcf07212 */ /* 0x000fe400078e3cff */
[----:B------:R-:W-:Y:S02]  /*64a0*/  IADD3 R0, R244, -0x2d, RZ ;  /* 0xffffffd3f4007810 */ /* 0x000fe40007ffe0ff */
[----:B------:R1:W-:Y:S04]  /*64b0*/  LDGSTS.E [R248+0xfe00], [R2.64], !P0 ;  /* 0x0fe0000002f87fae */ /* 0x0003e8000c121844 */
[----:B------:R-:W0:Y:S04]  /*64c0*/  LDGDEPBAR ;  /* 0x00000000000079af */ /* 0x000e280000000000 */
[----:B-1----:R-:W2:Y:S04]  /*64d0*/  LDL.LU.64 R4, [R1+0x1bc0] ;  /* 0x001bc00001047983 */ /* 0x002ea80000300a00 */
[----:B------:R1:W-:Y:S04]  /*64e0*/  STL.64 [R1+0x1d8], R2 ;  /* 0x0001d80201007387 */ /* 0x0003e80000100a00 */
[----:B-1----:R-:W2:Y:S01]  /*64f0*/  LDL.LU.64 R2, [R1+0x1bb8] ;  /* 0x001bb80001027983 */ /* 0x002ea20000300a00 */
[----:B------:R-:W-:-:S02]  /*6500*/  LOP3.LUT R245, R240, 0x40, RZ, 0x3c, !PT ;  /* 0x00000040f0f57812 */ /* 0x000fc400078e3cff */
[----:B------:R-:W-:Y:S01]  /*6510*/  ISETP.GE.U32.AND P0, PT, R0, 0x7fffffb4, PT ;  /* 0x7fffffb40000780c */ /* 0x000fe20003f06070 */
[----:B------:R-:W-:-:S04]  /*6520*/  IMAD.SHL.U32 R0, R241, 0x20, RZ ;  /* 0x00000020f1007824 */ /* 0x000fc800078e00ff */
[----:B------:R-:W-:-:S04]  /*6530*/  IMAD.WIDE R130, R0, 0x4, R130 ;  /* 0x0000000400827825 */ /* 0x000fc800078e0282 */
[C---:B------:R-:W-:Y:S01]  /*6540*/  IMAD.WIDE R234, R0.reuse, 0x4, R234 ;  /* 0x0000000400ea7825 */ /* 0x040fe200078e02ea */
[----:B------:R1:W-:Y:S03]  /*6550*/  STL.64 [R1+0x60], R130 ;  /* 0x0000608201007387 */ /* 0x0003e60000100a00 */
[C---:B------:R-:W-:Y:S01]  /*6560*/  IMAD.WIDE R236, R0.reuse, 0x4, R236 ;  /* 0x0000000400ec7825 */ /* 0x040fe200078e02ec */
[----:B------:R-:W-:Y:S03]  /*6570*/  STL.64 [R1+0x50], R234 ;  /* 0x000050ea01007387 */ /* 0x000fe60000100a00 */
[C---:B------:R-:W-:Y:S01]  /*6580*/  IMAD.WIDE R218, R0.reuse, 0x4, R218 ;  /* 0x0000000400da7825 */ /* 0x040fe200078e02da */
[----:B------:R-:W-:Y:S03]  /*6590*/  STL.64 [R1+0x40], R236 ;  /* 0x000040ec01007387 */ /* 0x000fe60000100a00 */
[C---:B------:R-:W-:Y:S01]  /*65a0*/  IMAD.WIDE R220, R0.reuse, 0x4, R220 ;  /* 0x0000000400dc7825 */ /* 0x040fe200078e02dc */
[----:B------:R1:W-:Y:S03]  /*65b0*/  STL.64 [R1+0x30], R218 ;  /* 0x000030da01007387 */ /* 0x0003e60000100a00 */
[C---:B------:R-:W-:Y:S01]  /*65c0*/  IMAD.WIDE R222, R0.reuse, 0x4, R222 ;  /* 0x0000000400de7825 */ /* 0x040fe200078e02de */
[----:B------:R-:W-:Y:S03]  /*65d0*/  STL.64 [R1+0x20], R220 ;  /* 0x000020dc01007387 */ /* 0x000fe60000100a00 */
[----:B------:R-:W-:Y:S01]  /*65e0*/  IMAD.WIDE R248, R0, 0x4, R226 ;  /* 0x0000000400f87825 */ /* 0x000fe200078e02e2 */
[----:B------:R-:W-:Y:S04]  /*65f0*/  STL.64 [R1+0x10], R222 ;  /* 0x000010de01007387 */ /* 0x000fe80000100a00 */
[----:B--2---:R2:W-:Y:S04]  /*6600*/  LDGSTS.E [R240+0x30000], [R2.64], P2 ;  /* 0x3000000002f07fae */ /* 0x0045e80009121844 */
[----:B------:R2:W-:Y:S04]  /*6610*/  LDGSTS.E [R240+0x30400], [R6.64], P2 ;  /* 0x3040000006f07fae */ /* 0x0005e80009121844 */
[----:B------:R2:W-:Y:S04]  /*6620*/  LDGSTS.E [R240+0x30800], [R10.64], P2 ;  /* 0x308000000af07fae */ /* 0x0005e80009121844 */
[----:B------:R2:W-:Y:S04]  /*6630*/  LDGSTS.E [R240+0x30c00], [R14.64], P2 ;  /* 0x30c000000ef07fae */ /* 0x0005e80009121844 */
[----:B---3--:R2:W-:Y:S04]  /*6640*/  LDGSTS.E [R240+0x31000], [R18.64], P2 ;  /* 0x3100000012f07fae */ /* 0x0085e80009121844 */
[----:B------:R2:W-:Y:S04]  /*6650*/  LDGSTS.E [R240+0x31400], [R22.64], P2 ;  /* 0x3140000016f07fae */ /* 0x0005e80009121844 */
        /* <DEDUP_REMOVED lines=28> */
[----:B----4-:R3:W-:Y:S01]  /*6820*/  LDGSTS.E [R245+0x30a00], [R12.64], P2 ;  /* 0x30a000000cf57fae */ /* 0x0107e20009121844 */
[----:B--2---:R-:W-:-:S03]  /*6830*/  IADD3 R240, R244, -0x31, RZ ;  /* 0xffffffcff4f07810 */ /* 0x004fc60007ffe0ff */
        /* <DEDUP_REMOVED lines=28> */
[----:B------:R3:W-:Y:S01]  /*6a00*/  LDGSTS.E [R245+0x37e00], [R128.64], P2 ;  /* 0x37e0000080f57fae */ /* 0x0007e20009121844 */
[----:B------:R-:W-:-:S03]  /*6a10*/  ISETP.GE.U32.AND P2, PT, R240, 0x7fffffb0, PT ;  /* 0x7fffffb0f000780c */ /* 0x000fc60003f46070 */
[----:B------:R-:W0:Y:S04]  /*6a20*/  LDGDEPBAR ;  /* 0x00000000000079af */ /* 0x000e280000000000 */
[----:B------:R-:W-:Y:S06]  /*6a30*/  BAR.SYNC.DEFER_BLOCKING 0x0 ;  /* 0x0000000000007b1d */ /* 0x000fec0000010000 */
[----:B------:R-:W-:Y:S01]  /*6a40*/  @!PT LDS RZ, [RZ] ;  /* 0x00000000fffff984 */ /* 0x000fe20000000800 */
[----:B------:R-:W-:Y:S01]  /*6a50*/  @!PT LDS RZ, [RZ] ;  /* 0x00000000fffff984 */ /* 0x000fe20000000800 */
[----:B------:R-:W-:Y:S01]  /*6a60*/  @!PT LDS RZ, [RZ] ;  /* 0x00000000fffff984 */ /* 0x000fe20000000800 */
[----:B------:R1:W-:Y:S04]  /*6a70*/  LDGSTS.E [R252+0x10000], [R130.64], !P3 ;  /* 0x1000000082fc7fae */ /* 0x0003e8000d921844 */
[----:B------:R2:W-:Y:S04]  /*6a80*/  LDGSTS.E [R252+0x10200], [R234.64], !P3 ;  /* 0x10200000eafc7fae */ /* 0x0005e8000d921844 */
[----:B------:R4:W-:Y:S04]  /*6a90*/  LDGSTS.E [R252+0x10400], [R236.64], !P3 ;  /* 0x10400000ecfc7fae */ /* 0x0009e8000d921844 */
[----:B------:R2:W-:Y:S01]  /*6aa0*/  LDGSTS.E [R252+0x10600], [R218.64], !P3 ;  /* 0x10600000dafc7fae */ /* 0x0005e2000d921844 */
[----:B-1----:R-:W-:-:S03]  /*6ab0*/  IADD3 R130, R244, -0x35, RZ ;  /* 0xffffffcbf4827810 */ /* 0x002fc60007ffe0ff */
[----:B------:R1:W-:Y:S01]  /*6ac0*/  LDGSTS.E [R252+0x12000], [R220.64], !P4 ;  /* 0x12000000dcfc7fae */ /* 0x0003e2000e121844 */
[----:B------:R-:W-:Y:S02]  /*6ad0*/  ISETP.GE.U32.AND P3, PT, R130, 0x7fffffac, PT ;  /* 0x7fffffac8200780c */ /* 0x000fe40003f66070 */
[----:B------:R-:W-:Y:S01]  /*6ae0*/  IADD3 R130, R244, -0x39, RZ ;  /* 0xffffffc7f4827810 */ /* 0x000fe20007ffe0ff */
[C---:B--2---:R-:W-:Y:S01]  /*6af0*/  IMAD.WIDE R218, R0.reuse, 0x4, R224 ;  /* 0x0000000400da7825 */ /* 0x044fe200078e02e0 */
[----:B------:R2:W-:Y:S04]  /*6b00*/  LDGSTS.E [R252+0x12200], [R222.64], !P4 ;  /* 0x12200000defc7fae */ /* 0x0005e8000e121844 */
[----:B------:R-:W-:Y:S01]  /*6b10*/  STL.64 [R1], R218 ;  /* 0x000000da01007387 */ /* 0x000fe20000100a00 */
[----:B---3--:R-:W-:-:S03]  /*6b20*/  IMAD.WIDE R244, R0, 0x4, R228 ;  /* 0x0000000400f47825 */ /* 0x008fc600078e02e4 */
[----:B------:R-:W3:Y:S04]  /*6b30*/  LDL.LU.64 R226, [R1+0x8] ;  /* 0x0000080001e27983 */ /* 0x000ee80000300a00 */
[----:B------:R-:W3:Y:S04]  /*6b40*/  LDL.LU.64 R234, [R1+0x48] ;  /* 0x0000480001ea7983 */ /* 0x000ee80000300a00 */
[----:B----4-:R-:W3:Y:S04]  /*6b50*/  LDL.LU.64 R236, [R1+0x58] ;  /* 0x0000580001ec7983 */ /* 0x010ee80000300a00 */
[----:B------:R-:W-:Y:S04]  /*6b60*/  STL.64 [R1+0x1b18], R248 ;  /* 0x001b18f801007387 */ /* 0x000fe80000100a00 */
[----:B------:R-:W3:Y:S04]  /*6b70*/  LDL.LU.64 R228, [R1+0x18] ;  /* 0x0000180001e47983 */ /* 0x000ee80000300a00 */
[----:B------:R1:W-:Y:S04]  /*6b80*/  LDGSTS.E [R252+0x12400], [R218.64], !P4 ;  /* 0x12400000dafc7fae */ /* 0x0003e8000e121844 */
[----:B------:R1:W-:Y:S01]  /*6b90*/  LDGSTS.E [R252+0x12600], [R248.64], !P4 ;  /* 0x12600000f8fc7fae */ /* 0x0003e2000e121844 */
[----:B------:R-:W-:Y:S01]  /*6ba0*/  ISETP.GE.U32.AND P4, PT, R130, 0x7fffffa8, PT ;  /* 0x7fffffa88200780c */ /* 0x000fe20003f86070 */
[----:B------:R-:W-:-:S02]  /*6bb0*/  IMAD.WIDE R130, R0, 0x4, R232 ;  /* 0x0000000400827825 */ /* 0x000fc400078e02e8 */
[----:B------:R-:W3:Y:S04]  /*6bc0*/  LDL.LU.64 R232, [R1+0x38] ;  /* 0x0000380001e87983 */ /* 0x000ee80000300a00 */
[----:B------:R1:W-:Y:S04]  /*6bd0*/  LDGSTS.E [R252+0x14000], [R244.64], !P1 ;  /* 0x14000000f4fc7fae */ /* 0x0003e8000c921844 */
[----:B------:R1:W-:Y:S04]  /*6be0*/  STL.64 [R1+0x1b20], R244 ;  /* 0x001b20f401007387 */ /* 0x0003e80000100a00 */
[----:B-1----:R-:W3:Y:S01]  /*6bf0*/  LDL.LU.64 R244, [R1+0x28] ;  /* 0x0000280001f47983 */ /* 0x002ee20000300a00 */
[----:B------:R-:W-:-:S02]  /*6c00*/  IMAD.MOV.U32 R249, RZ, RZ, c[0x0][0x180] ;  /* 0x00006000fff97624 */ /* 0x000fc400078e00ff */
[----:B------:R-:W-:-:S04]  /*6c10*/  IMAD.WIDE R240, R0, 0x4, R230 ;  /* 0x0000000400f07825 */ /* 0x000fc800078e02e6 */
[C---:B------:R-:W-:Y:S01]  /*6c20*/  IMAD.WIDE R132, R0.reuse, 0x4, R132 ;  /* 0x0000000400847825 */ /* 0x040fe200078e0284 */
[C---:B------:R-:W-:Y:S01]  /*6c30*/  IADD3 R218, R249.reuse, -0x3d, RZ ;  /* 0xffffffc3f9da7810 */ /* 0x040fe20007ffe0ff */
[----:B------:R1:W-:Y:S02]  /*6c40*/  LDGSTS.E [R252+0x14200], [R240.64], !P1 ;  /* 0x14200000f0fc7fae */ /* 0x0003e4000c921844 */
[C---:B------:R-:W-:Y:S02]  /*6c50*/  IMAD.WIDE R134, R0.reuse, 0x4, R134 ;  /* 0x0000000400867825 */ /* 0x040fe400078e0286 */
[----:B------:R1:W-:Y:S02]  /*6c60*/  LDGSTS.E [R252+0x14400], [R130.64], !P1 ;  /* 0x1440000082fc7fae */ /* 0x0003e4000c921844 */
[C---:B------:R-:W-:Y:S02]  /*6c70*/  IMAD.WIDE R136, R0.reuse, 0x4, R136 ;  /* 0x0000000400887825 */ /* 0x040fe400078e0288 */
[----:B------:R1:W-:Y:S02]  /*6c80*/  LDGSTS.E [R252+0x14600], [R132.64], !P1 ;  /* 0x1460000084fc7fae */ /* 0x0003e4000c921844 */
[----:B------:R-:W-:Y:S01]  /*6c90*/  IMAD.WIDE R138, R0, 0x4, R138 ;  /* 0x00000004008a7825 */ /* 0x000fe200078e028a */
[----:B------:R-:W-:Y:S01]  /*6ca0*/  ISETP.GE.U32.AND P1, PT, R218, 0x7fffffa4, PT ;  /* 0x7fffffa4da00780c */ /* 0x000fe20003f26070 */
[----:B------:R1:W-:Y:S02]  /*6cb0*/  LDGSTS.E [R252+0x16000], [R134.64], !P0 ;  /* 0x1600000086fc7fae */ /* 0x0003e4000c121844 */
[C---:B------:R-:W-:Y:S01]  /*6cc0*/  IMAD.WIDE R140, R0.reuse, 0x4, R140 ;  /* 0x00000004008c7825 */ /* 0x040fe200078e028c */
[----:B------:R-:W-:Y:S01]  /*6cd0*/  IADD3 R218, R249, -0x22, RZ ;  /* 0xffffffdef9da7810 */ /* 0x000fe20007ffe0ff */
[----:B------:R1:W-:Y:S02]  /*6ce0*/  LDGSTS.E [R252+0x16200], [R136.64], !P0 ;  /* 0x1620000088fc7fae */ /* 0x0003e4000c121844 */
[----:B------:R-:W-:-:S02]  /*6cf0*/  IMAD.WIDE R142, R0, 0x4, R142 ;  /* 0x00000004008e7825 */ /* 0x000fc400078e028e */
        /* <DEDUP_REMOVED lines=36> */
[----:B------:R-:W-:Y:S01]  /*6f40*/  IMAD.WIDE R172, R0, 0x4, R172 ;  /* 0x0000000400ac7825 */ /* 0x000fe200078e02ac */
[----:B------:R-:W-:Y:S01]  /*6f50*/  IADD3 R218, R249, -0x32, RZ ;  /* 0xffffffcef9da7810 */ /* 0x000fe20007ffe0ff */
[----:B------:R1:W-:Y:S01]  /*6f60*/  LDGSTS.E [R252+0x1e200], [R168.64], !P1 ;  /* 0x1e200000a8fc7fae */ /* 0x0003e2000c921844 */
[----:B------:R-:W-:Y:S01]  /*6f70*/  LOP3.LUT R248, R252, 0x20, RZ, 0x3c, !PT ;  /* 0x00000020fcf87812 */ /* 0x000fe200078e3cff */
        /* <DEDUP_REMOVED lines=41> */
[----:B------:R-:W-:Y:S02]  /*7210*/  STL.64 [R1+0x1b28], R240 ;  /* 0x001b28f001007387 */ /* 0x000fe40000100a00 */
[C---:B------:R-:W-:Y:S02]  /*7220*/  IMAD.WIDE R208, R0.reuse, 0x4, R208 ;  /* 0x0000000400d07825 */ /* 0x040fe400078e02d0 */
[----:B------:R1:W-:Y:S02]  /*7230*/  LDGSTS.E [R248+0x16c00], [R202.64], !P4 ;  /* 0x16c00000caf87fae */ /* 0x0003e4000e121844 */
[C---:B------:R-:W-:Y:S02]  /*7240*/  IMAD.WIDE R210, R0.reuse, 0x4, R210 ;  /* 0x0000000400d27825 */ /* 0x040fe400078e02d2 */
[----:B------:R1:W-:Y:S02]  /*7250*/  STL.64 [R1+0x1b30], R130 ;  /* 0x001b308201007387 */ /* 0x0003e40000100a00 */
[----:B------:R-:W-:-:S02]  /*7260*/  IMAD.WIDE R212, R0, 0x4, R212 ;  /* 0x0000000400d47825 */ /* 0x000fc400078e02d4 */
[----:B------:R2:W-:Y:S01]  /*7270*/  LDGSTS.E [R248+0x16e00], [R204.64], !P4 ;  /* 0x16e00000ccf87fae */ /* 0x0005e2000e121844 */
[----:B------:R-:W-:Y:S02]  /*7280*/  ISETP.GE.U32.AND P4, PT, R218, 0x7fffffbe, PT ;  /* 0x7fffffbeda00780c */ /* 0x000fe40003f86070 */
[----:B------:R-:W-:Y:S01]  /*7290*/  IADD3 R218, R249, -0x27, RZ ;  /* 0xffffffd9f9da7810 */ /* 0x000fe20007ffe0ff */
[----:B------:R2:W-:Y:S04]  /*72a0*/  LDGSTS.E [R248+0x18800], [R206.64], !P1 ;  /* 0x18800000cef87fae */ /* 0x0005e8000c921844 */
[----:B-1----:R-:W4:Y:S01]  /*72b0*/  LDL.LU.64 R130, [R1+0x1c0] ;  /* 0x0001c00001827983 */ /* 0x002f220000300a00 */
[----:B------:R-:W-:-:S03]  /*72c0*/  IMAD.WIDE R214, R0, 0x4, R214 ;  /* 0x0000000400d67825 */ /* 0x000fc600078e02d6 */
[----:B------:R1:W-:Y:S01]  /*72d0*/  STL.64 [R1+0x1b38], R132 ;  /* 0x001b388401007387 */ /* 0x0003e20000100a00 */
[----:B------:R-:W-:-:S03]  /*72e0*/  IMAD.WIDE R216, R0, 0x4, R216 ;  /* 0x0000000400d87825 */ /* 0x000fc600078e02d8 */
[----:B------:R2:W-:Y:S04]  /*72f0*/  LDGSTS.E [R248+0x18a00], [R208.64], !P1 ;  /* 0x18a00000d0f87fae */ /* 0x0005e8000c921844 */
[----:B------:R2:W-:Y:S04]  /*7300*/  LDGSTS.E [R248+0x18c00], [R210.64], !P1 ;  /* 0x18c00000d2f87fae */ /* 0x0005e8000c921844 */
[----:B-1----:R-:W4:Y:S04]  /*7310*/  LDL.LU.64 R132, [R1+0x1b8] ;  /* 0x0001b80001847983 */ /* 0x002f280000300a00 */
[----:B------:R1:W-:Y:S01]  /*7320*/  STL.64 [R1+0x1b40], R134 ;  /* 0x001b408601007387 */ /* 0x0003e20000100a00 */
[----:B------:R-:W-:-:S03]  /*7330*/  IMAD.WIDE R220, R0, 0x4, R242 ;  /* 0x0000000400dc7825 */ /* 0x000fc600078e02f2 */
[----:B------:R3:W-:Y:S01]  /*7340*/  LDGSTS.E [R248+0x18e00], [R212.64], !P1 ;  /* 0x18e00000d4f87fae */ /* 0x0007e2000c921844 */
[----:B------:R-:W-:Y:S01]  /*7350*/  ISETP.GE.U32.AND P1, PT, R218, 0x7fffffba, PT ;  /* 0x7fffffbada00780c */ /* 0x000fe20003f26070 */
[C---:B------:R-:W-:Y:S01]  /*7360*/  IMAD.WIDE R218, R0.reuse, 0x4, R238 ;  /* 0x0000000400da7825 */ /* 0x040fe200078e02ee */
[----:B--2---:R-:W-:Y:S01]  /*7370*/  IADD3 R222, R249, -0x2b, RZ ;  /* 0xffffffd5f9de7810 */ /* 0x004fe20007ffe0ff */
[----:B------:R2:W-:Y:S04]  /*7380*/  LDGSTS.E [R248+0x1a800], [R214.64], !P0 ;  /* 0x1a800000d6f87fae */ /* 0x0005e8000c121844 */
[----:B-1----:R-:W4:Y:S04]  /*7390*/  LDL.LU.64 R134, [R1+0x1c8] ;  /* 0x0001c80001867983 */ /* 0x002f280000300a00 */
[----:B------:R-:W-:Y:S04]  /*73a0*/  STL.64 [R1+0x1b48], R136 ;  /* 0x001b488801007387 */ /* 0x000fe80000100a00 */
[----:B------:R1:W-:Y:S04]  /*73b0*/  STL.64 [R1+0x1b50], R138 ;  /* 0x001b508a01007387 */ /* 0x0003e80000100a00 */
[----:B------:R2:W-:Y:S04]  /*73c0*/  LDGSTS.E [R248+0x1aa00], [R216.64], !P0 ;  /* 0x1aa00000d8f87fae */ /* 0x0005e8000c121844 */
[----:B------:R2:W-:Y:S04]  /*73d0*/  LDGSTS.E [R248+0x1ac00], [R218.64], !P0 ;  /* 0x1ac00000daf87fae */ /* 0x0005e8000c121844 */
[----:B-1----:R-:W4:Y:S04]  /*73e0*/  LDL.LU.64 R138, [R1+0x1d0] ;  /* 0x0001d000018a7983 */ /* 0x002f280000300a00 */
[----:B------:R-:W-:Y:S04]  /*73f0*/  STL.64 [R1+0x1b58], R140 ;  /* 0x001b588c01007387 */ /* 0x000fe80000100a00 */
[----:B------:R1:W-:Y:S04]  /*7400*/  STL.64 [R1+0x1b68], R142 ;  /* 0x001b688e01007387 */ /* 0x0003e80000100a00 */
[----:B------:R-:W-:Y:S04]  /*7410*/  STL.64 [R1+0x1b70], R144 ;  /* 0x001b709001007387 */ /* 0x000fe80000100a00 */
[----:B------:R1:W-:Y:S01]  /*7420*/  STL.64 [R1+0x1b78], R146 ;  /* 0x001b789201007387 */ /* 0x0003e20000100a00 */
[----:B------:R-:W-:-:S03]  /*7430*/  IMAD.WIDE R224, R0, 0x4, R250 ;  /* 0x0000000400e07825 */ /* 0x000fc600078e02fa */
[----:B------:R-:W-:Y:S04]  /*7440*/  STL.64 [R1+0x1b80], R148 ;  /* 0x001b809401007387 */ /* 0x000fe80000100a00 */
[----:B------:R2:W-:Y:S01]  /*7450*/  LDGSTS.E [R248+0x1ae00], [R220.64], !P0 ;  /* 0x1ae00000dcf87fae */ /* 0x0005e2000c121844 */
[----:B------:R-:W-:Y:S01]  /*7460*/  ISETP.GE.U32.AND P0, PT, R222, 0x7fffffb6, PT ;  /* 0x7fffffb6de00780c */ /* 0x000fe20003f06070 */
[C---:B------:R-:W-:Y:S02]  /*7470*/  IMAD.WIDE R222, R0.reuse, 0x4, R246 ;  /* 0x0000000400de7825 */ /* 0x040fe400078e02f6 */
[----:B------:R-:W-:Y:S02]  /*7480*/  STL.64 [R1+0x1b88], R150 ;  /* 0x001b889601007387 */ /* 0x000fe40000100a00 */
[----:B---3--:R-:W-:-:S02]  /*7490*/  IMAD.WIDE R226, R0, 0x4, R226 ;  /* 0x0000000400e27825 */ /* 0x008fc400078e02e2 */
[----:B------:R-:W-:Y:S04]  /*74a0*/  STL.64 [R1+0x1b90], R152 ;  /* 0x001b909801007387 */ /* 0x000fe80000100a00 */
[----:B------:R-:W-:Y:S01]  /*74b0*/  STL.64 [R1+0x1b98], R154 ;  /* 0x001b989a01007387 */ /* 0x000fe20000100a00 */
[----:B------:R-:W-:Y:S01]  /*74c0*/  IADD3 R230, R249, -0x2f, RZ ;  /* 0xffffffd1f9e67810 */ /* 0x000fe20007ffe0ff */
[----:B------:R-:W-:Y:S02]  /*74d0*/  IMAD.WIDE R228, R0, 0x4, R228 ;  /* 0x0000000400e47825 */ /* 0x000fe400078e02e4 */
[----:B------:R-:W-:Y:S04]  /*74e0*/  STL.64 [R1+0x1ba0], R156 ;  /* 0x001ba09c01007387 */ /* 0x000fe80000100a00 */
[----:B------:R-:W-:Y:S04]  /*74f0*/  STL.64 [R1+0x1ba8], R158 ;  /* 0x001ba89e01007387 */ /* 0x000fe80000100a00 */
[----:B------:R-:W-:Y:S04]  /*7500*/  STL [R1+0x1bb0], R161 ;  /* 0x001bb0a101007387 */ /* 0x000fe80000100800 */
[----:B------:R2:W-:Y:S04]  /*7510*/  LDGSTS.E [R248+0x1c800], [R222.64], !P2 ;  /* 0x1c800000def87fae */ /* 0x0005e8000d121844 */
[----:B-1----:R-:W3:Y:S04]  /*7520*/  LDL.LU.64 R142, [R1+0x190] ;  /* 0x00019000018e7983 */ /* 0x002ee80000300a00 */
[----:B------:R2:W-:Y:S04]  /*7530*/  LDGSTS.E [R248+0x1ca00], [R224.64], !P2 ;  /* 0x1ca00000e0f87fae */ /* 0x0005e8000d121844 */
[----:B------:R-:W3:Y:S04]  /*7540*/  LDL.LU.64 R240, [R1+0x188] ;  /* 0x0001880001f07983 */ /* 0x000ee80000300a00 */
[----:B------:R2:W-:Y:S04]  /*7550*/  LDGSTS.E [R248+0x1cc00], [R226.64], !P2 ;  /* 0x1cc00000e2f87fae */ /* 0x0005e8000d121844 */
[----:B------:R2:W-:Y:S01]  /*7560*/  LDGSTS.E [R248+0x1ce00], [R228.64], !P2 ;  /* 0x1ce00000e4f87fae */ /* 0x0005e2000d121844 */
[----:B------:R-:W-:Y:S01]  /*7570*/  ISETP.GE.U32.AND P2, PT, R230, 0x7fffffb2, PT ;  /* 0x7fffffb2e600780c */ /* 0x000fe20003f46070 */
[----:B------:R-:W-:-:S02]  /*7580*/  IMAD.WIDE R230, R0, 0x4, R244 ;  /* 0x0000000400e67825 */ /* 0x000fc400078e02f4 */
[----:B------:R-:W3:Y:S04]  /*7590*/  LDL.LU.64 R136, [R1+0x180] ;  /* 0x0001800001887983 */ /* 0x000ee80000300a00 */
[----:B------:R-:W3:Y:S01]  /*75a0*/  LDL.LU.64 R244, [R1+0x178] ;  /* 0x0001780001f47983 */ /* 0x000ee20000300a00 */
[----:B------:R-:W-:-:S03]  /*75b0*/  IMAD.WIDE R232, R0, 0x4, R232 ;  /* 0x0000000400e87825 */ /* 0x000fc600078e02e8 */
[----:B------:R2:W-:Y:S01]  /*75c0*/  LDGSTS.E [R248+0x1e800], [R230.64], !P3 ;  /* 0x1e800000e6f87fae */ /* 0x0005e2000d921844 */
[----:B------:R-:W-:-:S03]  /*75d0*/  IMAD.WIDE R234, R0, 0x4, R234 ;  /* 0x0000000400ea7825 */ /* 0x000fc600078e02ea */
[----:B------:R2:W-:Y:S01]  /*75e0*/  LDGSTS.E [R248+0x1ea00], [R232.64], !P3 ;  /* 0x1ea00000e8f87fae */ /* 0x0005e2000d921844 */
[----:B------:R-:W-:-:S03]  /*75f0*/  IMAD.WIDE R236, R0, 0x4, R236 ;  /* 0x0000000400ec7825 */ /* 0x000fc600078e02ec */
[----:B------:R2:W-:Y:S04]  /*7600*/  LDGSTS.E [R248+0x1ec00], [R234.64], !P3 ;  /* 0x1ec00000eaf87fae */ /* 0x0005e8000d921844 */
[----:B------:R-:W3:Y:S04]  /*7610*/  LDL.LU.64 R146, [R1+0x150] ;  /* 0x0001500001927983 */ /* 0x000ee80000300a00 */
[----:B------:R2:W-:Y:S04]  /*7620*/  LDGSTS.E [R248+0x1ee00], [R236.64], !P3 ;  /* 0x1ee00000ecf87fae */ /* 0x0005e8000d921844 */
[----:B------:R-:W3:Y:S04]  /*7630*/  LDL.LU.64 R144, [R1+0x148] ;  /* 0x0001480001907983 */ /* 0x000ee80000300a00 */
[----:B------:R-:W3:Y:S01]  /*7640*/  LDL.LU.64 R140, [R1+0x140] ;  /* 0x00014000018c7983 */ /* 0x000ee20000300a00 */
[----:B--2---:R-:W-:Y:S01]  /*7650*/  LOP3.LUT R248, R252, 0x40, RZ, 0x3c, !PT ;  /* 0x00000040fcf87812 */ /* 0x004fe200078e3cff */
[----:B----4-:R-:W-:-:S04]  /*7660*/  IMAD.WIDE R130, R0, 0x4, R130 ;  /* 0x0000000400827825 */ /* 0x010fc800078e0282 */
[----:B------:R-:W-:-:S04]  /*7670*/  IMAD.WIDE R250, R0, 0x4, R132 ;  /* 0x0000000400fa7825 */ /* 0x000fc800078e0284 */
[C---:B------:R-:W-:Y:S02]  /*7680*/  IMAD.WIDE R242, R0.reuse, 0x4, R134 ;  /* 0x0000000400f27825 */ /* 0x040fe400078e0286 */
[----:B------:R-:W2:Y:S04]  /*7690*/  LDL.LU.64 R134, [R1+0x138] ;  /* 0x0001380001867983 */ /* 0x000ea80000300a00 */
[----:B------:R1:W-:Y:S01]  /*76a0*/  STL.64 [R1+0x8], R130 ;  /* 0x0000088201007387 */ /* 0x0003e20000100a00 */
[----:B------:R-:W-:-:S03]  /*76b0*/  IMAD.WIDE R246, R0, 0x4, R138 ;  /* 0x0000000400f67825 */ /* 0x000fc600078e028a */
[----:B------:R-:W4:Y:S04]  /*76c0*/  LDL.LU.64 R138, [R1+0x110] ;  /* 0x00011000018a7983 */ /* 0x000f280000300a00 */
[----:B------:R1:W-:Y:S04]  /*76d0*/  LDGSTS.E [R248+0x11000], [R246.64], !P4 ;  /* 0x11000000f6f87fae */ /* 0x0003e8000e121844 */
[----:B------:R1:W-:Y:S04]  /*76e0*/  LDGSTS.E [R248+0x11200], [R242.64], !P4 ;  /* 0x11200000f2f87fae */ /* 0x0003e8000e121844 */
[----:B------:R1:W-:Y:S04]  /*76f0*/  LDGSTS.E [R248+0x11400], [R130.64], !P4 ;  /* 0x1140000082f87fae */ /* 0x0003e8000e121844 */
[----:B------:R2:W-:Y:S04]  /*7700*/  LDGSTS.E [R248+0x11600], [R250.64], !P4 ;  /* 0x11600000faf87fae */ /* 0x0005e8000e121844 */
[----:B-1----:R-:W4:Y:S04]  /*7710*/  LDL.LU.64 R130, [R1+0x108] ;  /* 0x0001080001827983 */ /* 0x002f280000300a00 */
[----:B------:R-:W4:Y:S01]  /*7720*/  LDL.LU.64 R132, [R1+0x100] ;  /* 0x0001000001847983 */ /* 0x000f220000300a00 */
[----:B---3--:R-:W-:-:S05]  /*7730*/  IMAD.WIDE R150, R0, 0x4, R142 ;  /* 0x0000000400967825 */ /* 0x008fca00078e028e */
[----:B------:R4:W-:Y:S01]  /*7740*/  LDGSTS.E [R248+0x13000], [R150.64], !P1 ;  /* 0x1300000096f87fae */ /* 0x0009e2000c921844 */
[----:B------:R-:W-:-:S03]  /*7750*/  IMAD.WIDE R148, R0, 0x4, R240 ;  /* 0x0000000400947825 */ /* 0x000fc600078e02f0 */
[----:B------:R-:W4:Y:S04]  /*7760*/  LDL.LU.64 R240, [R1+0xf8] ;  /* 0x0000f80001f07983 */ /* 0x000f280000300a00 */
[----:B------:R-:W-:Y:S01]  /*7770*/  STL.64 [R1+0x28], R150 ;  /* 0x0000289601007387 */ /* 0x000fe20000100a00 */
[----:B------:R-:W-:-:S03]  /*7780*/  IMAD.WIDE R142, R0, 0x4, R136 ;  /* 0x00000004008e7825 */ /* 0x000fc600078e0288 */
[----:B------:R1:W-:Y:S01]  /*7790*/  STL.64 [R1+0x18], R148 ;  /* 0x0000189401007387 */ /* 0x0003e20000100a00 */
[----:B------:R-:W-:-:S03]  /*77a0*/  IMAD.WIDE R136, R0, 0x4, R244 ;  /* 0x0000000400887825 */ /* 0x000fc600078e02f4 */
[----:B------:R-:W-:Y:S04]  /*77b0*/  STL.64 [R1+0x48], R142 ;  /* 0x0000488e01007387 */ /* 0x000fe80000100a00 */
[----:B------:R1:W-:Y:S04]  /*77c0*/  STL.64 [R1+0x38], R136 ;  /* 0x0000388801007387 */ /* 0x0003e80000100a00 */
[----:B------:R-:W4:Y:S04]  /*77d0*/  LDL.LU.64 R244, [R1+0xe0] ;  /* 0x0000e00001f47983 */ /* 0x000f280000300a00 */
[----:B------:R1:W-:Y:S04]  /*77e0*/  LDGSTS.E [R248+0x13200], [R148.64], !P1 ;  /* 0x1320000094f87fae */ /* 0x0003e8000c921844 */
[----:B------:R1:W-:Y:S04]  /*77f0*/  LDGSTS.E [R248+0x13400], [R142.64], !P1 ;  /* 0x134000008ef87fae */ /* 0x0003e8000c921844 */
[----:B------:R1:W-:Y:S01]  /*7800*/  LDGSTS.E [R248+0x13600], [R136.64], !P1 ;  /* 0x1360000088f87fae */ /* 0x0003e2000c921844 */
[----:B------:R-:W-:-:S04]  /*7810*/  IMAD.WIDE R144, R0, 0x4, R144 ;  /* 0x0000000400907825 */ /* 0x000fc800078e0290 */
[----:B-1----:R-:W-:-:S04]  /*7820*/  IMAD.WIDE R148, R0, 0x4, R146 ;  /* 0x0000000400947825 */ /* 0x002fc800078e0292 */
[C---:B------:R-:W-:Y:S01]  /*7830*/  IMAD.WIDE R140, R0.reuse, 0x4, R140 ;  /* 0x00000004008c7825 */ /* 0x040fe200078e028c */
[----:B------:R-:W4:Y:S04]  /*7840*/  LDL.LU.64 R136, [R1+0xd8] ;  /* 0x0000d80001887983 */ /* 0x000f280000300a00 */
[----:B------:R-:W4:Y:S04]  /*7850*/  LDL.LU.64 R142, [R1+0xd0] ;  /* 0x0000d000018e7983 */ /* 0x000f280000300a00 */
[----:B------:R-:W4:Y:S04]  /*7860*/  LDL.LU.64 R146, [R1+0xc8] ;  /* 0x0000c80001927983 */ /* 0x000f280000300a00 */
[----:B------:R-:W-:Y:S04]  /*7870*/  STL.64 [R1+0x150], R148 ;  /* 0x0001509401007387 */ /* 0x000fe80000100a00 */
[----:B------:R1:W-:Y:S04]  /*7880*/  STL.64 [R1+0x58], R144 ;  /* 0x0000589001007387 */ /* 0x0003e80000100a00 */
[----:B------:R1:W-:Y:S04]  /*7890*/  LDGSTS.E [R248+0x15000], [R148.64], !P0 ;  /* 0x1500000094f87fae */ /* 0x0003e8000c121844 */
[----:B------:R1:W-:Y:S04]  /*78a0*/  STL.64 [R1+0x140], R140 ;  /* 0x0001408c01007387 */ /* 0x0003e80000100a00 */
[----:B------:R1:W-:Y:S04]  /*78b0*/  LDGSTS.E [R248+0x15200], [R144.64], !P0 ;  /* 0x1520000090f87fae */ /* 0x0003e8000c121844 */
[----:B------:R1:W-:Y:S01]  /*78c0*/  LDGSTS.E [R248+0x15400], [R140.64], !P0 ;  /* 0x154000008cf87fae */ /* 0x0003e2000c121844 */
[----:B--2---:R-:W-:-:S05]  /*78d0*/  IMAD.WIDE R134, R0, 0x4, R134 ;  /* 0x0000000400867825 */ /* 0x004fca00078e0286 */
[----:B------:R2:W-:Y:S04]  /*78e0*/  STL.64 [R1+0x138], R134 ;  /* 0x0001388601007387 */ /* 0x0005e80000100a00 */
[----:B-1----:R-:W3:Y:S04]  /*78f0*/  LDL.LU.64 R144, [R1+0xc0] ;  /* 0x0000c00001907983 */ /* 0x002ee80000300a00 */
[----:B------:R2:W-:Y:S04]  /*7900*/  LDGSTS.E [R248+0x15600], [R134.64], !P0 ;  /* 0x1560000086f87fae */ /* 0x0005e8000c121844 */
[----:B------:R-:W3:Y:S01]  /*7910*/  LDL.LU.64 R140, [R1+0xb8] ;  /* 0x0000b800018c7983 */ /* 0x000ee20000300a00 */
[----:B----4-:R-:W-:-:S03]  /*7920*/  IMAD.WIDE R150, R0, 0x4, R138 ;  /* 0x0000000400967825 */ /* 0x010fc600078e028a */
[----:B--2---:R-:W2:Y:S04]  /*7930*/  LDL.LU.64 R134, [R1+0xb0] ;  /* 0x0000b00001867983 */ /* 0x004ea80000300a00 */
[----:B------:R1:W-:Y:S01]  /*7940*/  LDGSTS.E [R248+0x17000], [R150.64], !P2 ;  /* 0x1700000096f87fae */ /* 0x0003e2000d121844 */
[----:B------:R-:W-:-:S04]  /*7950*/  IMAD.WIDE R130, R0, 0x4, R130 ;  /* 0x0000000400827825 */ /* 0x000fc800078e0282 */
[C---:B------:R-:W-:Y:S01]  /*7960*/  IMAD.WIDE R148, R0.reuse, 0x4, R132 ;  /* 0x0000000400947825 */ /* 0x040fe200078e0284 */
[----:B------:R4:W-:Y:S04]  /*7970*/  LDGSTS.E [R248+0x17200], [R130.64], !P2 ;  /* 0x1720000082f87fae */ /* 0x0009e8000d121844 */
[----:B------:R-:W2:Y:S04]  /*7980*/  LDL.LU.64 R132, [R1+0xa8] ;  /* 0x0000a80001847983 */ /* 0x000ea80000300a00 */
[----:B------:R-:W-:Y:S04]  /*7990*/  STL.64 [R1+0x110], R150 ;  /* 0x0001109601007387 */ /* 0x000fe80000100a00 */
[----:B------:R4:W-:Y:S04]  /*79a0*/  STL.64 [R1+0x108], R130 ;  /* 0x0001088201007387 */ /* 0x0009e80000100a00 */
[----:B------:R-:W-:Y:S04]  /*79b0*/  STL.64 [R1+0x100], R148 ;  /* 0x0001009401007387 */ /* 0x000fe80000100a00 */
[----:B------:R1:W-:Y:S04]  /*79c0*/  LDGSTS.E [R248+0x17400], [R148.64], !P2 ;  /* 0x1740000094f87fae */ /* 0x0003e8000d121844 */
[----:B----4-:R-:W4:Y:S01]  /*79d0*/  LDL.LU.64 R130, [R1+0xa0] ;  /* 0x0000a00001827983 */ /* 0x010f220000300a00 */
[----:B------:R-:W-:-:S05]  /*79e0*/  IMAD.WIDE R138, R0, 0x4, R240 ;  /* 0x00000004008a7825 */ /* 0x000fca00078e02f0 */
[----:B------:R1:W-:Y:S04]  /*79f0*/  STL.64 [R1+0xf8], R138 ;  /* 0x0000f88a01007387 */ /* 0x0003e80000100a00 */
[----:B------:R-:W4:Y:S04]  /*7a00*/  LDL.LU.64 R240, [R1+0x98] ;  /* 0x0000980001f07983 */ /* 0x000f280000300a00 */
[----:B------:R1:W-:Y:S02]  /*7a10*/  LDGSTS.E [R248+0x17600], [R138.64], !P2 ;  /* 0x176000008af87fae */ /* 0x0003e4000d121844 */
[----:B-1----:R-:W-:-:S02]  /*7a20*/  IMAD.WIDE R138, R0, 0x4, R244 ;  /* 0x00000004008a7825 */ /* 0x002fc400078e02f4 */
[----:B------:R-:W4:Y:S01]  /*7a30*/  LDL.LU.64 R244, [R1+0x90] ;  /* 0x0000900001f47983 */ /* 0x000f220000300a00 */
[----:B------:R-:W-:-:S04]  /*7a40*/  IADD3 R238, R249, -0x33, RZ ;  /* 0xffffffcdf9ee7810 */ /* 0x000fc80007ffe0ff */
[----:B------:R-:W-:Y:S02]  /*7a50*/  ISETP.GE.U32.AND P3, PT, R238, 0x7fffffae, PT ;  /* 0x7fffffaeee00780c */ /* 0x000fe40003f66070 */
[----:B------:R-:W-:Y:S01]  /*7a60*/  IADD3 R238, R249, -0x37, RZ ;  /* 0xffffffc9f9ee7810 */ /* 0x000fe20007ffe0ff */
[----:B------:R1:W-:Y:S03]  /*7a70*/  STL.64 [R1+0xe0], R138 ;  /* 0x0000e08a01007387 */ /* 0x0003e60000100a00 */
[----:B------:R-:W-:-:S07]  /*7a80*/  ISETP.GE.U32.AND P4, PT, R238, 0x7fffffaa, PT ;  /* 0x7fffffaaee00780c */ /* 0x000fce0003f86070 */
[----:B------:R1:W-:Y:S01]  /*7a90*/  LDGSTS.E [R248+0x19000], [R138.64], !P3 ;  /* 0x190000008af87fae */ /* 0x0003e2000d921844 */
[----:B------:R-:W-:-:S04]  /*7aa0*/  IMAD.WIDE R136, R0, 0x4, R136 ;  /* 0x0000000400887825 */ /* 0x000fc800078e0288 */
[C---:B------:R-:W-:Y:S01]  /*7ab0*/  IMAD.WIDE R148, R0.reuse, 0x4, R142 ;  /* 0x0000000400947825 */ /* 0x040fe200078e028e */
[----:B------:R1:W-:Y:S03]  /*7ac0*/  LDGSTS.E [R248+0x19200], [R136.64], !P3 ;  /* 0x1920000088f87fae */ /* 0x0003e6000d921844 */
[C---:B------:R-:W-:Y:S01]  /*7ad0*/  IMAD.WIDE R146, R0.reuse, 0x4, R146 ;  /* 0x0000000400927825 */ /* 0x040fe200078e0292 */
[----:B------:R-:W4:Y:S04]  /*7ae0*/  LDL.LU.64 R142, [R1+0x88] ;  /* 0x00008800018e7983 */ /* 0x000f280000300a00 */
[----:B------:R1:W-:Y:S04]  /*7af0*/  STL.64 [R1+0xd8], R136 ;  /* 0x0000d88801007387 */ /* 0x0003e80000100a00 */
[----:B------:R3:W-:Y:S04]  /*7b00*/  STL.64 [R1+0xd0], R148 ;  /* 0x0000d09401007387 */ /* 0x0007e80000100a00 */
[----:B------:R3:W-:Y:S04]  /*7b10*/  LDGSTS.E [R248+0x19400], [R148.64], !P3 ;  /* 0x1940000094f87fae */ /* 0x0007e8000d921844 */
[----:B-1----:R-:W4:Y:S04]  /*7b20*/  LDL.LU.64 R138, [R1+0x80] ;  /* 0x00008000018a7983 */ /* 0x002f280000300a00 */
[----:B------:R1:W-:Y:S04]  /*7b30*/  STL.64 [R1+0xc8], R146 ;  /* 0x0000c89201007387 */ /* 0x0003e80000100a00 */
[----:B------:R1:W-:Y:S04]  /*7b40*/  LDGSTS.E [R248+0x19600], [R146.64], !P3 ;  /* 0x1960000092f87fae */ /* 0x0003e8000d921844 */
[----:B------:R-:W4:Y:S01]  /*7b50*/  LDL.LU.64 R136, [R1+0x78] ;  /* 0x0000780001887983 */ /* 0x000f220000300a00 */
[----:B---3--:R-:W-:-:S05]  /*7b60*/  IMAD.WIDE R148, R0, 0x4, R144 ;  /* 0x0000000400947825 */ /* 0x008fca00078e0290 */
[----:B------:R4:W-:Y:S01]  /*7b70*/  LDGSTS.E [R248+0x1b000], [R148.64], !P4 ;  /* 0x1b00000094f87fae */ /* 0x0009e2000e121844 */
[----:B-1----:R-:W-:-:S05]  /*7b80*/  IMAD.WIDE R146, R0, 0x4, R140 ;  /* 0x0000000400927825 */ /* 0x002fca00078e028c */
[----:B------:R1:W-:Y:S01]  /*7b90*/  LDGSTS.E [R248+0x1b200], [R146.64], !P4 ;  /* 0x1b20000092f87fae */ /* 0x0003e2000e121844 */
[----:B--2---:R-:W-:-:S03]  /*7ba0*/  IMAD.WIDE R144, R0, 0x4, R134 ;  /* 0x0000000400907825 */ /* 0x004fc600078e0286 */
[----:B------:R-:W2:Y:S04]  /*7bb0*/  LDL.LU.64 R134, [R1+0x70] ;  /* 0x0000700001867983 */ /* 0x000ea80000300a00 */
[----:B------:R4:W-:Y:S04]  /*7bc0*/  STL.64 [R1+0xc0], R148 ;  /* 0x0000c09401007387 */ /* 0x0009e80000100a00 */
[----:B------:R-:W3:Y:S04]  /*7bd0*/  LDL.LU.64 R140, [R1+0x68] ;  /* 0x00006800018c7983 */ /* 0x000ee80000300a00 */
[----:B------:R-:W-:Y:S04]  /*7be0*/  STL.64 [R1+0xb8], R146 ;  /* 0x0000b89201007387 */ /* 0x000fe80000100a00 */
[----:B------:R-:W-:Y:S04]  /*7bf0*/  STL.64 [R1+0xb0], R144 ;  /* 0x0000b09001007387 */ /* 0x000fe80000100a00 */
[----:B------:R1:W-:Y:S01]  /*7c00*/  LDGSTS.E [R248+0x1b400], [R144.64], !P4 ;  /* 0x1b40000090f87fae */ /* 0x0003e2000e121844 */
[----:B------:R-:W-:-:S05]  /*7c10*/  IMAD.WIDE R132, R0, 0x4, R132 ;  /* 0x0000000400847825 */ /* 0x000fca00078e0284 */
[----:B------:R1:W-:Y:S04]  /*7c20*/  STL.64 [R1+0xa8], R132 ;  /* 0x0000a88401007387 */ /* 0x0003e80000100a00 */
[----:B------:R1:W-:Y:S01]  /*7c30*/  LDGSTS.E [R248+0x1b600], [R132.64], !P4 ;  /* 0x1b60000084f87fae */ /* 0x0003e2000e121844 */
[----:B----4-:R-:W-:-:S03]  /*7c40*/  IMAD.WIDE R148, R0, 0x4, R130 ;  /* 0x0000000400947825 */ /* 0x010fc600078e0282 */
[----:B-1----:R-:W3:Y:S04]  /*7c50*/  LDL.LU.64 R132, [R1+0x1b0] ;  /* 0x0001b00001847983 */ /* 0x002ee80000300a00 */
[----:B------:R-:W3:Y:S04]  /*7c60*/  LDL.LU.64 R130, [R1+0x1a8] ;  /* 0x0001a80001827983 */ /* 0x000ee80000300a00 */
[----:B------:R1:W-:Y:S01]  /*7c70*/  STL.64 [R1+0xa0], R148 ;  /* 0x0000a09401007387 */ /* 0x0003e20000100a00 */
[----:B------:R-:W-:-:S03]  /*7c80*/  IMAD.WIDE R146, R0, 0x4, R240 ;  /* 0x0000000400927825 */ /* 0x000fc600078e02f0 */
[----:B------:R-:W3:Y:S04]  /*7c90*/  LDL.LU.64 R240, [R1+0x1a0] ;  /* 0x0001a00001f07983 */ /* 0x000ee80000300a00 */
[----:B------:R1:W-:Y:S01]  /*7ca0*/  STL.64 [R1+0x98], R146 ;  /* 0x0000989201007387 */ /* 0x0003e20000100a00 */
[----:B------:R-:W-:-:S03]  /*7cb0*/  IMAD.WIDE R144, R0, 0x4, R244 ;  /* 0x0000000400907825 */ /* 0x000fc600078e02f4 */
[----:B------:R-:W3:Y:S01]  /*7cc0*/  LDL.LU.64 R244, [R1+0x198] ;  /* 0x0001980001f47983 */ /* 0x000ee20000300a00 */
[----:B------:R-:W-:-:S04]  /*7cd0*/  IADD3 R238, R249, -0x3b, RZ ;  /* 0xffffffc5f9ee7810 */ /* 0x000fc80007ffe0ff */
[----:B------:R-:W-:Y:S02]  /*7ce0*/  ISETP.GE.U32.AND P1, PT, R238, 0x7fffffa6, PT ;  /* 0x7fffffa6ee00780c */ /* 0x000fe40003f26070 */
[----:B------:R-:W-:Y:S01]  /*7cf0*/  IADD3 R238, R249, -0x3f, RZ ;  /* 0xffffffc1f9ee7810 */ /* 0x000fe20007ffe0ff */
[----:B------:R1:W-:Y:S03]  /*7d00*/  STL.64 [R1+0x90], R144 ;  /* 0x0000909001007387 */ /* 0x0003e60000100a00 */
[----:B------:R-:W-:-:S07]  /*7d10*/  ISETP.GE.U32.AND P0, PT, R238, 0x7fffffa2, PT ;  /* 0x7fffffa2ee00780c */ /* 0x000fce0003f06070 */
[----:B------:R1:W-:Y:S04]  /*7d20*/  LDGSTS.E [R248+0x1d000], [R148.64], !P1 ;  /* 0x1d00000094f87fae */ /* 0x0003e8000c921844 */
[----:B------:R1:W-:Y:S04]  /*7d30*/  LDGSTS.E [R248+0x1d200], [R146.64], !P1 ;  /* 0x1d20000092f87fae */ /* 0x0003e8000c921844 */
[----:B------:R1:W-:Y:S01]  /*7d40*/  LDGSTS.E [R248+0x1d400], [R144.64], !P1 ;  /* 0x1d40000090f87fae */ /* 0x0003e2000c921844 */
[----:B------:R-:W-:-:S05]  /*7d50*/  IMAD.WIDE R142, R0, 0x4, R142 ;  /* 0x00000004008e7825 */ /* 0x000fca00078e028e */
[----:B------:R1:W-:Y:S04]  /*7d60*/  STL.64 [R1+0x88], R142 ;  /* 0x0000888e01007387 */ /* 0x0003e80000100a00 */
[----:B-1----:R-:W3:Y:S04]  /*7d70*/  LDL.LU.64 R148, [R1+0x170] ;  /* 0x0001700001947983 */ /* 0x002ee80000300a00 */
[----:B------:R-:W3:Y:S01]  /*7d80*/  LDL.LU.64 R146, [R1+0x168] ;  /* 0x0001680001927983 */ /* 0x000ee20000300a00 */
[----:B------:R-:W-:-:S03]  /*7d90*/  IMAD.WIDE R138, R0, 0x4, R138 ;  /* 0x00000004008a7825 */ /* 0x000fc600078e028a */
[----:B------:R1:W-:Y:S04]  /*7da0*/  LDGSTS.E [R248+0x1d600], [R142.64], !P1 ;  /* 0x1d6000008ef87fae */ /* 0x0003e8000c921844 */
[----:B------:R1:W-:Y:S04]  /*7db0*/  STL.64 [R1+0x80], R138 ;  /* 0x0000808a01007387 */ /* 0x0003e80000100a00 */
[----:B------:R-:W3:Y:S01]  /*7dc0*/  LDL.LU.64 R144, [R1+0x160] ;  /* 0x0001600001907983 */ /* 0x000ee20000300a00 */
[----:B------:R-:W-:-:S03]  /*7dd0*/  IMAD.WIDE R136, R0, 0x4, R136 ;  /* 0x0000000400887825 */ /* 0x000fc600078e0288 */
[----:B------:R2:W-:Y:S04]  /*7de0*/  LDGSTS.E [R248+0x1f000], [R138.64], !P0 ;  /* 0x1f0000008af87fae */ /* 0x0005e8000c121844 */
[----:B------:R2:W-:Y:S04]  /*7df0*/  STL.64 [R1+0x78], R136 ;  /* 0x0000788801007387 */ /* 0x0005e80000100a00 */
[----:B-1----:R-:W3:Y:S04]  /*7e00*/  LDL.LU.64 R142, [R1+0x158] ;  /* 0x00015800018e7983 */ /* 0x002ee80000300a00 */
[----:B------:R1:W-:Y:S01]  /*7e10*/  LDGSTS.E [R248+0x1f200], [R136.64], !P0 ;  /* 0x1f20000088f87fae */ /* 0x0003e2000c121844 */
[----:B--2---:R-:W-:-:S04]  /*7e20*/  IMAD.WIDE R134, R0, 0x4, R134 ;  /* 0x0000000400867825 */ /* 0x004fc800078e0286 */
[C---:B---3--:R-:W-:Y:S01]  /*7e30*/  IMAD.WIDE R150, R0.reuse, 0x4, R140 ;  /* 0x0000000400967825 */ /* 0x048fe200078e028c */
[----:B------:R2:W-:Y:S04]  /*7e40*/  STL.64 [R1+0x70], R134 ;  /* 0x0000708601007387 */ /* 0x0005e80000100a00 */
[----:B------:R3:W-:Y:S04]  /*7e50*/  STL.64 [R1+0x68], R150 ;  /* 0x0000689601007387 */ /* 0x0007e80000100a00 */
[----:B------:R-:W4:Y:S04]  /*7e60*/  LDL.LU.64 R140, [R1+0x130] ;  /* 0x00013000018c7983 */ /* 0x000f280000300a00 */
[----:B------:R-:W4:Y:S04]  /*7e70*/  LDL.LU.64 R138, [R1+0x128] ;  /* 0x00012800018a7983 */ /* 0x000f280000300a00 */
[----:B------:R2:W-:Y:S04]  /*7e80*/  LDGSTS.E [R248+0x1f400], [R134.64], !P0 ;  /* 0x1f40000086f87fae */ /* 0x0005e8000c121844 */
[----:B-1----:R-:W4:Y:S04]  /*7e90*/  LDL.LU.64 R136, [R1+0x120] ;  /* 0x0001200001887983 */ /* 0x002f280000300a00 */
[----:B------:R1:W-:Y:S04]  /*7ea0*/  LDGSTS.E [R248+0x1f600], [R150.64], !P0 ;  /* 0x1f60000096f87fae */ /* 0x0003e8000c121844 */
[----:B--2---:R-:W2:Y:S01]  /*7eb0*/  LDL.LU.64 R134, [R1+0x118] ;  /* 0x0001180001867983 */ /* 0x004ea20000300a00 */
[----:B---3--:R-:W-:-:S04]  /*7ec0*/  IMAD.WIDE R156, R0, 0x4, R132 ;  /* 0x00000004009c7825 */ /* 0x008fc800078e0284 */
[C---:B------:R-:W-:Y:S01]  /*7ed0*/  IMAD.WIDE R154, R0.reuse, 0x4, R130 ;  /* 0x00000004009a7825 */ /* 0x040fe200078e0282 */
[----:B------:R3:W-:Y:S04]  /*7ee0*/  STL.64 [R1+0x178], R156 ;  /* 0x0001789c01007387 */ /* 0x0007e80000100a00 */
[----:B------:R-:W2:Y:S04]  /*7ef0*/  LDL.LU.64 R132, [R1+0xf0] ;  /* 0x0000f00001847983 */ /* 0x000ea80000300a00 */
[----:B------:R1:W-:Y:S04]  /*7f00*/  STL.64 [R1+0x148], R154 ;  /* 0x0001489a01007387 */ /* 0x0003e80000100a00 */
[----:B------:R-:W2:Y:S01]  /*7f10*/  LDL.LU.64 R130, [R1+0xe8] ;  /* 0x0000e80001827983 */ /* 0x000ea20000300a00 */
[----:B------:R-:W-:-:S05]  /*7f20*/  IMAD.WIDE R152, R0, 0x4, R240 ;  /* 0x0000000400987825 */ /* 0x000fca00078e02f0 */
[----:B------:R1:W-:Y:S02]  /*7f30*/  STL.64 [R1+0x188], R152 ;  /* 0x0001889801007387 */ /* 0x0003e40000100a00 */
[----:B-1----:R-:W-:-:S05]  /*7f40*/  IMAD.WIDE R150, R0, 0x4, R244 ;  /* 0x0000000400967825 */ /* 0x002fca00078e02f4 */
[----:B------:R1:W-:Y:S04]  /*7f50*/  STL.64 [R1+0x180], R150 ;  /* 0x0001809601007387 */ /* 0x0003e80000100a00 */
[----:B------:R-:W2:Y:S04]  /*7f60*/  LDL.LU.64 R240, [R1+0x260] ;  /* 0x0002600001f07983 */ /* 0x000ea80000300a00 */
[----:B------:R-:W2:Y:S01]  /*7f70*/  LDL.LU.64 R244, [R1+0x258] ;  /* 0x0002580001f47983 */ /* 0x000ea20000300a00 */
[----:B------:R-:W-:-:S04]  /*7f80*/  IADD3 R238, R249, -0x24, RZ ;  /* 0xffffffdcf9ee7810 */ /* 0x000fc80007ffe0ff */
[----:B------:R-:W-:Y:S02]  /*7f90*/  ISETP.GE.U32.AND P2, PT, R238, 0x7fffffbd, PT ;  /* 0x7fffffbdee00780c */ /* 0x000fe40003f46070 */
[----:B------:R-:W-:-:S04]  /*7fa0*/  IADD3 R238, R249, -0x28, RZ ;  /* 0xffffffd8f9ee7810 */ /* 0x000fc80007ffe0ff */
[----:B------:R-:W-:Y:S02]  /*7fb0*/  ISETP.GE.U32.AND P3, PT, R238, 0x7fffffb9, PT ;  /* 0x7fffffb9ee00780c */ /* 0x000fe40003f66070 */
[----:B------:R-:W-:Y:S02]  /*7fc0*/  IADD3 R238, R249, -0x2c, RZ ;  /* 0xffffffd4f9ee7810 */ /* 0x000fe40007ffe0ff */
[----:B------:R-:W-:Y:S02]  /*7fd0*/  LOP3.LUT R161, R252, 0x60, RZ, 0x3c, !PT ;  /* 0x00000060fca17812 */ /* 0x000fe400078e3cff */
[----:B------:R-:W-:-:S03]  /*7fe0*/  ISETP.GE.U32.AND P4, PT, R238, 0x7fffffb5, PT ;  /* 0x7fffffb5ee00780c */ /* 0x000fc60003f86070 */
[----:B------:R3:W-:Y:S01]  /*7ff0*/  LDGSTS.E [R161+0x11800], [R156.64], !P2 ;  /* 0x118000009ca17fae */ /* 0x0007e2000d121844 */
[----:B------:R-:W-:-:S03]  /*8000*/  IMAD.WIDE R148, R0, 0x4, R148 ;  /* 0x0000000400947825 */ /* 0x000fc600078e0294 */
[----:B------:R1:W-:Y:S01]  /*8010*/  LDGSTS.E [R161+0x11a00], [R154.64], !P2 ;  /* 0x11a000009aa17fae */ /* 0x0003e2000d121844 */
[----:B------:R-:W-:-:S03]  /*8020*/  IMAD.WIDE R146, R0, 0x4, R146 ;  /* 0x0000000400927825 */ /* 0x000fc600078e0292 */
[----:B------:R1:W-:Y:S04]  /*8030*/  LDGSTS.E [R161+0x11c00], [R152.64], !P2 ;  /* 0x11c0000098a17fae */ /* 0x0003e8000d121844 */
[----:B------:R1:W-:Y:S04]  /*8040*/  LDGSTS.E [R161+0x11e00], [R150.64], !P2 ;  /* 0x11e0000096a17fae */ /* 0x0003e8000d121844 */
[----:B------:R1:W-:Y:S01]  /*8050*/  STL.64 [R1+0x170], R148 ;  /* 0x0001709401007387 */ /* 0x0003e20000100a00 */
[----:B------:R-:W-:-:S03]  /*8060*/  IMAD.WIDE R144, R0, 0x4, R144 ;  /* 0x0000000400907825 */ /* 0x000fc600078e0290 */
[----:B------:R1:W-:Y:S04]  /*8070*/  LDGSTS.E [R161+0x13800], [R148.64], !P3 ;  /* 0x1380000094a17fae */ /* 0x0003e8000d921844 */
[----:B------:R1:W-:Y:S04]  /*8080*/  STL.64 [R1+0x168], R146 ;  /* 0x0001689201007387 */ /* 0x0003e80000100a00 */
[----:B------:R1:W-:Y:S01]  /*8090*/  LDGSTS.E [R161+0x13a00], [R146.64], !P3 ;  /* 0x13a0000092a17fae */ /* 0x0003e2000d921844 */
[----:B------:R-:W-:-:S03]  /*80a0*/  IMAD.WIDE R142, R0, 0x4, R142 ;  /* 0x00000004008e7825 */ /* 0x000fc600078e028e */
[----:B------:R1:W-:Y:S01]  /*80b0*/  STL.64 [R1+0x160], R144 ;  /* 0x0001609001007387 */ /* 0x0003e20000100a00 */
[----:B------:R-:W-:-:S03]  /*80c0*/  IADD3 R238, R249, -0x30, RZ ;  /* 0xffffffd0f9ee7810 */ /* 0x000fc60007ffe0ff */
[----:B------:R1:W-:Y:S04]  /*80d0*/  LDGSTS.E [R161+0x13c00], [R144.64], !P3 ;  /* 0x13c0000090a17fae */ /* 0x0003e8000d921844 */
[----:B------:R1:W-:Y:S04]  /*80e0*/  STL.64 [R1+0x158], R142 ;  /* 0x0001588e01007387 */ /* 0x0003e80000100a00 */
[----:B------:R1:W-:Y:S01]  /*80f0*/  LDGSTS.E [R161+0x13e00], [R142.64], !P3 ;  /* 0x13e000008ea17fae */ /* 0x0003e2000d921844 */
[----:B------:R-:W-:Y:S01]  /*8100*/  IMAD.MOV.U32 R239, RZ, RZ, c[0x0][0x18c] ;  /* 0x00006300ffef7624 */ /* 0x000fe200078e00ff */
[----:B------:R-:W-:-:S03]  /*8110*/  ISETP.GE.U32.AND P1, PT, R238, 0x7fffffb1, PT ;  /* 0x7fffffb1ee00780c */ /* 0x000fc60003f26070 */
[----:B------:R-:W-:-:S04]  /*8120*/  IMAD.SHL.U32 R239, R239, 0x20, RZ ;  /* 0x00000020efef7824 */ /* 0x000fc800078e00ff */
[----:B------:R-:W-:-:S04]  /*8130*/  IMAD.WIDE R158, R239, 0x4, R2 ;  /* 0x00000004ef9e7825 */ /* 0x000fc800078e0202 */
[----:B---3--:R-:W-:-:S04]  /*8140*/  IMAD.WIDE R156, R239, 0x4, R6 ;  /* 0x00000004ef9c7825 */ /* 0x008fc800078e0206 */
[----:B-1----:R-:W-:Y:S01]  /*8150*/  IMAD.WIDE R154, R239, 0x4, R10 ;  /* 0x00000004ef9a7825 */ /* 0x002fe200078e020a */
[----:B------:R-:W-:-:S03]  /*8160*/  IADD3 R238, R249, -0x34, RZ ;  /* 0xffffffccf9ee7810 */ /* 0x000fc60007ffe0ff */
[----:B------:R-:W-:Y:S01]  /*8170*/  IMAD.WIDE R152, R239, 0x4, R14 ;  /* 0x00000004ef987825 */ /* 0x000fe200078e020e */
[----:B------:R-:W-:-:S03]  /*8180*/  ISETP.GE.U32.AND P0, PT, R238, 0x7fffffad, PT ;  /* 0x7fffffadee00780c */ /* 0x000fc60003f06070 */
[----:B------:R-:W-:Y:S01]  /*8190*/  IMAD.WIDE R150, R239, 0x4, R18 ;  /* 0x00000004ef967825 */ /* 0x000fe200078e0212 */
[----:B------:R-:W-:-:S03]  /*81a0*/  IADD3 R238, R249, -0x38, RZ ;  /* 0xffffffc8f9ee7810 */ /* 0x000fc60007ffe0ff */
[----:B------:R-:W-:Y:S01]  /*81b0*/  IMAD.WIDE R148, R239, 0x4, R22 ;  /* 0x00000004ef947825 */ /* 0x000fe200078e0216 */
[----:B------:R-:W-:Y:S02]  /*81c0*/  ISETP.GE.U32.AND P2, PT, R238, 0x7fffffa9, PT ;  /* 0x7fffffa9ee00780c */ /* 0x000fe40003f46070 */
[----:B------:R-:W-:Y:S01]  /*81d0*/  IADD3 R238, R249, -0x3c, RZ ;  /* 0xffffffc4f9ee7810 */ /* 0x000fe20007ffe0ff */
[----:B------:R-:W-:-:S03]  /*81e0*/  IMAD.WIDE R146, R239, 0x4, R26 ;  /* 0x00000004ef927825 */ /* 0x000fc600078e021a */
[----:B------:R-:W-:Y:S01]  /*81f0*/  ISETP.GE.U32.AND P3, PT, R238, 0x7fffffa5, PT ;  /* 0x7fffffa5ee00780c */ /* 0x000fe20003f66070 */
[----:B------:R-:W-:Y:S01]  /*8200*/  IMAD.WIDE R144, R239, 0x4, R30 ;  /* 0x00000004ef907825 */ /* 0x000fe200078e021e */
[----:B------:R-:W-:-:S03]  /*8210*/  IADD3 R238, R249, -0x41, RZ ;  /* 0xffffffbff9ee7810 */ /* 0x000fc60007ffe0ff */
[----:B------:R-:W-:-:S04]  /*8220*/  IMAD.WIDE R142, R239, 0x4, R34 ;  /* 0x00000004ef8e7825 */ /* 0x000fc800078e0222 */
[----:B----4-:R-:W-:-:S04]  /*8230*/  IMAD.WIDE R140, R0, 0x4, R140 ;  /* 0x00000004008c7825 */ /* 0x010fc800078e028c */
[C---:B------:R-:W-:Y:S01]  /*8240*/  IMAD.WIDE R138, R0.reuse, 0x4, R138 ;  /* 0x00000004008a7825 */ /* 0x040fe200078e028a */
[----:B------:R-:W-:Y:S04]  /*8250*/  STL.64 [R1+0x130], R140 ;  /* 0x0001308c01007387 */ /* 0x000fe80000100a00 */
[----:B------:R1:W-:Y:S01]  /*8260*/  LDGSTS.E [R161+0x15800], [R140.64], !P4 ;  /* 0x158000008ca17fae */ /* 0x0003e2000e121844 */
[----:B------:R-:W-:-:S03]  /*8270*/  IMAD.WIDE R136, R0, 0x4, R136 ;  /* 0x0000000400887825 */ /* 0x000fc600078e0288 */
[----:B------:R-:W-:Y:S04]  /*8280*/  STL.64 [R1+0x128], R138 ;  /* 0x0001288a01007387 */ /* 0x000fe80000100a00 */
[----:B------:R3:W-:Y:S01]  /*8290*/  LDGSTS.E [R161+0x15a00], [R138.64], !P4 ;  /* 0x15a000008aa17fae */ /* 0x0007e2000e121844 */
[----:B--2---:R-:W-:-:S03]  /*82a0*/  IMAD.WIDE R134, R0, 0x4, R134 ;  /* 0x0000000400867825 */ /* 0x004fc600078e0286 */
[----:B------:R2:W-:Y:S04]  /*82b0*/  STL.64 [R1+0x120], R136 ;  /* 0x0001208801007387 */ /* 0x0005e80000100a00 */
[----:B------:R2:W-:Y:S04]  /*82c0*/  LDGSTS.E [R161+0x15c00], [R136.64], !P4 ;  /* 0x15c0000088a17fae */ /* 0x0005e8000e121844 */
[----:B------:R4:W-:Y:S04]  /*82d0*/  STL.64 [R1+0x118], R134 ;  /* 0x0001188601007387 */ /* 0x0009e80000100a00 */
[----:B------:R4:W-:Y:S01]  /*82e0*/  LDGSTS.E [R161+0x15e00], [R134.64], !P4 ;  /* 0x15e0000086a17fae */ /* 0x0009e2000e121844 */
[----:B--2---:R-:W-:-:S04]  /*82f0*/  IMAD.WIDE R136, R0, 0x4, R132 ;  /* 0x0000000400887825 */ /* 0x004fc800078e0284 */
[----:B----4-:R-:W-:Y:S01]  /*8300*/  IMAD.WIDE R134, R0, 0x4, R130 ;  /* 0x0000000400867825 */ /* 0x010fe200078e0282 */
[----:B------:R2:W-:Y:S04]  /*8310*/  STL.64 [R1+0xf0], R136 ;  /* 0x0000f08801007387 */ /* 0x0005e80000100a00 */
[----:B------:R4:W-:Y:S01]  /*8320*/  STL.64 [R1+0xe8], R134 ;  /* 0x0000e88601007387 */ /* 0x0009e20000100a00 */
[----:B-1----:R-:W-:-:S03]  /*8330*/  IMAD.WIDE R140, R239, 0x4, R4 ;  /* 0x00000004ef8c7825 */ /* 0x002fc600078e0204 */
[----:B------:R2:W-:Y:S01]  /*8340*/  LDGSTS.E [R161+0x17800], [R136.64], !P1 ;  /* 0x1780000088a17fae */ /* 0x0005e2000c921844 */
[----:B---3--:R-:W-:-:S03]  /*8350*/  IMAD.WIDE R138, R239, 0x4, R8 ;  /* 0x00000004ef8a7825 */ /* 0x008fc600078e0208 */
[----:B------:R4:W-:Y:S01]  /*8360*/  LDGSTS.E [R161+0x17a00], [R134.64], !P1 ;  /* 0x17a0000086a17fae */ /* 0x0009e2000c921844 */
[----:B------:R-:W-:-:S04]  /*8370*/  IMAD.WIDE R132, R0, 0x4, R240 ;  /* 0x0000000400847825 */ /* 0x000fc800078e02f0 */
[----:B------:R-:W-:Y:S01]  /*8380*/  IMAD.WIDE R130, R0, 0x4, R244 ;  /* 0x0000000400827825 */ /* 0x000fe200078e02f4 */
[----:B------:R1:W-:Y:S04]  /*8390*/  STL.64 [R1+0x198], R132 ;  /* 0x0001988401007387 */ /* 0x0003e80000100a00 */
[----:B------:R2:W-:Y:S04]  /*83a0*/  STL.64 [R1+0x190], R130 ;  /* 0x0001908201007387 */ /* 0x0005e80000100a00 */
[----:B------:R-:W3:Y:S04]  /*83b0*/  LDL.LU.64 R2, [R1+0x60] ;  /* 0x0000600001027983 */ /* 0x000ee80000300a00 */
[----:B------:R-:W3:Y:S04]  /*83c0*/  LDL.LU.64 R4, [R1+0x50] ;  /* 0x0000500001047983 */ /* 0x000ee80000300a00 */
[----:B------:R-:W3:Y:S04]  /*83d0*/  LDL.LU.64 R6, [R1+0x248] ;  /* 0x0002480001067983 */ /* 0x000ee80000300a00 */
[----:B------:R-:W3:Y:S01]  /*83e0*/  LDL.LU.64 R8, [R1+0x238] ;  /* 0x0002380001087983 */ /* 0x000ee20000300a00 */
[----:B--2---:R-:W-:-:S03]  /*83f0*/  IMAD.WIDE R136, R239, 0x4, R12 ;  /* 0x00000004ef887825 */ /* 0x004fc600078e020c */
[----:B------:R2:W-:Y:S04]  /*8400*/  STL.64 [R1+0x2a8], R158 ;  /* 0x0002a89e01007387 */ /* 0x0005e80000100a00 */
[----:B------:R-:W2:Y:S04]  /*8410*/  LDL.LU.64 R10, [R1+0x240] ;  /* 0x00024000010a7983 */ /* 0x000ea80000300a00 */
[----:B------:R-:W-:Y:S04]  /*8420*/  STL.64 [R1+0x2a0], R140 ;  /* 0x0002a08c01007387 */ /* 0x000fe80000100a00 */
[----:B------:R1:W-:Y:S01]  /*8430*/  STL.64 [R1+0x298], R156 ;  /* 0x0002989c01007387 */ /* 0x0003e20000100a00 */
[----:B----4-:R-:W-:-:S03]  /*8440*/  IMAD.WIDE R134, R239, 0x4, R16 ;  /* 0x00000004ef867825 */ /* 0x010fc600078e0210 */
[----:B------:R-:W4:Y:S04]  /*8450*/  LDL.LU.64 R12, [R1+0x250] ;  /* 0x00025000010c7983 */ /* 0x000f280000300a00 */
[----:B------:R-:W4:Y:S04]  /*8460*/  LDL.LU.64 R14, [R1+0x228] ;  /* 0x00022800010e7983 */ /* 0x000f280000300a00 */
[----:B------:R1:W-:Y:S04]  /*8470*/  STL.64 [R1+0x288], R154 ;  /* 0x0002889a01007387 */ /* 0x0003e80000100a00 */
[----:B------:R-:W-:Y:S04]  /*8480*/  STL.64 [R1+0x290], R138 ;  /* 0x0002908a01007387 */ /* 0x000fe80000100a00 */
[----:B------:R-:W4:Y:S04]  /*8490*/  LDL.LU.64 R16, [R1+0x218] ;  /* 0x0002180001107983 */ /* 0x000f280000300a00 */
[----:B------:R-:W4:Y:S04]  /*84a0*/  LDL.LU.64 R18, [R1+0x220] ;  /* 0x0002200001127983 */ /* 0x000f280000300a00 */
[----:B------:R1:W-:Y:S04]  /*84b0*/  LDGSTS.E [R161+0x17c00], [R132.64], !P1 ;  /* 0x17c0000084a17fae */ /* 0x0003e8000c921844 */
[----:B------:R2:W-:Y:S04]  /*84c0*/  STL.64 [R1+0x278], R152 ;  /* 0x0002789801007387 */ /* 0x0005e80000100a00 */
[----:B------:R-:W-:Y:S01]  /*84d0*/  STL.64 [R1+0x280], R136 ;  /* 0x0002808801007387 */ /* 0x000fe20000100a00 */
[----:B-1----:R-:W-:-:S03]  /*84e0*/  IMAD.WIDE R132, R239, 0x4, R20 ;  /* 0x00000004ef847825 */ /* 0x002fc600078e0214 */
[----:B------:R1:W-:Y:S04]  /*84f0*/  LDGSTS.E [R161+0x17e00], [R130.64], !P1 ;  /* 0x17e0000082a17fae */ /* 0x0003e8000c921844 */
[----:B------:R-:W4:Y:S04]  /*8500*/  LDL.LU.64 R20, [R1+0x230] ;  /* 0x0002300001147983 */ /* 0x000f280000300a00 */
[----:B------:R-:W4:Y:S04]  /*8510*/  LDL.LU.64 R22, [R1+0x210] ;  /* 0x0002100001167983 */ /* 0x000f280000300a00 */
[----:B------:R2:W-:Y:S01]  /*8520*/  STL.64 [R1+0x268], R150 ;  /* 0x0002689601007387 */ /* 0x0005e20000100a00 */
[----:B-1----:R-:W-:-:S03]  /*8530*/  IMAD.WIDE R130, R239, 0x4, R24 ;  /* 0x00000004ef827825 */ /* 0x002fc600078e0218 */
[----:B------:R-:W-:Y:S01]  /*8540*/  STL.64 [R1+0x270], R134 ;  /* 0x0002708601007387 */ /* 0x000fe20000100a00 */
[----:B------:R-:W-:-:S03]  /*8550*/  IMAD.WIDE R240, R239, 0x4, R28 ;  /* 0x00000004eff07825 */ /* 0x000fc600078e021c */
[----:B------:R-:W4:Y:S04]  /*8560*/  LDL.LU.64 R24, [R1+0x1d8] ;  /* 0x0001d80001187983 */ /* 0x000f280000300a00 */
[----:B------:R-:W4:Y:S04]  /*8570*/  LDL.LU.64 R26, [R1+0x1e0] ;  /* 0x0001e000011a7983 */ /* 0x000f280000300a00 */
[----:B------:R1:W-:Y:S04]  /*8580*/  STL.64 [R1+0x258], R148 ;  /* 0x0002589401007387 */ /* 0x0003e80000100a00 */
[----:B------:R-:W-:Y:S01]  /*8590*/  STL.64 [R1+0x260], R132 ;  /* 0x0002608401007387 */ /* 0x000fe20000100a00 */
[----:B------:R-:W-:-:S03]  /*85a0*/  IMAD.WIDE R244, R239, 0x4, R32 ;  /* 0x00000004eff47825 */ /* 0x000fc600078e0220 */
[----:B------:R-:W4:Y:S04]  /*85b0*/  LDL.LU.64 R28, [R1+0x1e8] ;  /* 0x0001e800011c7983 */ /* 0x000f280000300a00 */
[----:B------:R-:W4:Y:S01]  /*85c0*/  LDL.LU.64 R30, [R1+0x1f8] ;  /* 0x0001f800011e7983 */ /* 0x000f220000300a00 */
[----:B------:R-:W-:-:S03]  /*85d0*/  ISETP.GE.U32.AND P4, PT, R238, 0x7fffffa0, PT ;  /* 0x7fffffa0ee00780c */ /* 0x000fc60003f86070 */
[----:B------:R1:W-:Y:S01]  /*85e0*/  STL.64 [R1+0x1c8], R146 ;  /* 0x0001c89201007387 */ /* 0x0003e20000100a00 */
[----:B------:R-:W-:-:S03]  /*85f0*/  IADD3 R238, R249, -0x40, RZ ;  /* 0xffffffc0f9ee7810 */ /* 0x000fc60007ffe0ff */
[----:B------:R-:W-:Y:S01]  /*8600*/  STL.64 [R1+0x1d0], R130 ;  /* 0x0001d08201007387 */ /* 0x000fe20000100a00 */
[----:B------:R-:W-:-:S03]  /*8610*/  IMAD.WIDE R248, R239, 0x4, R36 ;  /* 0x00000004eff87825 */ /* 0x000fc600078e0224 */
[----:B------:R-:W4:Y:S04]  /*8620*/  LDL.LU.64 R32, [R1+0x200] ;  /* 0x0002000001207983 */ /* 0x000f280000300a00 */
[----:B------:R-:W4:Y:S04]  /*8630*/  LDL.LU.64 R34, [R1+0x208] ;  /* 0x0002080001227983 */ /* 0x000f280000300a00 */
[----:B------:R1:W-:Y:S04]  /*8640*/  STL.64 [R1+0x1b8], R144 ;  /* 0x0001b89001007387 */ /* 0x0003e80000100a00 */
[----:B------:R-:W-:Y:S04]  /*8650*/  STL.64 [R1+0x1c0], R240 ;  /* 0x0001c0f001007387 */ /* 0x000fe80000100a00 */
[----:B------:R-:W4:Y:S01]  /*8660*/  LDL.LU.64 R36, [R1+0x1f0] ;  /* 0x0001f00001247983 */ /* 0x000f220000300a00 */
[----:B------:R-:W-:-:S03]  /*8670*/  ISETP.GE.U32.AND P1, PT, R238, 0x7fffffa1, PT ;  /* 0x7fffffa1ee00780c */ /* 0x000fc60003f26070 */
[----:B------:R-:W1:Y:S01]  /*8680*/  S2R R238, SR_TID.X ;  /* 0x0000000000ee7919 */ /* 0x000e620000002100 */
[----:B------:R-:W-:-:S04]  /*8690*/  IMAD.WIDE R38, R239, 0x4, R38 ;  /* 0x00000004ef267825 */ /* 0x000fc800078e0226 */
        /* <DEDUP_REMOVED lines=32> */
[----:B---3--:R-:W-:-:S04]  /*88a0*/  IMAD.WIDE R2, R0, 0x4, R2 ;  /* 0x0000000400027825 */ /* 0x008fc800078e0202 */
[----:B------:R-:W-:-:S04]  /*88b0*/  IMAD.WIDE R6, R0, 0x4, R6 ;  /* 0x0000000400067825 */ /* 0x000fc800078e0206 */
[----:B------:R-:W-:-:S04]  /*88c0*/  IMAD.WIDE R8, R0, 0x4, R8 ;  /* 0x0000000400087825 */ /* 0x000fc800078e0208 */
[----:B--2---:R-:W-:-:S04]  /*88d0*/  IMAD.WIDE R10, R0, 0x4, R10 ;  /* 0x00000004000a7825 */ /* 0x004fc800078e020a */
[----:B------:R-:W-:-:S04]  /*88e0*/  IMAD.WIDE R4, R0, 0x4, R4 ;  /* 0x0000000400047825 */ /* 0x000fc800078e0204 */
[----:B----4-:R-:W-:-:S04]  /*88f0*/  IMAD.WIDE R12, R0, 0x4, R12 ;  /* 0x00000004000c7825 */ /* 0x010fc800078e020c */
[C---:B------:R-:W-:Y:S01]  /*8900*/  IMAD.WIDE R14, R0.reuse, 0x4, R14 ;  /* 0x00000004000e7825 */ /* 0x040fe200078e020e */
[----:B------:R2:W-:Y:S04]  /*8910*/  LDGSTS.E [R161+0x19800], [R12.64], !P0 ;  /* 0x198000000ca17fae */ /* 0x0005e8000c121844 */
[----:B------:R2:W-:Y:S04]  /*8920*/  LDGSTS.E [R161+0x19a00], [R6.64], !P0 ;  /* 0x19a0000006a17fae */ /* 0x0005e8000c121844 */
[----:B------:R2:W-:Y:S01]  /*8930*/  LDGSTS.E [R161+0x19c00], [R10.64], !P0 ;  /* 0x19c000000aa17fae */ /* 0x0005e2000c121844 */
[----:B------:R-:W-:-:S03]  /*8940*/  IMAD.WIDE R16, R0, 0x4, R16 ;  /* 0x0000000400107825 */ /* 0x000fc600078e0210 */
[----:B------:R2:W-:Y:S01]  /*8950*/  LDGSTS.E [R161+0x19e00], [R8.64], !P0 ;  /* 0x19e0000008a17fae */ /* 0x0005e2000c121844 */
[----:B------:R-:W-:-:S04]  /*8960*/  IMAD.WIDE R18, R0, 0x4, R18 ;  /* 0x0000000400127825 */ /* 0x000fc800078e0212 */
[----:B------:R-:W-:-:S04]  /*8970*/  IMAD.WIDE R20, R0, 0x4, R20 ;  /* 0x0000000400147825 */ /* 0x000fc800078e0214 */
[C---:B------:R-:W-:Y:S01]  /*8980*/  IMAD.WIDE R22, R0.reuse, 0x4, R22 ;  /* 0x0000000400167825 */ /* 0x040fe200078e0216 */
[----:B------:R2:W-:Y:S04]  /*8990*/  LDGSTS.E [R161+0x1b800], [R20.64], !P2 ;  /* 0x1b80000014a17fae */ /* 0x0005e8000d121844 */
[----:B------:R2:W-:Y:S04]  /*89a0*/  LDGSTS.E [R161+0x1ba00], [R14.64], !P2 ;  /* 0x1ba000000ea17fae */ /* 0x0005e8000d121844 */
[----:B------:R2:W-:Y:S01]  /*89b0*/  LDGSTS.E [R161+0x1bc00], [R18.64], !P2 ;  /* 0x1bc0000012a17fae */ /* 0x0005e2000d121844 */
[----:B------:R-:W-:-:S03]  /*89c0*/  IMAD.WIDE R24, R0, 0x4, R24 ;  /* 0x0000000400187825 */ /* 0x000fc600078e0218 */
[----:B------:R2:W-:Y:S01]  /*89d0*/  LDGSTS.E [R161+0x1be00], [R16.64], !P2 ;  /* 0x1be0000010a17fae */ /* 0x0005e2000d121844 */
[----:B------:R-:W-:-:S03]  /*89e0*/  IMAD.WIDE R26, R0, 0x4, R26 ;  /* 0x00000004001a7825 */ /* 0x000fc600078e021a */
[----:B------:R2:W-:Y:S01]  /*89f0*/  LDGSTS.E [R161+0x1d800], [R22.64], !P3 ;  /* 0x1d80000016a17fae */ /* 0x0005e2000d921844 */
[----:B------:R-:W-:-:S04]  /*8a00*/  IMAD.WIDE R28, R0, 0x4, R28 ;  /* 0x00000004001c7825 */ /* 0x000fc800078e021c */
[----:B------:R-:W-:-:S04]  /*8a10*/  IMAD.WIDE R30, R0, 0x4, R30 ;  /* 0x00000004001e7825 */ /* 0x000fc800078e021e */
[----:B------:R-:W-:-:S04]  /*8a20*/  IMAD.WIDE R32, R0, 0x4, R32 ;  /* 0x0000000400207825 */ /* 0x000fc800078e0220 */
[----:B------:R-:W-:-:S05]  /*8a30*/  IMAD.WIDE R34, R0, 0x4, R34 ;  /* 0x0000000400227825 */ /* 0x000fca00078e0222 */
[----:B------:R2:W-:Y:S04]  /*8a40*/  LDGSTS.E [R161+0x1da00], [R34.64], !P3 ;  /* 0x1da0000022a17fae */ /* 0x0005e8000d921844 */
[----:B------:R2:W-:Y:S01]  /*8a50*/  LDGSTS.E [R161+0x1dc00], [R32.64], !P3 ;  /* 0x1dc0000020a17fae */ /* 0x0005e2000d921844 */
[----:B------:R-:W-:Y:S01]  /*8a60*/  IMAD.WIDE R36, R0, 0x4, R36 ;  /* 0x0000000400247825 */ /* 0x000fe200078e0224 */
[----:B-1----:R-:W-:Y:S02]  /*8a70*/  LOP3.LUT R0, R238, 0x60, RZ, 0xc0, !PT ;  /* 0x00000060ee007812 */ /* 0x002fe400078ec0ff */
[----:B------:R2:W-:Y:S02]  /*8a80*/  LDGSTS.E [R161+0x1de00], [R30.64], !P3 ;  /* 0x1de000001ea17fae */ /* 0x0005e4000d921844 */
[----:B------:R-:W-:-:S02]  /*8a90*/  SHF.R.U32.HI R0, RZ, 0x1, R0 ;  /* 0x00000001ff007819 */ /* 0x000fc40000011600 */
[----:B------:R2:W-:Y:S02]  /*8aa0*/  LDGSTS.E [R161+0x1f800], [R36.64], !P1 ;  /* 0x1f80000024a17fae */ /* 0x0005e4000c921844 */
[----:B------:R-:W-:Y:S02]  /*8ab0*/  LOP3.LUT R0, R252, R0, RZ, 0x3c, !PT ;  /* 0x00000000fc007212 */ /* 0x000fe400078e3cff */
[----:B------:R2:W-:Y:S04]  /*8ac0*/  LDGSTS.E [R161+0x1fa00], [R28.64], !P1 ;  /* 0x1fa000001ca17fae */ /* 0x0005e8000c921844 */
[----:B------:R2:W-:Y:S04]  /*8ad0*/  LDGSTS.E [R161+0x1fc00], [R26.64], !P1 ;  /* 0x1fc000001aa17fae */ /* 0x0005e8000c921844 */
[----:B------:R2:W-:Y:S04]  /*8ae0*/  LDGSTS.E [R161+0x1fe00], [R24.64], !P1 ;  /* 0x1fe0000018a17fae */ /* 0x0005e8000c921844 */
[----:B------:R-:W0:Y:S04]  /*8af0*/  LDGDEPBAR ;  /* 0x00000000000079af */ /* 0x000e280000000000 */
        /* <DEDUP_REMOVED lines=11> */
[----:B------:R-:W-:-:S03]  /*8bb0*/  IMAD.WIDE R104, R239, 0x4, R104 ;  /* 0x00000004ef687825 */ /* 0x000fc600078e0268 */
        /* <DEDUP_REMOVED lines=23> */
[----:B------:R-:W-:Y:S01]  /*8d30*/  IMAD.WIDE R128, R239, 0x4, R128 ;  /* 0x00000004ef807825 */ /* 0x000fe200078e0280 */
[----:B------:R-:W-:Y:S02]  /*8d40*/  LOP3.LUT R239, R238, 0x60, RZ, 0xc0, !PT ;  /* 0x00000060eeef7812 */ /* 0x000fe400078ec0ff */
[----:B------:R1:W-:Y:S02]  /*8d50*/  LDGSTS.E [R0+0x3dc00], [R94.64], P5 ;  /* 0x3dc000005e007fae */ /* 0x0003e4000a921844 */
[----:B------:R-:W-:Y:S02]  /*8d60*/  SHF.R.U32.HI R239, RZ, 0x1, R239 ;  /* 0x00000001ffef7819 */ /* 0x000fe400000116ef */
[----:B------:R1:W-:Y:S02]  /*8d70*/  LDGSTS.E [R0+0x3e000], [R98.64], P5 ;  /* 0x3e00000062007fae */ /* 0x0003e4000a921844 */
[----:B------:R-:W-:-:S02]  /*8d80*/  LOP3.LUT R239, R252, R239, RZ, 0x3c, !PT ;  /* 0x000000effcef7212 */ /* 0x000fc400078e3cff */
[----:B------:R1:W-:Y:S02]  /*8d90*/  LDGSTS.E [R0+0x3e400], [R102.64], P5 ;  /* 0x3e40000066007fae */ /* 0x0003e4000a921844 */
[----:B------:R-:W-:Y:S02]  /*8da0*/  LOP3.LUT R239, R239, 0x40, RZ, 0x3c, !PT ;  /* 0x00000040efef7812 */ /* 0x000fe400078e3cff */
        /* <DEDUP_REMOVED lines=38> */
[----:B------:R-:W0:Y:S04]  /*9010*/  LDGDEPBAR ;  /* 0x00000000000079af */ /* 0x000e280000000000 */
[----:B------:R1:W-:Y:S04]  /*9020*/  STL.64 [R1+0x1a8], R142 ;  /* 0x0001a88e01007387 */ /* 0x0003e80000100a00 */
[----:B------:R1:W-:Y:S04]  /*9030*/  STL.64 [R1+0x1b0], R244 ;  /* 0x0001b0f401007387 */ /* 0x0003e80000100a00 */
[----:B------:R3:W-:Y:S04]  /*9040*/  STL.64 [R1+0x1a0], R248 ;  /* 0x0001a0f801007387 */ /* 0x0007e80000100a00 */
[----:B--2---:R-:W2:Y:S04]  /*9050*/  LDL.LU R161, [R1+0x1bb0] ;  /* 0x001bb00001a17983 */ /* 0x004ea80000300800 */
[----:B-1----:R-:W2:Y:S04]  /*9060*/  LDL.LU.64 R158, [R1+0x1ba8] ;  /* 0x001ba800019e7983 */ /* 0x002ea80000300a00 */
[----:B---3--:R-:W3:Y:S04]  /*9070*/  LDL.LU.64 R156, [R1+0x1ba0] ;  /* 0x001ba000019c7983 */ /* 0x008ee80000300a00 */
[----:B----4-:R-:W4:Y:S04]  /*9080*/  LDL.LU.64 R154, [R1+0x1b98] ;  /* 0x001b9800019a7983 */ /* 0x010f280000300a00 */
[----:B------:R-:W2:Y:S04]  /*9090*/  LDL.LU.64 R152, [R1+0x1b90] ;  /* 0x001b900001987983 */ /* 0x000ea80000300a00 */
[----:B------:R-:W2:Y:S04]  /*90a0*/  LDL.LU.64 R150, [R1+0x1b88] ;  /* 0x001b880001967983 */ /* 0x000ea80000300a00 */
[----:B------:R-:W2:Y:S04]  /*90b0*/  LDL.LU.64 R148, [R1+0x1b80] ;  /* 0x001b800001947983 */ /* 0x000ea80000300a00 */
[----:B------:R-:W2:Y:S01]  /*90c0*/  LDL.LU.64 R146, [R1+0x1b78] ;  /* 0x001b780001927983 */ /* 0x000ea20000300a00 */
[----:B------:R-:W-:-:S03]  /*90d0*/  LOP3.LUT R238, R238, 0x7f, RZ, 0xc0, !PT ;  /* 0x0000007feeee7812 */ /* 0x000fc600078ec0ff */
[----:B------:R-:W2:Y:S04]  /*90e0*/  LDL.LU.64 R144, [R1+0x1b70] ;  /* 0x001b700001907983 */ /* 0x000ea80000300a00 */
[----:B------:R-:W2:Y:S04]  /*90f0*/  LDL.LU.64 R142, [R1+0x1b68] ;  /* 0x001b6800018e7983 */ /* 0x000ea80000300a00 */
[----:B------:R1:W5:Y:S04]  /*9100*/  LDL.LU R252, [R1+0x1b60] ;  /* 0x001b600001fc7983 */ /* 0x0003680000300800 */
[----:B------:R-:W2:Y:S04]  /*9110*/  LDL.LU.64 R140, [R1+0x1b58] ;  /* 0x001b5800018c7983 */ /* 0x000ea80000300a00 */
[----:B------:R-:W2:Y:S01]  /*9120*/  LDL.LU.64 R138, [R1+0x1b50] ;  /* 0x001b5000018a7983 */ /* 0x000ea20000300a00 */
[----:B------:R-:W-:-:S03]  /*9130*/  IMAD.SHL.U32 R238, R238, 0x4, RZ ;  /* 0x00000004eeee7824 */ /* 0x000fc600078e00ff */
[----:B------:R-:W-:Y:S06]  /*9140*/  BAR.SYNC.DEFER_BLOCKING 0x0 ;  /* 0x0000000000007b1d */ /* 0x000fec0000010000 */
[----:B------:R-:W2:Y:S04]  /*9150*/  LDL.LU.64 R136, [R1+0x1b48] ;  /* 0x001b480001887983 */ /* 0x000ea80000300a00 */
[----:B------:R-:W2:Y:S04]  /*9160*/  LDL.LU.64 R134, [R1+0x1b40] ;  /* 0x001b400001867983 */ /* 0x000ea80000300a00 */
[----:B------:R-:W2:Y:S04]  /*9170*/  LDL.LU.64 R132, [R1+0x1b38] ;  /* 0x001b380001847983 */ /* 0x000ea80000300a00 */
[----:B------:R-:W2:Y:S04]  /*9180*/  LDL.LU.64 R130, [R1+0x1b30] ;  /* 0x001b300001827983 */ /* 0x000ea80000300a00 */
[----:B------:R-:W2:Y:S04]  /*9190*/  LDL.LU.64 R240, [R1+0x1b28] ;  /* 0x001b280001f07983 */ /* 0x000ea80000300a00 */
[----:B------:R-:W2:Y:S04]  /*91a0*/  LDL.LU.64 R244, [R1+0x1b20] ;  /* 0x001b200001f47983 */ /* 0x000ea80000300a00 */
[----:B------:R-:W2:Y:S04]  /*91b0*/  LDL.LU.64 R248, [R1+0x1b18] ;  /* 0x001b180001f87983 */ /* 0x000ea80000300a00 */
[----:B------:R-:W-:Y:S04]  /*91c0*/  STL [R1+0x1adc], R2 ;  /* 0x001adc0201007387 */ /* 0x000fe80000100800 */
[----:B------:R-:W-:Y:S01]  /*91d0*/  @!PT LDS RZ, [RZ] ;  /* 0x00000000fffff984 */ /* 0x000fe20000000800 */
[----:B------:R-:W-:Y:S01]  /*91e0*/  @!PT LDS RZ, [RZ] ;  /* 0x00000000fffff984 */ /* 0x000fe20000000800 */
[----:B------:R-:W-:Y:S01]  /*91f0*/  @!PT LDS RZ, [RZ] ;  /* 0x00000000fffff984 */ /* 0x000fe20000000800 */
[----:B------:R1:W-:Y:S04]  /*9200*/  LDGSTS.E [R238+0x20000], [R2.64], !P4 ;  /* 0x2000000002ee7fae */ /* 0x0003e8000e121844 */
[----:B------:R1:W-:Y:S04]  /*9210*/  STL [R1+0x1ad8], R3 ;  /* 0x001ad80301007387 */ /* 0x0003e80000100800 */
[----:B------:R1:W-:Y:S04]  /*9220*/  LDGSTS.E [R238+0x20200], [R4.64], !P4 ;  /* 0x2020000004ee7fae */ /* 0x0003e8000e121844 */
[----:B-1----:R-:W2:Y:S04]  /*9230*/  LDL.LU.64 R2, [R1+0x30] ;  /* 0x0000300001027983 */ /* 0x002ea80000300a00 */
[----:B------:R-:W-:Y:S04]  /*9240*/  STL [R1+0x1ae4], R4 ;  /* 0x001ae40401007387 */ /* 0x000fe80000100800 */
[----:B------:R1:W-:Y:S04]  /*9250*/  STL [R1+0x1ae0], R5 ;  /* 0x001ae00501007387 */ /* 0x0003e80000100800 */
[----:B-1----:R-:W2:Y:S01]  /*9260*/  LDL.LU.64 R4, [R1+0x40] ;  /* 0x0000400001047983 */ /* 0x002ea20000300a00 */
[----:B------:R-:W-:-:S05]  /*9270*/  IMAD.MOV.U32 R0, RZ, RZ, c[0x0][0x188] ;  /* 0x00006200ff007624 */ /* 0x000fca00078e00ff */
[----:B------:R-:W-:-:S05]  /*9280*/  SHF.L.U32 R0, R0, 0x5, RZ ;  /* 0x0000000500007819 */ /* 0x000fca00000006ff */
[----:B--2---:R-:W-:-:S05]  /*9290*/  IMAD.WIDE R4, R0, 0x4, R4 ;  /* 0x0000000400047825 */ /* 0x004fca00078e0204 */
[----:B------:R-:W-:Y:S04]  /*92a0*/  STL [R1+0x1acc], R4 ;  /* 0x001acc0401007387 */ /* 0x000fe80000100800 */
[----:B------:R1:W-:Y:S04]  /*92b0*/  LDGSTS.E [R238+0x20400], [R4.64], !P4 ;  /* 0x2040000004ee7fae */ /* 0x0003e8000e121844 */
[----:B------:R1:W-:Y:S04]  /*92c0*/  STL [R1+0x1ac8], R5 ;  /* 0x001ac80501007387 */ /* 0x0003e80000100800 */
[----:B-1----:R-:W2:Y:S01]  /*92d0*/  LDL.LU.64 R4, [R1+0x20] ;  /* 0x0000200001047983 */ /* 0x002ea20000300a00 */
[----:B------:R-:W-:-:S05]  /*92e0*/  IMAD.WIDE R2, R0, 0x4, R2 ;  /* 0x0000000400027825 */ /* 0x000fca00078e0202 */
[----:B------:R-:W-:Y:S04]  /*92f0*/  STL [R1+0x1ad4], R2 ;  /* 0x001ad40201007387 */ /* 0x000fe80000100800 */
[----:B------:R1:W-:Y:S04]  /*9300*/  LDGSTS.E [R238+0x20600], [R2.64], !P4 ;  /* 0x2060000002ee7fae */ /* 0x0003e8000e121844 */
[----:B------:R1:W-:Y:S02]  /*9310*/  STL [R1+0x1ad0], R3 ;  /* 0x001ad00301007387 */ /* 0x0003e40000100800 */
[----:B-1----:R-:W-:-:S05]  /*9320*/  IMAD.MOV.U32 R3, RZ, RZ, c[0x0][0x180] ;  /* 0x00006000ff037624 */ /* 0x002fca00078e00ff */
[----:B------:R-:W-:-:S04]  /*9330*/  IADD3 R2, R3, -0x45, RZ ;  /* 0xffffffbb03027810 */ /* 0x000fc80007ffe0ff */
[----:B------:R-:W-:Y:S02]  /*9340*/  ISETP.GE.U32.AND P0, PT, R2, 0x7fffff9c, PT ;  /* 0x7fffff9c0200780c */ /* 0x000fe40003f06070 */
[----:B------:R-:W3:Y:S01]  /*9350*/  LDL.LU.64 R2, [R1+0x10] ;  /* 0x0000100001027983 */ /* 0x000ee20000300a00 */
[----:B--2---:R-:W-:-:S05]  /*9360*/  IMAD.WIDE R4, R0, 0x4, R4 ;  /* 0x0000000400047825 */ /* 0x004fca00078e0204 */
[----:B------:R-:W-:Y:S05]  /*9370*/  STL [R1+0x1abc], R4 ;  /* 0x001abc0401007387 */ /* 0x000fea0000100800 */
[----:B------:R1:W-:Y:S04]  /*9380*/  LDGSTS.E [R238+0x22000], [R4.64], !P0 ;  /* 0x2200000004ee7fae */ /* 0x0003e8000c121844 */
[----:B------:R1:W-:Y:S04]  /*9390*/  STL [R1+0x1ab8], R5 ;  /* 0x001ab80501007387 */ /* 0x0003e80000100800 */
[----:B-1----:R-:W1:Y:S01]  /*93a0*/  S2R R5, SR_TID.X ;  /* 0x0000000000057919 */ /* 0x002e620000002100 */
[----:B---3--:R-:W-:Y:S01]  /*93b0*/  IMAD.WIDE R2, R0, 0x4, R2 ;  /* 0x0000000400027825 */ /* 0x008fe200078e0202 */
[----:B-1----:R-:W-:-:S04]  /*93c0*/  LOP3.LUT R4, R5, 0x7f, RZ, 0xc0, !PT ;  /* 0x0000007f05047812 */ /* 0x002fc800078ec0ff */
[----:B------:R-:W-:Y:S01]  /*93d0*/  STL [R1+0x1ac4], R2 ;  /* 0x001ac40201007387 */ /* 0x000fe20000100800 */
[----:B------:R-:W-:-:S03]  /*93e0*/  IMAD.SHL.U32 R5, R4, 0x4, RZ ;  /* 0x0000000404057824 */ /* 0x000fc600078e00ff */
[----:B------:R1:W-:Y:S04]  /*93f0*/  STL [R1+0x1ac0], R3 ;  /* 0x001ac00301007387 */ /* 0x0003e80000100800 */
[----:B------:R1:W-:Y:S04]  /*9400*/  LDGSTS.E [R5+0x22200], [R2.64], !P0 ;  /* 0x2220000002057fae */ /* 0x0003e8000c121844 */
[----:B-1----:R-:W2:Y:S01]  /*9410*/  LDL.LU.64 R2, [R1] ;  /* 0x0000000001027983 */ /* 0x002ea20000300a00 */
        /* <DEDUP_REMOVED lines=15> */
[----:B----4-:R-:W-:-:S04]  /*9510*/  IMAD.WIDE R154, R0, 0x4, R154 ;  /* 0x00000004009a7825 */ /* 0x010fc800078e029a */
        /* <DEDUP_REMOVED lines=34> */
[----:B--2---:R-:W-:-:S05]  /*9740*/  IMAD.WIDE R2, R0, 0x4, R2 ;  /* 0x0000000400027825 */ /* 0x004fca00078e0202 */
[----:B------:R-:W-:Y:S04]  /*9750*/  STL [R1+0x1aac], R2 ;  /* 0x001aac0201007387 */ /* 0x000fe80000100800 */
[----:B------:R-:W-:Y:S04]  /*9760*/  STL [R1+0x1aa8], R3 ;  /* 0x001aa80301007387 */ /* 0x000fe80000100800 */
[----:B------:R-:W-:Y:S04]  /*9770*/  STL [R1+0x1ab4], R248 ;  /* 0x001ab4f801007387 */ /* 0x000fe80000100800 */
[----:B------:R1:W-:Y:S04]  /*9780*/  STL [R1+0x1ab0], R249 ;  /* 0x001ab0f901007387 */ /* 0x0003e80000100800 */
[----:B------:R2:W-:Y:S04]  /*9790*/  STL [R1+0x1a9c], R244 ;  /* 0x001a9cf401007387 */ /* 0x0005e80000100800 */
[----:B------:R3:W-:Y:S04]  /*97a0*/  STL [R1+0x1a98], R245 ;  /* 0x001a98f501007387 */ /* 0x0007e80000100800 */
[----:B------:R-:W-:Y:S04]  /*97b0*/  STL [R1+0x1aa4], R240 ;  /* 0x001aa4f001007387 */ /* 0x000fe80000100800 */
[----:B------:R2:W-:Y:S04]  /*97c0*/  STL [R1+0x1aa0], R241 ;  /* 0x001aa0f101007387 */ /* 0x0005e80000100800 */
[----:B------:R-:W-:Y:S04]  /*97d0*/  STL [R1+0x1a8c], R130 ;  /* 0x001a8c8201007387 */ /* 0x000fe80000100800 */
[----:B------:R-:W-:Y:S04]  /*97e0*/  STL [R1+0x1a88], R131 ;  /* 0x001a888301007387 */ /* 0x000fe80000100800 */
[----:B------:R-:W-:Y:S04]  /*97f0*/  STL [R1+0x1a94], R132 ;  /* 0x001a948401007387 */ /* 0x000fe80000100800 */
[----:B------:R1:W-:Y:S04]  /*9800*/  STL [R1+0x1a90], R133 ;  /* 0x001a908501007387 */ /* 0x0003e80000100800 */
[----:B------:R-:W-:Y:S04]  /*9810*/  STL [R1+0x1a7c], R134 ;  /* 0x001a7c8601007387 */ /* 0x000fe80000100800 */
[----:B------:R-:W-:Y:S04]  /*9820*/  STL [R1+0x1a78], R135 ;  /* 0x001a788701007387 */ /* 0x000fe80000100800 */
        /* <DEDUP_REMOVED lines=79> */
[----:B------:R-:W-:Y:S01]  /*9d20*/  STL [R1+0x1938], R215 ;  /* 0x001938d701007387 */ /* 0x000fe20000100800 */
[----:B------:R-:W-:-:S03]  /*9d30*/  IMAD.WIDE R224, R0, 0x4, R224 ;  /* 0x0000000400e07825 */ /* 0x000fc600078e02e0 */
[----:B------:R-:W-:Y:S04]  /*9d40*/  STL [R1+0x1944], R216 ;  /* 0x001944d801007387 */ /* 0x000fe80000100800 */
[----:B------:R-:W-:Y:S01]  /*9d50*/  STL [R1+0x1940], R217 ;  /* 0x001940d901007387 */ /* 0x000fe20000100800 */
[----:B------:R-:W-:-:S03]  /*9d60*/  IMAD.WIDE R226, R0, 0x4, R226 ;  /* 0x0000000400e27825 */ /* 0x000fc600078e02e2 */
[----:B------:R-:W-:Y:S04]  /*9d70*/  STL [R1+0x192c], R218 ;  /* 0x00192cda01007387 */ /* 0x000fe80000100800 */
[----:B------:R-:W-:Y:S01]  /*9d80*/  STL [R1+0x1928], R219 ;  /* 0x001928db01007387 */ /* 0x000fe20000100800 */
[----:B------:R-:W-:-:S03]  /*9d90*/  IMAD.WIDE R228, R0, 0x4, R228 ;  /* 0x0000000400e47825 */ /* 0x000fc600078e02e4 */
        /* <DEDUP_REMOVED lines=8> */
[----:B------:R1:W-:Y:S04]  /*9e20*/  LDGSTS.E [R5+0x22400], [R2.64], !P0 ;  /* 0x2240000002057fae */ /* 0x0003e8000c121844 */
[----:B------:R-:W-:Y:S04]  /*9e30*/  STL [R1+0x1914], R228 ;  /* 0x001914e401007387 */ /* 0x000fe80000100800 */
[----:B------:R1:W-:Y:S04]  /*9e40*/  LDGSTS.E [R5+0x22600], [R248.64], !P0 ;  /* 0x22600000f8057fae */ /* 0x0003e8000c121844 */
[----:B------:R-:W-:Y:S04]  /*9e50*/  STL [R1+0x1910], R229 ;  /* 0x001910e501007387 */ /* 0x000fe80000100800 */
[----:B-1----:R-:W4:Y:S01]  /*9e60*/  LDL.LU.64 R248, [R1+0x8] ;  /* 0x0000080001f87983 */ /* 0x002f220000300a00 */
[----:B------:R-:W-:-:S05]  /*9e70*/  IMAD.MOV.U32 R3, RZ, RZ, c[0x0][0x180] ;  /* 0x00006000ff037624 */ /* 0x000fca00078e00ff */
[----:B------:R-:W-:Y:S02]  /*9e80*/  IADD3 R2, R3, -0x49, RZ ;  /* 0xffffffb703027810 */ /* 0x000fe40007ffe0ff */
[----:B------:R-:W2:Y:S02]  /*9e90*/  S2R R3, SR_TID.X ;  /* 0x0000000000037919 */ /* 0x000ea40000002100 */
[----:B------:R-:W-:-:S13]  /*9ea0*/  ISETP.GE.U32.AND P0, PT, R2, 0x7fffff98, PT ;  /* 0x7fffff980200780c */ /* 0x000fda0003f06070 */
[----:B------:R2:W-:Y:S02]  /*9eb0*/  LDGSTS.E [R5+0x24000], [R244.64], !P0 ;  /* 0x24000000f4057fae */ /* 0x0005e4000c121844 */
[----:B--2---:R-:W-:-:S04]  /*9ec0*/  LOP3.LUT R244, R3, 0x7f, RZ, 0xc0, !PT ;  /* 0x0000007f03f47812 */ /* 0x004fc800078ec0ff */
[----:B---3--:R-:W-:-:S05]  /*9ed0*/  SHF.L.U32 R245, R244, 0x2, RZ ;  /* 0x00000002f4f57819 */ /* 0x008fca00000006ff */
[----:B------:R1:W-:Y:S04]  /*9ee0*/  LDGSTS.E [R245+0x24200], [R240.64], !P0 ;  /* 0x24200000f0f57fae */ /* 0x0003e8000c121844 */
[----:B------:R2:W-:Y:S04]  /*9ef0*/  LDGSTS.E [R245+0x24400], [R130.64], !P0 ;  /* 0x2440000082f57fae */ /* 0x0005e8000c121844 */
[----:B------:R3:W-:Y:S01]  /*9f00*/  LDGSTS.E [R245+0x24600], [R132.64], !P0 ;  /* 0x2460000084f57fae */ /* 0x0007e2000c121844 */
[----:B-1----:R-:W-:-:S05]  /*9f10*/  IMAD.MOV.U32 R241, RZ, RZ, c[0x0][0x180] ;  /* 0x00006000fff17624 */ /* 0x002fca00078e00ff */
[----:B------:R-:W-:-:S04]  /*9f20*/  IADD3 R2, R241, -0x4d, RZ ;  /* 0xffffffb3f1027810 */ /* 0x000fc80007ffe0ff */
[----:B------:R-:W-:Y:S02]  /*9f30*/  ISETP.GE.U32.AND P0, PT, R2, 0x7fffff94, PT ;  /* 0x7fffff940200780c */ /* 0x000fe40003f06070 */
[----:B------:R-:W-:-:S11]  /*9f40*/  IADD3 R2, R241, -0x51, RZ ;  /* 0xffffffaff1027810 */ /* 0x000fd60007ffe0ff */
[----:B------:R1:W-:Y:S04]  /*9f50*/  LDGSTS.E [R245+0x26000], [R134.64], !P0 ;  /* 0x2600000086f57fae */ /* 0x0003e8000c121844 */
[----:B------:R1:W-:Y:S04]  /*9f60*/  LDGSTS.E [R245+0x26200], [R136.64], !P0 ;  /* 0x2620000088f57fae */ /* 0x0003e8000c121844 */
[----:B------:R1:W-:Y:S04]  /*9f70*/  LDGSTS.E [R245+0x26400], [R138.64], !P0 ;  /* 0x264000008af57fae */ /* 0x0003e8000c121844 */
[----:B------:R1:W-:Y:S01]  /*9f80*/  LDGSTS.E [R245+0x26600], [R140.64], !P0 ;  /* 0x266000008cf57fae */ /* 0x0003e2000c121844 */
[----:B------:R-:W-:-:S02]  /*9f90*/  ISETP.GE.U32.AND P0, PT, R2, 0x7fffff90, PT ;  /* 0x7fffff900200780c */ /* 0x000fc40003f06070 */
        /* <DEDUP_REMOVED lines=18> */
[----:B------:R-:W-:Y:S01]  /*a0c0*/  IADD3 R2, R241, -0x42, RZ ;  /* 0xffffffbef1027810 */ /* 0x000fe20007ffe0ff */
[----:B------:R-:W-:-:S10]  /*a0d0*/  IMAD.SHL.U32 R4, R4, 0x4, RZ ;  /* 0x0000000404047824 */ /* 0x000fd400078e00ff */
[----:B------:R1:W-:Y:S04]  /*a0e0*/  LDGSTS.E [R245+0x2e000], [R166.64], !P0 ;  /* 0x2e000000a6f57fae */ /* 0x0003e8000c121844 */
[----:B------:R1:W-:Y:S04]  /*a0f0*/  LDGSTS.E [R245+0x2e200], [R168.64], !P0 ;  /* 0x2e200000a8f57fae */ /* 0x0003e8000c121844 */
[----:B------:R1:W-:Y:S04]  /*a100*/  LDGSTS.E [R245+0x2e400], [R170.64], !P0 ;  /* 0x2e400000aaf57fae */ /* 0x0003e8000c121844 */
[----:B------:R1:W-:Y:S01]  /*a110*/  LDGSTS.E [R245+0x2e600], [R172.64], !P0 ;  /* 0x2e600000acf57fae */ /* 0x0003e2000c121844 */
[----:B------:R-:W-:-:S02]  /*a120*/  ISETP.GE.U32.AND P0, PT, R2, 0x7fffff9f, PT ;  /* 0x7fffff9f0200780c */ /* 0x000fc40003f06070 */
[----:B------:R-:W-:Y:S02]  /*a130*/  LOP3.LUT R4, R4, 0x20, RZ, 0x3c, !PT ;  /* 0x0000002004047812 */ /* 0x000fe400078e3cff */
[----:B------:R-:W-:-:S09]  /*a140*/  IADD3 R2, R241, -0x46, RZ ;  /* 0xffffffbaf1027810 */ /* 0x000fd20007ffe0ff */
        /* <DEDUP_REMOVED lines=34> */
[----:B------:R-:W-:Y:S01]  /*a370*/  ISETP.GE.U32.AND P0, PT, R2, 0x7fffff87, PT ;  /* 0x7fffff870200780c */ /* 0x000fe20003f06070 */
[----:B------:R-:W-:Y:S01]  /*a380*/  IMAD.WIDE R230, R0, 0x4, R230 ;  /* 0x0000000400e67825 */ /* 0x000fe200078e02e6 */
[----:B------:R-:W-:-:S03]  /*a390*/  IADD3 R2, R241, -0x5e, RZ ;  /* 0xffffffa2f1027810 */ /* 0x000fc60007ffe0ff */
[C---:B------:R-:W-:Y:S01]  /*a3a0*/  IMAD.WIDE R232, R0.reuse, 0x4, R232 ;  /* 0x0000000400e87825 */ /* 0x040fe200078e02e8 */
[----:B------:R-:W-:Y:S07]  /*a3b0*/  STL [R1+0x18fc], R230 ;  /* 0x0018fce601007387 */ /* 0x000fee0000100800 */
[----:B------:R1:W-:Y:S04]  /*a3c0*/  LDGSTS.E [R4+0x2c800], [R222.64], !P0 ;  /* 0x2c800000de047fae */ /* 0x0003e8000c121844 */
[----:B------:R1:W-:Y:S01]  /*a3d0*/  LDGSTS.E [R4+0x2ca00], [R224.64], !P0 ;  /* 0x2ca00000e0047fae */ /* 0x0003e2000c121844 */
[----:B------:R-:W-:-:S03]  /*a3e0*/  IMAD.WIDE R234, R0, 0x4, R234 ;  /* 0x0000000400ea7825 */ /* 0x000fc600078e02ea */
[----:B------:R1:W-:Y:S04]  /*a3f0*/  LDGSTS.E [R4+0x2cc00], [R226.64], !P0 ;  /* 0x2cc00000e2047fae */ /* 0x0003e8000c121844 */
[----:B------:R1:W-:Y:S01]  /*a400*/  LDGSTS.E [R4+0x2ce00], [R228.64], !P0 ;  /* 0x2ce00000e4047fae */ /* 0x0003e2000c121844 */
[----:B------:R-:W-:-:S03]  /*a410*/  ISETP.GE.U32.AND P0, PT, R2, 0x7fffff83, PT ;  /* 0x7fffff830200780c */ /* 0x000fc60003f06070 */
[----:B------:R-:W-:Y:S04]  /*a420*/  STL [R1+0x18f8], R231 ;  /* 0x0018f8e701007387 */ /* 0x000fe80000100800 */
[----:B------:R-:W-:Y:S04]  /*a430*/  STL [R1+0x1904], R232 ;  /* 0x001904e801007387 */ /* 0x000fe80000100800 */
[----:B------:R-:W-:Y:S04]  /*a440*/  STL [R1+0x1900], R233 ;  /* 0x001900e901007387 */ /* 0x000fe80000100800 */
[----:B------:R-:W-:Y:S04]  /*a450*/  STL [R1+0x18cc], R234 ;  /* 0x0018ccea01007387 */ /* 0x000fe80000100800 */
[----:B---3--:R-:W3:Y:S01]  /*a460*/  LDL.LU.64 R132, [R1+0x28] ;  /* 0x0000280001847983 */ /* 0x008ee20000300a00 */
[----:B------:R-:W-:Y:S01]  /*a470*/  IMAD.WIDE R236, R0, 0x4, R236 ;  /* 0x0000000400ec7825 */ /* 0x000fe200078e02ec */
[----:B------:R-:W-:-:S02]  /*a480*/  IADD3 R2, R241, -0x43, RZ ;  /* 0xffffffbdf1027810 */ /* 0x000fc40007ffe0ff */
[----:B------:R-:W-:Y:S04]  /*a490*/  STL [R1+0x18c8], R235 ;  /* 0x0018c8eb01007387 */ /* 0x000fe80000100800 */
[----:B-1----:R-:W3:Y:S04]  /*a4a0*/  LDL.LU.64 R138, [R1+0x18] ;  /* 0x00001800018a7983 */ /* 0x002ee80000300a00 */
[----:B------:R1:W-:Y:S04]  /*a4b0*/  LDGSTS.E [R4+0x2e800], [R230.64], !P0 ;  /* 0x2e800000e6047fae */ /* 0x0003e8000c121844 */
[----:B------:R1:W-:Y:S04]  /*a4c0*/  LDGSTS.E [R4+0x2ea00], [R232.64], !P0 ;  /* 0x2ea00000e8047fae */ /* 0x0003e8000c121844 */
[----:B------:R1:W-:Y:S04]  /*a4d0*/  LDGSTS.E [R4+0x2ec00], [R234.64], !P0 ;  /* 0x2ec00000ea047fae */ /* 0x0003e8000c121844 */
[----:B------:R1:W-:Y:S01]  /*a4e0*/  LDGSTS.E [R4+0x2ee00], [R236.64], !P0 ;  /* 0x2ee00000ec047fae */ /* 0x0003e2000c121844 */
[----:B------:R-:W-:-:S03]  /*a4f0*/  ISETP.GE.U32.AND P0, PT, R2, 0x7fffff9e, PT ;  /* 0x7fffff9e0200780c */ /* 0x000fc60003f06070 */
[----:B------:R-:W-:Y:S04]  /*a500*/  STL [R1+0x18d4], R236 ;  /* 0x0018d4ec01007387 */ /* 0x000fe80000100800 */
[----:B------:R-:W-:Y:S04]  /*a510*/  STL [R1+0x18d0], R237 ;  /* 0x0018d0ed01007387 */ /* 0x000fe80000100800 */
[----:B------:R-:W3:Y:S01]  /*a520*/  LDL.LU.64 R136, [R1+0x48] ;  /* 0x0000480001887983 */ /* 0x000ee20000300a00 */
[----:B------:R-:W-:-:S03]  /*a530*/  LOP3.LUT R240, R5, 0x40, RZ, 0x3c, !PT ;  /* 0x0000004005f07812 */ /* 0x000fc600078e3cff */
[----:B--2---:R-:W2:Y:S01]  /*a540*/  LDL.LU.64 R130, [R1+0x38] ;  /* 0x0000380001827983 */ /* 0x004ea20000300a00 */
[----:B-1----:R-:W-:-:S04]  /*a550*/  IMAD.WIDE R4, R0, 0x4, R246 ;  /* 0x0000000400047825 */ /* 0x002fc800078e02f6 */
[C---:B------:R-:W-:Y:S01]  /*a560*/  IMAD.WIDE R2, R0.reuse, 0x4, R242 ;  /* 0x0000000400027825 */ /* 0x040fe200078e02f2 */
[----:B------:R-:W-:Y:S04]  /*a570*/  STL [R1+0x16e4], R4 ;  /* 0x0016e40401007387 */ /* 0x000fe80000100800 */
[----:B------:R4:W-:Y:S04]  /*a580*/  STL [R1+0x16e0], R5 ;  /* 0x0016e00501007387 */ /* 0x0009e80000100800 */
[----:B------:R4:W-:Y:S04]  /*a590*/  LDGSTS.E [R240+0x21000], [R4.64], !P0 ;  /* 0x2100000004f07fae */ /* 0x0009e8000c121844 */
[----:B------:R-:W-:Y:S04]  /*a5a0*/  STL [R1+0x16ec], R2 ;  /* 0x0016ec0201007387 */ /* 0x000fe80000100800 */
[----:B------:R1:W-:Y:S01]  /*a5b0*/  STL [R1+0x16e8], R3 ;  /* 0x0016e80301007387 */ /* 0x0003e20000100800 */
[----:B----4-:R-:W-:-:S03]  /*a5c0*/  IMAD.WIDE R4, R0, 0x4, R248 ;  /* 0x0000000400047825 */ /* 0x010fc600078e02f8 */
[----:B------:R1:W-:Y:S04]  /*a5d0*/  LDGSTS.E [R240+0x21200], [R2.64], !P0 ;  /* 0x2120000002f07fae */ /* 0x0003e8000c121844 */
[----:B------:R-:W4:Y:S04]  /*a5e0*/  LDL.LU.64 R248, [R1+0x150] ;  /* 0x0001500001f87983 */ /* 0x000f280000300a00 */
[----:B------:R-:W-:Y:S01]  /*a5f0*/  STL [R1+0x16f4], R4 ;  /* 0x0016f40401007387 */ /* 0x000fe20000100800 */
[----:B-1----:R-:W-:-:S03]  /*a600*/  IMAD.WIDE R2, R0, 0x4, R250 ;  /* 0x0000000400027825 */ /* 0x002fc600078e02fa */
[----:B------:R-:W-:Y:S04]  /*a610*/  STL [R1+0x16f0], R5 ;  /* 0x0016f00501007387 */ /* 0x000fe80000100800 */
[----:B------:R-:W4:Y:S04]  /*a620*/  LDL.LU.64 R140, [R1+0x58] ;  /* 0x00005800018c7983 */ /* 0x000f280000300a00 */
[----:B------:R3:W-:Y:S04]  /*a630*/  LDGSTS.E [R240+0x21400], [R4.64], !P0 ;  /* 0x2140000004f07fae */ /* 0x0007e8000c121844 */
[----:B------:R1:W-:Y:S04]  /*a640*/  LDGSTS.E [R240+0x21600], [R2.64], !P0 ;  /* 0x2160000002f07fae */ /* 0x0003e8000c121844 */
[----:B------:R1:W-:Y:S04]  /*a650*/  STL [R1+0x16fc], R2 ;  /* 0x0016fc0201007387 */ /* 0x0003e80000100800 */
[----:B------:R3:W-:Y:S04]  /*a660*/  STL [R1+0x16f8], R3 ;  /* 0x0016f80301007387 */ /* 0x0007e80000100800 */
[----:B------:R-:W4:Y:S01]  /*a670*/  LDL.LU.64 R134, [R1+0x140] ;  /* 0x0001400001867983 */ /* 0x000f220000300a00 */
[----:B-1----:R-:W-:-:S04]  /*a680*/  IADD3 R2, R241, -0x47, RZ ;  /* 0xffffffb9f1027810 */ /* 0x002fc80007ffe0ff */
[----:B------:R-:W-:Y:S01]  /*a690*/  ISETP.GE.U32.AND P0, PT, R2, 0x7fffff9a, PT ;  /* 0x7fffff9a0200780c */ /* 0x000fe20003f06070 */
[C---:B---3--:R-:W-:Y:S02]  /*a6a0*/  IMAD.WIDE R4, R0.reuse, 0x4, R132 ;  /* 0x0000000400047825 */ /* 0x048fe400078e0284 */
[----:B------:R-:W3:Y:S02]  /*a6b0*/  LDL.LU.64 R132, [R1+0x138] ;  /* 0x0001380001847983 */ /* 0x000ee40000300a00 */
[C---:B------:R-:W-:Y:S02]  /*a6c0*/  IMAD.WIDE R2, R0.reuse, 0x4, R138 ;  /* 0x0000000400027825 */ /* 0x040fe400078e028a */
[----:B------:R-:W-:Y:S04]  /*a6d0*/  STL [R1+0x1724], R4 ;  /* 0x0017240401007387 */ /* 0x000fe80000100800 */
[----:B------:R1:W-:Y:S04]  /*a6e0*/  STL [R1+0x1720], R5 ;  /* 0x0017200501007387 */ /* 0x0003e80000100800 */
[----:B------:R1:W-:Y:S04]  /*a6f0*/  LDGSTS.E [R240+0x23000], [R4.64], !P0 ;  /* 0x2300000004f07fae */ /* 0x0003e8000c121844 */
[----:B------:R-:W-:Y:S04]  /*a700*/  STL [R1+0x172c], R2 ;  /* 0x00172c0201007387 */ /* 0x000fe80000100800 */
[----:B------:R2:W-:Y:S04]  /*a710*/  LDGSTS.E [R240+0x23200], [R2.64], !P0 ;  /* 0x2320000002f07fae */ /* 0x0005e8000c121844 */
[----:B------:R2:W-:Y:S01]  /*a720*/  STL [R1+0x1728], R3 ;  /* 0x0017280301007387 */ /* 0x0005e20000100800 */
[----:B-1----:R-:W-:-:S04]  /*a730*/  IMAD.WIDE R4, R0, 0x4, R136 ;  /* 0x0000000400047825 */ /* 0x002fc800078e0288 */
[C---:B--2---:R-:W-:Y:S01]  /*a740*/  IMAD.WIDE R2, R0.reuse, 0x4, R130 ;  /* 0x0000000400027825 */ /* 0x044fe200078e0282 */
[----:B------:R4:W-:Y:S04]  /*a750*/  LDGSTS.E [R240+0x23400], [R4.64], !P0 ;  /* 0x2340000004f07fae */ /* 0x0009e8000c121844 */
[----:B------:R-:W2:Y:S04]  /*a760*/  LDL.LU.64 R130, [R1+0x110] ;  /* 0x0001100001827983 */ /* 0x000ea80000300a00 */
[----:B------:R-:W-:Y:S04]  /*a770*/  STL [R1+0x1734], R4 ;  /* 0x0017340401007387 */ /* 0x000fe80000100800 */
[----:B------:R4:W-:Y:S04]  /*a780*/  STL [R1+0x1730], R5 ;  /* 0x0017300501007387 */ /* 0x0009e80000100800 */
[----:B------:R-:W2:Y:S04]  /*a790*/  LDL.LU.64 R138, [R1+0x108] ;  /* 0x00010800018a7983 */ /* 0x000ea80000300a00 */
[----:B------:R1:W-:Y:S04]  /*a7a0*/  STL [R1+0x173c], R2 ;  /* 0x00173c0201007387 */ /* 0x0003e80000100800 */
[----:B------:R1:W-:Y:S04]  /*a7b0*/  STL [R1+0x1738], R3 ;  /* 0x0017380301007387 */ /* 0x0003e80000100800 */
[----:B------:R-:W2:Y:S01]  /*a7c0*/  LDL.LU.64 R136, [R1+0x100] ;  /* 0x0001000001887983 */ /* 0x000ea20000300a00 */
[----:B----4-:R-:W-:-:S03]  /*a7d0*/  IMAD.WIDE R4, R0, 0x4, R248 ;  /* 0x0000000400047825 */ /* 0x010fc600078e02f8 */
[----:B------:R-:W2:Y:S04]  /*a7e0*/  LDL.LU.64 R248, [R1+0xf8] ;  /* 0x0000f80001f87983 */ /* 0x000ea80000300a00 */
[----:B------:R1:W-:Y:S02]  /*a7f0*/  LDGSTS.E [R240+0x23600], [R2.64], !P0 ;  /* 0x2360000002f07fae */ /* 0x0003e4000c121844 */
[----:B-1----:R-:W-:-:S04]  /*a800*/  IADD3 R2, R241, -0x4b, RZ ;  /* 0xffffffb5f1027810 */ /* 0x002fc80007ffe0ff */
[----:B------:R-:W-:Y:S01]  /*a810*/  ISETP.GE.U32.AND P0, PT, R2, 0x7fffff96, PT ;  /* 0x7fffff960200780c */ /* 0x000fe20003f06070 */
[C---:B------:R-:W-:Y:S01]  /*a820*/  IMAD.WIDE R2, R0.reuse, 0x4, R140 ;  /* 0x0000000400027825 */ /* 0x040fe200078e028c */
[----:B------:R-:W-:Y:S04]  /*a830*/  STL [R1+0x1764], R4 ;  /* 0x0017640401007387 */ /* 0x000fe80000100800 */
[----:B------:R1:W-:Y:S04]  /*a840*/  STL [R1+0x1760], R5 ;  /* 0x0017600501007387 */ /* 0x0003e80000100800 */
[----:B------:R-:W-:Y:S04]  /*a850*/  STL [R1+0x176c], R2 ;  /* 0x00176c0201007387 */ /* 0x000fe80000100800 */
[----:B------:R1:W-:Y:S04]  /*a860*/  LDGSTS.E [R240+0x25000], [R4.64], !P0 ;  /* 0x2500000004f07fae */ /* 0x0003e8000c121844 */
[----:B------:R3:W-:Y:S04]  /*a870*/  STL [R1+0x1768], R3 ;  /* 0x0017680301007387 */ /* 0x0007e80000100800 */
[----:B------:R3:W-:Y:S01]  /*a880*/  LDGSTS.E [R240+0x25200], [R2.64], !P0 ;  /* 0x2520000002f07fae */ /* 0x0007e2000c121844 */
[----:B-1----:R-:W-:-:S03]  /*a890*/  IMAD.WIDE R4, R0, 0x4, R134 ;  /* 0x0000000400047825 */ /* 0x002fc600078e0286 */
[----:B------:R-:W2:Y:S04]  /*a8a0*/  LDL.LU.64 R134, [R1+0xe0] ;  /* 0x0000e00001867983 */ /* 0x000ea80000300a00 */
[----:B------:R-:W-:Y:S04]  /*a8b0*/  STL [R1+0x1774], R4 ;  /* 0x0017740401007387 */ /* 0x000fe80000100800 */
[----:B------:R-:W-:Y:S04]  /*a8c0*/  STL [R1+0x1770], R5 ;  /* 0x0017700501007387 */ /* 0x000fe80000100800 */
[----:B------:R2:W-:Y:S04]  /*a8d0*/  LDGSTS.E [R240+0x25400], [R4.64], !P0 ;  /* 0x2540000004f07fae */ /* 0x0005e8000c121844 */
[----:B------:R-:W2:Y:S01]  /*a8e0*/  LDL.LU.64 R140, [R1+0xd8] ;  /* 0x0000d800018c7983 */ /* 0x000ea20000300a00 */
[----:B---3--:R-:W-:-:S05]  /*a8f0*/  IMAD.WIDE R2, R0, 0x4, R132 ;  /* 0x0000000400027825 */ /* 0x008fca00078e0284 */
[----:B------:R1:W-:Y:S04]  /*a900*/  LDGSTS.E [R240+0x25600], [R2.64], !P0 ;  /* 0x2560000002f07fae */ /* 0x0003e8000c121844 */
[----:B------:R1:W-:Y:S04]  /*a910*/  STL [R1+0x177c], R2 ;  /* 0x00177c0201007387 */ /* 0x0003e80000100800 */
[----:B------:R3:W-:Y:S04]  /*a920*/  STL [R1+0x1778], R3 ;  /* 0x0017780301007387 */ /* 0x0007e80000100800 */
[----:B------:R-:W4:Y:S01]  /*a930*/  LDL.LU.64 R132, [R1+0xd0] ;  /* 0x0000d00001847983 */ /* 0x000f220000300a00 */
[----:B-1----:R-:W-:-:S04]  /*a940*/  IADD3 R2, R241, -0x4f, RZ ;  /* 0xffffffb1f1027810 */ /* 0x002fc80007ffe0ff */
[----:B------:R-:W-:Y:S01]  /*a950*/  ISETP.GE.U32.AND P0, PT, R2, 0x7fffff92, PT ;  /* 0x7fffff920200780c */ /* 0x000fe20003f06070 */
[C---:B--2---:R-:W-:Y:S02]  /*a960*/  IMAD.WIDE R4, R0.reuse, 0x4, R130 ;  /* 0x0000000400047825 */ /* 0x044fe400078e0282 */
[----:B------:R-:W2:Y:S04]  /*a970*/  LDL.LU.64 R130, [R1+0xc8] ;  /* 0x0000c80001827983 */ /* 0x000ea80000300a00 */
[----:B------:R-:W-:Y:S01]  /*a980*/  STL [R1+0x17e0], R4 ;  /* 0x0017e00401007387 */ /* 0x000fe20000100800 */
[----:B---3--:R-:W-:-:S03]  /*a990*/  IMAD.WIDE R2, R0, 0x4, R138 ;  /* 0x0000000400027825 */ /* 0x008fc600078e028a */
[----:B------:R-:W-:Y:S04]  /*a9a0*/  STL [R1+0x17dc], R5 ;  /* 0x0017dc0501007387 */ /* 0x000fe80000100800 */
[----:B------:R1:W-:Y:S04]  /*a9b0*/  LDGSTS.E [R240+0x27000], [R4.64], !P0 ;  /* 0x2700000004f07fae */ /* 0x0003e8000c121844 */
[----:B------:R-:W-:Y:S04]  /*a9c0*/  STL [R1+0x17e8], R2 ;  /* 0x0017e80201007387 */ /* 0x000fe80000100800 */
[----:B------:R3:W-:Y:S04]  /*a9d0*/  LDGSTS.E [R240+0x27200], [R2.64], !P0 ;  /* 0x2720000002f07fae */ /* 0x0007e8000c121844 */
[----:B------:R3:W-:Y:S02]  /*a9e0*/  STL [R1+0x17e4], R3 ;  /* 0x0017e40301007387 */ /* 0x0007e40000100800 */
[----:B---3--:R-:W-:-:S02]  /*a9f0*/  IMAD.WIDE R2, R0, 0x4, R248 ;  /* 0x0000000400027825 */ /* 0x008fc400078e02f8 */
[----:B------:R-:W3:Y:S02]  /*aa00*/  LDL.LU.64 R248, [R1+0xc0] ;  /* 0x0000c00001f87983 */ /* 0x000ee40000300a00 */
[----:B-1----:R-:W-:-:S05]  /*aa10*/  IMAD.WIDE R4, R0, 0x4, R136 ;  /* 0x0000000400047825 */ /* 0x002fca00078e0288 */
[----:B------:R-:W-:Y:S04]  /*aa20*/  STL [R1+0x17f0], R4 ;  /* 0x0017f00401007387 */ /* 0x000fe80000100800 */
[----:B------:R1:W-:Y:S04]  /*aa30*/  STL [R1+0x17ec], R5 ;  /* 0x0017ec0501007387 */ /* 0x0003e80000100800 */
[----:B------:R-:W3:Y:S04]  /*aa40*/  LDL.LU.64 R138, [R1+0xb8] ;  /* 0x0000b800018a7983 */ /* 0x000ee80000300a00 */
[----:B------:R1:W-:Y:S04]  /*aa50*/  LDGSTS.E [R240+0x27400], [R4.64], !P0 ;  /* 0x2740000004f07fae */ /* 0x0003e8000c121844 */
[----:B------:R1:W-:Y:S04]  /*aa60*/  LDGSTS.E [R240+0x27600], [R2.64], !P0 ;  /* 0x2760000002f07fae */ /* 0x0003e8000c121844 */
[----:B------:R1:W-:Y:S04]  /*aa70*/  STL [R1+0x17f8], R2 ;  /* 0x0017f80201007387 */ /* 0x0003e80000100800 */
[----:B------:R1:W-:Y:S04]  /*aa80*/  STL [R1+0x17f4], R3 ;  /* 0x0017f40301007387 */ /* 0x0003e80000100800 */
[----:B------:R-:W3:Y:S01]  /*aa90*/  LDL.LU.64 R136, [R1+0xb0] ;  /* 0x0000b00001887983 */ /* 0x000ee20000300a00 */
[----:B-1----:R-:W-:Y:S01]  /*aaa0*/  IMAD.WIDE R4, R0, 0x4, R134 ;  /* 0x0000000400047825 */ /* 0x002fe200078e0286 */
[----:B------:R-:W-:-:S02]  /*aab0*/  IADD3 R2, R241, -0x53, RZ ;  /* 0xffffffadf1027810 */ /* 0x000fc40007ffe0ff */
[----:B------:R-:W3:Y:S02]  /*aac0*/  LDL.LU.64 R134, [R1+0xa8] ;  /* 0x0000a80001867983 */ /* 0x000ee40000300a00 */
[----:B------:R-:W-:Y:S02]  /*aad0*/  ISETP.GE.U32.AND P0, PT, R2, 0x7fffff8e, PT ;  /* 0x7fffff8e0200780c */ /* 0x000fe40003f06070 */
[----:B------:R-:W-:Y:S04]  /*aae0*/  STL [R1+0x1820], R4 ;  /* 0x0018200401007387 */ /* 0x000fe80000100800 */
[----:B------:R4:W-:Y:S01]  /*aaf0*/  STL [R1+0x181c], R5 ;  /* 0x00181c0501007387 */ /* 0x0009e20000100800 */
[----:B------:R-:W-:-:S06]  /*ab00*/  IMAD.WIDE R2, R0, 0x4, R140 ;  /* 0x0000000400027825 */ /* 0x000fcc00078e028c */
[----:B------:R4:W-:Y:S04]  /*ab10*/  LDGSTS.E [R240+0x29000], [R4.64], !P0 ;  /* 0x2900000004f07fae */ /* 0x0009e8000c121844 */
[----:B------:R-:W-:Y:S04]  /*ab20*/  STL [R1+0x1828], R2 ;  /* 0x0018280201007387 */ /* 0x000fe80000100800 */
[----:B------:R2:W-:Y:S04]  /*ab30*/  LDGSTS.E [R240+0x29200], [R2.64], !P0 ;  /* 0x2920000002f07fae */ /* 0x0005e8000c121844 */
[----:B------:R2:W-:Y:S01]  /*ab40*/  STL [R1+0x1824], R3 ;  /* 0x0018240301007387 */ /* 0x0005e20000100800 */
[----:B----4-:R-:W-:-:S03]  /*ab50*/  IMAD.WIDE R4, R0, 0x4, R132 ;  /* 0x0000000400047825 */ /* 0x010fc600078e0284 */
[----:B------:R-:W4:Y:S04]  /*ab60*/  LDL.LU.64 R132, [R1+0xa0] ;  /* 0x0000a00001847983 */ /* 0x000f280000300a00 */
[----:B------:R-:W-:Y:S04]  /*ab70*/  STL [R1+0x1830], R4 ;  /* 0x0018300401007387 */ /* 0x000fe80000100800 */
[----:B------:R3:W-:Y:S04]  /*ab80*/  STL [R1+0x182c], R5 ;  /* 0x00182c0501007387 */ /* 0x0007e80000100800 */
[----:B------:R-:W4:Y:S04]  /*ab90*/  LDL.LU.64 R140, [R1+0x98] ;  /* 0x00009800018c7983 */ /* 0x000f280000300a00 */
[----:B------:R3:W-:Y:S01]  /*aba0*/  LDGSTS.E [R240+0x29400], [R4.64], !P0 ;  /* 0x2940000004f07fae */ /* 0x0007e2000c121844 */
[----:B--2---:R-:W-:-:S05]  /*abb0*/  IMAD.WIDE R2, R0, 0x4, R130 ;  /* 0x0000000400027825 */ /* 0x004fca00078e0282 */
[----:B------:R1:W-:Y:S04]  /*abc0*/  STL [R1+0x1838], R2 ;  /* 0x0018380201007387 */ /* 0x0003e80000100800 */
[----:B------:R2:W-:Y:S04]  /*abd0*/  STL [R1+0x1834], R3 ;  /* 0x0018340301007387 */ /* 0x0005e80000100800 */
[----:B------:R-:W4:Y:S04]  /*abe0*/  LDL.LU.64 R130, [R1+0x90] ;  /* 0x0000900001827983 */ /* 0x000f280000300a00 */
[----:B------:R1:W-:Y:S01]  /*abf0*/  LDGSTS.E [R240+0x29600], [R2.64], !P0 ;  /* 0x2960000002f07fae */ /* 0x0003e2000c121844 */
[----:B---3--:R-:W-:-:S03]  /*ac00*/  IMAD.WIDE R4, R0, 0x4, R248 ;  /* 0x0000000400047825 */ /* 0x008fc600078e02f8 */
[----:B------:R-:W3:Y:S01]  /*ac10*/  LDL.LU.64 R248, [R1+0x88] ;  /* 0x0000880001f87983 */ /* 0x000ee20000300a00 */
[----:B-1----:R-:W-:-:S04]  /*ac20*/  IADD3 R2, R241, -0x57, RZ ;  /* 0xffffffa9f1027810 */ /* 0x002fc80007ffe0ff */
[----:B------:R-:W-:Y:S01]  /*ac30*/  ISETP.GE.U32.AND P0, PT, R2, 0x7fffff8a, PT ;  /* 0x7fffff8a0200780c */ /* 0x000fe20003f06070 */
[----:B------:R-:W-:Y:S01]  /*ac40*/  STL [R1+0x1860], R4 ;  /* 0x0018600401007387 */ /* 0x000fe20000100800 */
[----:B--2---:R-:W-:-:S03]  /*ac50*/  IMAD.WIDE R2, R0, 0x4, R138 ;  /* 0x0000000400027825 */ /* 0x004fc600078e028a */
[----:B------:R1:W-:Y:S04]  /*ac60*/  STL [R1+0x185c], R5 ;  /* 0x00185c0501007387 */ /* 0x0003e80000100800 */
[----:B------:R-:W-:Y:S04]  /*ac70*/  STL [R1+0x1868], R2 ;  /* 0x0018680201007387 */ /* 0x000fe80000100800 */
[----:B------:R1:W-:Y:S04]  /*ac80*/  LDGSTS.E [R240+0x2b000], [R4.64], !P0 ;  /* 0x2b00000004f07fae */ /* 0x0003e8000c121844 */
[----:B------:R2:W-:Y:S04]  /*ac90*/  STL [R1+0x1864], R3 ;  /* 0x0018640301007387 */ /* 0x0005e80000100800 */
[----:B------:R-:W3:Y:S01]  /*aca0*/  LDL.LU.64 R138, [R1+0x80] ;  /* 0x00008000018a7983 */ /* 0x000ee20000300a00 */
[----:B-1----:R-:W-:-:S03]  /*acb0*/  IMAD.WIDE R4, R0, 0x4, R136 ;  /* 0x0000000400047825 */ /* 0x002fc600078e0288 */
[----:B------:R2:W-:Y:S04]  /*acc0*/  LDGSTS.E [R240+0x2b200], [R2.64], !P0 ;  /* 0x2b20000002f07fae */ /* 0x0005e8000c121844 */
[----:B------:R-:W3:Y:S04]  /*acd0*/  LDL.LU.64 R136, [R1+0x78] ;  /* 0x0000780001887983 */ /* 0x000ee80000300a00 */
[----:B------:R-:W-:Y:S01]  /*ace0*/  STL [R1+0x1870], R4 ;  /* 0x0018700401007387 */ /* 0x000fe20000100800 */
[----:B--2---:R-:W-:-:S03]  /*acf0*/  IMAD.WIDE R2, R0, 0x4, R134 ;  /* 0x0000000400027825 */ /* 0x004fc600078e0286 */
[----:B------:R4:W-:Y:S04]  /*ad00*/  LDGSTS.E [R240+0x2b400], [R4.64], !P0 ;  /* 0x2b40000004f07fae */ /* 0x0009e8000c121844 */
[----:B------:R-:W-:Y:S04]  /*ad10*/  STL [R1+0x186c], R5 ;  /* 0x00186c0501007387 */ /* 0x000fe80000100800 */
[----:B------:R1:W-:Y:S04]  /*ad20*/  LDGSTS.E [R240+0x2b600], [R2.64], !P0 ;  /* 0x2b60000002f07fae */ /* 0x0003e8000c121844 */
[----:B------:R1:W-:Y:S02]  /*ad30*/  STL [R1+0x1878], R2 ;  /* 0x0018780201007387 */ /* 0x0003e40000100800 */
[----:B-1----:R-:W-:-:S04]  /*ad40*/  IADD3 R2, R241, -0x5b, RZ ;  /* 0xffffffa5f1027810 */ /* 0x002fc80007ffe0ff */
[----:B------:R-:W-:Y:S01]  /*ad50*/  ISETP.GE.U32.AND P0, PT, R2, 0x7fffff86, PT ;  /* 0x7fffff860200780c */ /* 0x000fe20003f06070 */
[----:B------:R1:W-:Y:S04]  /*ad60*/  STL [R1+0x1874], R3 ;  /* 0x0018740301007387 */ /* 0x0003e80000100800 */
[----:B------:R-:W2:Y:S01]  /*ad70*/  LDL.LU.64 R134, [R1+0x70] ;  /* 0x0000700001867983 */ /* 0x000ea20000300a00 */
[----:B----4-:R-:W-:-:S03]  /*ad80*/  IMAD.WIDE R4, R0, 0x4, R132 ;  /* 0x0000000400047825 */ /* 0x010fc600078e0284 */
[----:B------:R-:W4:Y:S04]  /*ad90*/  LDL.LU.64 R132, [R1+0x68] ;  /* 0x0000680001847983 */ /* 0x000f280000300a00 */
[----:B------:R-:W-:Y:S04]  /*ada0*/  STL [R1+0x18a0], R4 ;  /* 0x0018a00401007387 */ /* 0x000fe80000100800 */
[----:B------:R1:W-:Y:S02]  /*adb0*/  LDGSTS.E [R240+0x2d000], [R4.64], !P0 ;  /* 0x2d00000004f07fae */ /* 0x0003e4000c121844 */
[----:B-1----:R-:W-:-:S02]  /*adc0*/  IMAD.WIDE R2, R0, 0x4, R140 ;  /* 0x0000000400027825 */ /* 0x002fc400078e028c */
[----:B------:R1:W-:Y:S04]  /*add0*/  STL [R1+0x189c], R5 ;  /* 0x00189c0501007387 */ /* 0x0003e80000100800 */
[----:B------:R-:W-:Y:S04]  /*ade0*/  STL [R1+0x18a8], R2 ;  /* 0x0018a80201007387 */ /* 0x000fe80000100800 */
[----:B------:R3:W-:Y:S04]  /*adf0*/  STL [R1+0x18a4], R3 ;  /* 0x0018a40301007387 */ /* 0x0007e80000100800 */
[----:B------:R3:W-:Y:S01]  /*ae00*/  LDGSTS.E [R240+0x2d200], [R2.64], !P0 ;  /* 0x2d20000002f07fae */ /* 0x0007e2000c121844 */
[----:B-1----:R-:W-:-:S05]  /*ae10*/  IMAD.WIDE R4, R0, 0x4, R130 ;  /* 0x0000000400047825 */ /* 0x002fca00078e0282 */
[----:B------:R-:W-:Y:S04]  /*ae20*/  STL [R1+0x18b0], R4 ;  /* 0x0018b00401007387 */ /* 0x000fe80000100800 */
[----:B------:R-:W4:Y:S04]  /*ae30*/  LDL.LU.64 R130, [R1+0x178] ;  /* 0x0001780001827983 */ /* 0x000f280000300a00 */
[----:B------:R-:W-:Y:S04]  /*ae40*/  STL [R1+0x18ac], R5 ;  /* 0x0018ac0501007387 */ /* 0x000fe80000100800 */
[----:B------:R1:W-:Y:S01]  /*ae50*/  LDGSTS.E [R240+0x2d400], [R4.64], !P0 ;  /* 0x2d40000004f07fae */ /* 0x0003e2000c121844 */
[----:B---3--:R-:W-:-:S03]  /*ae60*/  IMAD.WIDE R2, R0, 0x4, R248 ;  /* 0x0000000400027825 */ /* 0x008fc600078e02f8 */
[----:B------:R-:W3:Y:S04]  /*ae70*/  LDL.LU.64 R248, [R1+0x148] ;  /* 0x0001480001f87983 */ /* 0x000ee80000300a00 */
[----:B------:R1:W-:Y:S04]  /*ae80*/  STL [R1+0x18b8], R2 ;  /* 0x0018b80201007387 */ /* 0x0003e80000100800 */
[----:B------:R1:W-:Y:S04]  /*ae90*/  LDGSTS.E [R240+0x2d600], [R2.64], !P0 ;  /* 0x2d60000002f07fae */ /* 0x0003e8000c121844 */
[----:B------:R1:W-:Y:S02]  /*aea0*/  STL [R1+0x18b4], R3 ;  /* 0x0018b40301007387 */ /* 0x0003e40000100800 */
[----:B-1----:R-:W-:Y:S01]  /*aeb0*/  IADD3 R2, R241, -0x5f, RZ ;  /* 0xffffffa1f1027810 */ /* 0x002fe20007ffe0ff */
[----:B------:R-:W-:-:S02]  /*aec0*/  IMAD.WIDE R4, R0, 0x4, R138 ;  /* 0x0000000400047825 */ /* 0x000fc400078e028a */
[----:B------:R-:W3:Y:S01]  /*aed0*/  LDL.LU.64 R138, [R1+0x188] ;  /* 0x00018800018a7983 */ /* 0x000ee20000300a00 */
[----:B------:R-:W-:Y:S01]  /*aee0*/  ISETP.GE.U32.AND P0, PT, R2, 0x7fffff82, PT ;  /* 0x7fffff820200780c */ /* 0x000fe20003f06070 */
[C---:B------:R-:W-:Y:S02]  /*aef0*/  IMAD.WIDE R2, R0.reuse, 0x4, R136 ;  /* 0x0000000400027825 */ /* 0x040fe400078e0288 */
[----:B------:R-:W3:Y:S04]  /*af00*/  LDL.LU.64 R136, [R1+0x180] ;  /* 0x0001800001887983 */ /* 0x000ee80000300a00 */
[----:B------:R-:W-:Y:S06]  /*af10*/  STL [R1+0x18dc], R4 ;  /* 0x0018dc0401007387 */ /* 0x000fec0000100800 */
[----:B------:R2:W-:Y:S04]  /*af20*/  LDGSTS.E [R240+0x2f000], [R4.64], !P0 ;  /* 0x2f00000004f07fae */ /* 0x0005e8000c121844 */
[----:B------:R2:W-:Y:S04]  /*af30*/  STL [R1+0x18d8], R5 ;  /* 0x0018d80501007387 */ /* 0x0005e80000100800 */
[----:B------:R-:W-:Y:S04]  /*af40*/  STL [R1+0x18e4], R2 ;  /* 0x0018e40201007387 */ /* 0x000fe80000100800 */
[----:B------:R4:W-:Y:S04]  /*af50*/  LDGSTS.E [R240+0x2f200], [R2.64], !P0 ;  /* 0x2f20000002f07fae */ /* 0x0009e8000c121844 */
[----:B------:R4:W-:Y:S01]  /*af60*/  STL [R1+0x18e0], R3 ;  /* 0x0018e00301007387 */ /* 0x0009e20000100800 */
[----:B--2---:R-:W-:-:S05]  /*af70*/  IMAD.WIDE R4, R0, 0x4, R134 ;  /* 0x0000000400047825 */ /* 0x004fca00078e0286 */
[----:B------:R-:W-:Y:S04]  /*af80*/  STL [R1+0x18ec], R4 ;  /* 0x0018ec0401007387 */ /* 0x000fe80000100800 */
[----:B------:R-:W2:Y:S04]  /*af90*/  LDL.LU.64 R134, [R1+0x170] ;  /* 0x0001700001867983 */ /* 0x000ea80000300a00 */
[----:B------:R-:W-:Y:S04]  /*afa0*/  STL [R1+0x18e8], R5 ;  /* 0x0018e80501007387 */ /* 0x000fe80000100800 */
[----:B------:R1:W-:Y:S01]  /*afb0*/  LDGSTS.E [R240+0x2f400], [R4.64], !P0 ;  /* 0x2f40000004f07fae */ /* 0x0003e2000c121844 */
[----:B----4-:R-:W-:-:S03]  /*afc0*/  IMAD.WIDE R2, R0, 0x4, R132 ;  /* 0x0000000400027825 */ /* 0x010fc600078e0284 */
[----:B------:R-:W4:Y:S04]  /*afd0*/  LDL.LU.64 R132, [R1+0x168] ;  /* 0x0001680001847983 */ /* 0x000f280000300a00 */
[----:B------:R1:W-:Y:S04]  /*afe0*/  LDGSTS.E [R240+0x2f600], [R2.64], !P0 ;  /* 0x2f60000002f07fae */ /* 0x0003e8000c121844 */
[----:B------:R1:W-:Y:S04]  /*aff0*/  STL [R1+0x18f4], R2 ;  /* 0x0018f40201007387 */ /* 0x0003e80000100800 */
[----:B------:R3:W-:Y:S01]  /*b000*/  STL [R1+0x18f0], R3 ;  /* 0x0018f00301007387 */ /* 0x0007e20000100800 */
[----:B-1----:R-:W-:-:S04]  /*b010*/  IADD3 R2, R241, -0x44, RZ ;  /* 0xffffffbcf1027810 */ /* 0x002fc80007ffe0ff */
[----:B------:R-:W-:Y:S01]  /*b020*/  ISETP.GE.U32.AND P0, PT, R2, 0x7fffff9d, PT ;  /* 0x7fffff9d0200780c */ /* 0x000fe20003f06070 */
[C---:B------:R-:W-:Y:S02]  /*b030*/  IMAD.WIDE R4, R0.reuse, 0x4, R130 ;  /* 0x0000000400047825 */ /* 0x040fe400078e0282 */
[----:B------:R-:W4:Y:S02]  /*b040*/  LDL.LU.64 R130, [R1+0x160] ;  /* 0x0001600001827983 */ /* 0x000f240000300a00 */
[----:B---3--:R-:W-:Y:S02]  /*b050*/  IMAD.WIDE R2, R0, 0x4, R248 ;  /* 0x0000000400027825 */ /* 0x008fe400078e02f8 */
[----:B------:R-:W3:Y:S02]  /*b060*/  LDL.LU.64 R248, [R1+0x158] ;  /* 0x0001580001f87983 */ /* 0x000ee40000300a00 */
[----:B------:R-:W-:-:S05]  /*b070*/  IMAD.SHL.U32 R244, R244, 0x4, RZ ;  /* 0x00000004f4f47824 */ /* 0x000fca00078e00ff */
[----:B------:R-:W-:Y:S01]  /*b080*/  LOP3.LUT R244, R244, 0x60, RZ, 0x3c, !PT ;  /* 0x00000060f4f47812 */ /* 0x000fe200078e3cff */
[----:B------:R-:W-:Y:S04]  /*b090*/  STL [R1+0x1704], R4 ;  /* 0x0017040401007387 */ /* 0x000fe80000100800 */
[----:B------:R1:W-:Y:S04]  /*b0a0*/  LDGSTS.E [R244+0x21800], [R4.64], !P0 ;  /* 0x2180000004f47fae */ /* 0x0003e8000c121844 */
[----:B------:R1:W-:Y:S04]  /*b0b0*/  STL [R1+0x1700], R5 ;  /* 0x0017000501007387 */ /* 0x0003e80000100800 */
[----:B------:R-:W-:Y:S04]  /*b0c0*/  STL [R1+0x170c], R2 ;  /* 0x00170c0201007387 */ /* 0x000fe80000100800 */
[----:B------:R1:W-:Y:S02]  /*b0d0*/  STL [R1+0x1708], R3 ;  /* 0x0017080301007387 */ /* 0x0003e40000100800 */
[----:B-1----:R-:W-:-:S02]  /*b0e0*/  IMAD.WIDE R4, R0, 0x4, R138 ;  /* 0x0000000400047825 */ /* 0x002fc400078e028a */
[----:B------:R1:W-:Y:S04]  /*b0f0*/  LDGSTS.E [R244+0x21a00], [R2.64], !P0 ;  /* 0x21a0000002f47fae */ /* 0x0003e8000c121844 */
[----:B------:R-:W-:Y:S04]  /*b100*/  STL [R1+0x1714], R4 ;  /* 0x0017140401007387 */ /* 0x000fe80000100800 */
[----:B------:R-:W-:Y:S01]  /*b110*/  STL [R1+0x1710], R5 ;  /* 0x0017100501007387 */ /* 0x000fe20000100800 */
[----:B-1----:R-:W-:-:S03]  /*b120*/  IMAD.WIDE R2, R0, 0x4, R136 ;  /* 0x0000000400027825 */ /* 0x002fc600078e0288 */
[----:B------:R-:W3:Y:S04]  /*b130*/  LDL.LU.64 R142, [R1+0x130] ;  /* 0x00013000018e7983 */ /* 0x000ee80000300a00 */
[----:B------:R-:W3:Y:S04]  /*b140*/  LDL.LU.64 R140, [R1+0x128] ;  /* 0x00012800018c7983 */ /* 0x000ee80000300a00 */
[----:B------:R2:W-:Y:S04]  /*b150*/  LDGSTS.E [R244+0x21c00], [R4.64], !P0 ;  /* 0x21c0000004f47fae */ /* 0x0005e8000c121844 */
[----:B------:R1:W-:Y:S04]  /*b160*/  STL [R1+0x171c], R2 ;  /* 0x00171c0201007387 */ /* 0x0003e80000100800 */
[----:B------:R1:W-:Y:S04]  /*b170*/  LDGSTS.E [R244+0x21e00], [R2.64], !P0 ;  /* 0x21e0000002f47fae */ /* 0x0003e8000c121844 */
[----:B------:R4:W-:Y:S04]  /*b180*/  STL [R1+0x1718], R3 ;  /* 0x0017180301007387 */ /* 0x0009e80000100800 */
[----:B------:R-:W3:Y:S01]  /*b190*/  LDL.LU.64 R138, [R1+0x120] ;  /* 0x00012000018a7983 */ /* 0x000ee20000300a00 */
[----:B-1----:R-:W-:-:S03]  /*b1a0*/  IADD3 R2, R241, -0x48, RZ ;  /* 0xffffffb8f1027810 */ /* 0x002fc60007ffe0ff */
[----:B------:R-:W3:Y:S01]  /*b1b0*/  LDL.LU.64 R136, [R1+0x118] ;  /* 0x0001180001887983 */ /* 0x000ee20000300a00 */
[----:B------:R-:W-:Y:S01]  /*b1c0*/  ISETP.GE.U32.AND P0, PT, R2, 0x7fffff99, PT ;  /* 0x7fffff990200780c */ /* 0x000fe20003f06070 */
[----:B--2---:R-:W-:-:S05]  /*b1d0*/  IMAD.WIDE R4, R0, 0x4, R134 ;  /* 0x0000000400047825 */ /* 0x004fca00078e0286 */
[----:B------:R-:W-:Y:S04]  /*b1e0*/  STL [R1+0x1744], R4 ;  /* 0x0017440401007387 */ /* 0x000fe80000100800 */
[----:B------:R1:W-:Y:S04]  /*b1f0*/  STL [R1+0x1740], R5 ;  /* 0x0017400501007387 */ /* 0x0003e80000100800 */
[----:B------:R1:W-:Y:S01]  /*b200*/  LDGSTS.E [R244+0x23800], [R4.64], !P0 ;  /* 0x2380000004f47fae */ /* 0x0003e2000c121844 */
[----:B----4-:R-:W-:-:S05]  /*b210*/  IMAD.WIDE R2, R0, 0x4, R132 ;  /* 0x0000000400027825 */ /* 0x010fca00078e0284 */
[----:B------:R-:W-:Y:S04]  /*b220*/  STL [R1+0x174c], R2 ;  /* 0x00174c0201007387 */ /* 0x000fe80000100800 */
[----:B------:R3:W-:Y:S04]  /*b230*/  STL [R1+0x1748], R3 ;  /* 0x0017480301007387 */ /* 0x0007e80000100800 */
[----:B------:R3:W-:Y:S04]  /*b240*/  LDGSTS.E [R244+0x23a00], [R2.64], !P0 ;  /* 0x23a0000002f47fae */ /* 0x0007e8000c121844 */
[----:B------:R-:W2:Y:S04]  /*b250*/  LDL.LU.64 R134, [R1+0xf0] ;  /* 0x0000f00001867983 */ /* 0x000ea80000300a00 */
[----:B------:R-:W4:Y:S01]  /*b260*/  LDL.LU.64 R132, [R1+0xe8] ;  /* 0x0000e80001847983 */ /* 0x000f220000300a00 */
[----:B-1----:R-:W-:-:S05]  /*b270*/  IMAD.WIDE R4, R0, 0x4, R130 ;  /* 0x0000000400047825 */ /* 0x002fca00078e0282 */
[----:B------:R-:W-:Y:S04]  /*b280*/  STL [R1+0x1754], R4 ;  /* 0x0017540401007387 */ /* 0x000fe80000100800 */
[----:B------:R-:W-:Y:S04]  /*b290*/  STL [R1+0x1750], R5 ;  /* 0x0017500501007387 */ /* 0x000fe80000100800 */
[----:B------:R1:W-:Y:S01]  /*b2a0*/  LDGSTS.E [R244+0x23c00], [R4.64], !P0 ;  /* 0x23c0000004f47fae */ /* 0x0003e2000c121844 */
[----:B---3--:R-:W-:-:S05]  /*b2b0*/  IMAD.WIDE R2, R0, 0x4, R248 ;  /* 0x0000000400027825 */ /* 0x008fca00078e02f8 */
[----:B------:R3:W-:Y:S04]  /*b2c0*/  STL [R1+0x175c], R2 ;  /* 0x00175c0201007387 */ /* 0x0007e80000100800 */
[----:B------:R-:W4:Y:S04]  /*b2d0*/  LDL.LU.64 R130, [R1+0x198] ;  /* 0x0001980001827983 */ /* 0x000f280000300a00 */
[----:B------:R-:W4:Y:S04]  /*b2e0*/  LDL.LU.64 R248, [R1+0x190] ;  /* 0x0001900001f87983 */ /* 0x000f280000300a00 */
[----:B------:R3:W-:Y:S02]  /*b2f0*/  LDGSTS.E [R244+0x23e00], [R2.64], !P0 ;  /* 0x23e0000002f47fae */ /* 0x0007e4000c121844 */
[----:B---3--:R-:W-:-:S04]  /*b300*/  IADD3 R2, R241, -0x4c, RZ ;  /* 0xffffffb4f1027810 */ /* 0x008fc80007ffe0ff */
[----:B------:R-:W-:Y:S01]  /*b310*/  ISETP.GE.U32.AND P0, PT, R2, 0x7fffff95, PT ;  /* 0x7fffff950200780c */ /* 0x000fe20003f06070 */
[----:B------:R3:W-:Y:S01]  /*b320*/  STL [R1+0x1758], R3 ;  /* 0x0017580301007387 */ /* 0x0007e20000100800 */
[----:B-1----:R-:W-:-:S04]  /*b330*/  IMAD.WIDE R4, R0, 0x4, R142 ;  /* 0x0000000400047825 */ /* 0x002fc800078e028e */
[C---:B---3--:R-:W-:Y:S01]  /*b340*/  IMAD.WIDE R2, R0.reuse, 0x4, R140 ;  /* 0x0000000400027825 */ /* 0x048fe200078e028c */
[----:B------:R-:W-:Y:S06]  /*b350*/  STL [R1+0x1784], R4 ;  /* 0x0017840401007387 */ /* 0x000fec0000100800 */
[----:B------:R1:W-:Y:S04]  /*b360*/  LDGSTS.E [R244+0x25800], [R4.64], !P0 ;  /* 0x2580000004f47fae */ /* 0x0003e8000c121844 */
[----:B------:R1:W-:Y:S04]  /*b370*/  STL [R1+0x1780], R5 ;  /* 0x0017800501007387 */ /* 0x0003e80000100800 */
[----:B------:R-:W-:Y:S04]  /*b380*/  STL [R1+0x178c], R2 ;  /* 0x00178c0201007387 */ /* 0x000fe80000100800 */
[----:B------:R3:W-:Y:S01]  /*b390*/  LDGSTS.E [R244+0x25a00], [R2.64], !P0 ;  /* 0x25a0000002f47fae */ /* 0x0007e2000c121844 */
[----:B-1----:R-:W-:-:S03]  /*b3a0*/  IMAD.WIDE R4, R0, 0x4, R138 ;  /* 0x0000000400047825 */ /* 0x002fc600078e028a */
[----:B------:R3:W-:Y:S04]  /*b3b0*/  STL [R1+0x1788], R3 ;  /* 0x0017880301007387 */ /* 0x0007e80000100800 */
[----:B------:R-:W-:Y:S04]  /*b3c0*/  STL [R1+0x1794], R4 ;  /* 0x0017940401007387 */ /* 0x000fe80000100800 */
[----:B------:R2:W-:Y:S01]  /*b3d0*/  LDGSTS.E [R244+0x25c00], [R4.64], !P0 ;  /* 0x25c0000004f47fae */ /* 0x0005e2000c121844 */
[----:B---3--:R-:W-:-:S03]  /*b3e0*/  IMAD.WIDE R2, R0, 0x4, R136 ;  /* 0x0000000400027825 */ /* 0x008fc600078e0288 */
[----:B------:R-:W-:Y:S04]  /*b3f0*/  STL [R1+0x1790], R5 ;  /* 0x0017900501007387 */ /* 0x000fe80000100800 */
[----:B------:R1:W-:Y:S04]  /*b400*/  LDGSTS.E [R244+0x25e00], [R2.64], !P0 ;  /* 0x25e0000002f47fae */ /* 0x0003e8000c121844 */
[----:B------:R1:W-:Y:S02]  /*b410*/  STL [R1+0x17d8], R2 ;  /* 0x0017d80201007387 */ /* 0x0003e40000100800 */
[----:B-1----:R-:W-:-:S04]  /*b420*/  IADD3 R2, R241, -0x50, RZ ;  /* 0xffffffb0f1027810 */ /* 0x002fc80007ffe0ff */
[----:B------:R-:W-:Y:S01]  /*b430*/  ISETP.GE.U32.AND P0, PT, R2, 0x7fffff91, PT ;  /* 0x7fffff910200780c */ /* 0x000fe20003f06070 */
[----:B------:R4:W-:Y:S01]  /*b440*/  STL [R1+0x17d4], R3 ;  /* 0x0017d40301007387 */ /* 0x0009e20000100800 */
[----:B------:R-:W-:-:S05]  /*b450*/  IMAD.MOV.U32 R238, RZ, RZ, c[0x0][0x180] ;  /* 0x00006000ffee7624 */ /* 0x000fca00078e00ff */
[----:B------:R-:W-:Y:S01]  /*b460*/  IADD3 R238, R238, -0x40, RZ ;  /* 0xffffffc0eeee7810 */ /* 0x000fe20007ffe0ff */
[----:B--2---:R-:W-:-:S04]  /*b470*/  IMAD.WIDE R4, R0, 0x4, R134 ;  /* 0x0000000400047825 */ /* 0x004fc800078e0286 */
[C---:B----4-:R-:W-:Y:S01]  /*b480*/  IMAD.WIDE R2, R0.reuse, 0x4, R132 ;  /* 0x0000000400027825 */ /* 0x050fe200078e0284 */
[----:B------:R-:W-:Y:S04]  /*b490*/  STL [R1+0x1800], R4 ;  /* 0x0018000401007387 */ /* 0x000fe80000100800 */
[----:B------:R1:W-:Y:S04]  /*b4a0*/  LDGSTS.E [R244+0x27800], [R4.64], !P0 ;  /* 0x2780000004f47fae */ /* 0x0003e8000c121844 */
[----:B------:R1:W-:Y:S04]  /*b4b0*/  STL [R1+0x17fc], R5 ;  /* 0x0017fc0501007387 */ /* 0x0003e80000100800 */
[----:B------:R-:W-:Y:S04]  /*b4c0*/  STL [R1+0x1808], R2 ;  /* 0x0018080201007387 */ /* 0x000fe80000100800 */
[----:B------:R2:W-:Y:S04]  /*b4d0*/  LDGSTS.E [R244+0x27a00], [R2.64], !P0 ;  /* 0x27a0000002f47fae */ /* 0x0005e8000c121844 */
[----:B------:R2:W-:Y:S01]  /*b4e0*/  STL [R1+0x1804], R3 ;  /* 0x0018040301007387 */ /* 0x0005e20000100800 */
[----:B-1----:R-:W-:-:S04]  /*b4f0*/  IMAD.WIDE R4, R0, 0x4, R130 ;  /* 0x0000000400047825 */ /* 0x002fc800078e0282 */
[----:B--2---:R-:W-:Y:S01]  /*b500*/  IMAD.WIDE R2, R0, 0x4, R248 ;  /* 0x0000000400027825 */ /* 0x004fe200078e02f8 */
[----:B------:R-:W-:Y:S04]  /*b510*/  STL [R1+0x1810], R4 ;  /* 0x0018100401007387 */ /* 0x000fe80000100800 */
[----:B------:R1:W-:Y:S04]  /*b520*/  LDGSTS.E [R244+0x27c00], [R4.64], !P0 ;  /* 0x27c0000004f47fae */ /* 0x0003e8000c121844 */
[----:B------:R-:W-:Y:S04]  /*b530*/  STL [R1+0x180c], R5 ;  /* 0x00180c0501007387 */ /* 0x000fe80000100800 */
[----:B------:R2:W-:Y:S04]  /*b540*/  LDGSTS.E [R244+0x27e00], [R2.64], !P0 ;  /* 0x27e0000002f47fae */ /* 0x0005e8000c121844 */
[----:B------:R2:W-:Y:S02]  /*b550*/  STL [R1+0x1818], R2 ;  /* 0x0018180201007387 */ /* 0x0005e40000100800 */
[----:B--2---:R-:W-:-:S04]  /*b560*/  IADD3 R2, R241, -0x54, RZ ;  /* 0xffffffacf1027810 */ /* 0x004fc80007ffe0ff */
[----:B------:R-:W-:Y:S01]  /*b570*/  ISETP.GE.U32.AND P0, PT, R2, 0x7fffff8d, PT ;  /* 0x7fffff8d0200780c */ /* 0x000fe20003f06070 */
[C---:B-1----:R-:W-:Y:S01]  /*b580*/  IMAD.WIDE R4, R0.reuse, 0x4, R12 ;  /* 0x0000000400047825 */ /* 0x042fe200078e020c */
[----:B------:R1:W-:Y:S04]  /*b590*/  STL [R1+0x1814], R3 ;  /* 0x0018140301007387 */ /* 0x0003e80000100800 */
[----:B------:R-:W-:Y:S01]  /*b5a0*/  STL [R1+0x1840], R4 ;  /* 0x0018400401007387 */ /* 0x000fe20000100800 */
[----:B-1----:R-:W-:-:S06]  /*b5b0*/  IMAD.WIDE R2, R0, 0x4, R6 ;  /* 0x0000000400027825 */ /* 0x002fcc00078e0206 */
[----:B------:R1:W-:Y:S04]  /*b5c0*/  LDGSTS.E [R244+0x29800], [R4.64], !P0 ;  /* 0x2980000004f47fae */ /* 0x0003e8000c121844 */
[----:B------:R1:W-:Y:S04]  /*b5d0*/  STL [R1+0x183c], R5 ;  /* 0x00183c0501007387 */ /* 0x0003e80000100800 */
[----:B------:R-:W-:Y:S04]  /*b5e0*/  STL [R1+0x1848], R2 ;  /* 0x0018480201007387 */ /* 0x000fe80000100800 */
[----:B------:R2:W-:Y:S01]  /*b5f0*/  LDGSTS.E [R244+0x29a00], [R2.64], !P0 ;  /* 0x29a0000002f47fae */ /* 0x0005e2000c121844 */
[----:B-1----:R-:W-:-:S03]  /*b600*/  IMAD.WIDE R4, R0, 0x4, R10 ;  /* 0x0000000400047825 */ /* 0x002fc600078e020a */
[----:B------:R2:W-:Y:S04]  /*b610*/  STL [R1+0x1844], R3 ;  /* 0x0018440301007387 */ /* 0x0005e80000100800 */
[----:B------:R-:W1:Y:S04]  /*b620*/  S2R R249, SR_TID.X ;  /* 0x0000000000f97919 */ /* 0x000e680000002100 */
[----:B------:R3:W-:Y:S01]  /*b630*/  LDGSTS.E [R244+0x29c00], [R4.64], !P0 ;  /* 0x29c0000004f47fae */ /* 0x0007e2000c121844 */
[----:B--2---:R-:W-:-:S03]  /*b640*/  IMAD.WIDE R2, R0, 0x4, R8 ;  /* 0x0000000400027825 */ /* 0x004fc600078e0208 */
[----:B------:R-:W-:Y:S04]  /*b650*/  STL [R1+0x1850], R4 ;  /* 0x0018500401007387 */ /* 0x000fe80000100800 */
[----:B------:R-:W-:Y:S04]  /*b660*/  STL [R1+0x184c], R5 ;  /* 0x00184c0501007387 */ /* 0x000fe80000100800 */
[----:B------:R2:W-:Y:S04]  /*b670*/  LDGSTS.E [R244+0x29e00], [R2.64], !P0 ;  /* 0x29e0000002f47fae */ /* 0x0005e8000c121844 */
[----:B------:R2:W-:Y:S02]  /*b680*/  STL [R1+0x1858], R2 ;  /* 0x0018580201007387 */ /* 0x0005e40000100800 */
[----:B--2---:R-:W-:-:S04]  /*b690*/  IADD3 R2, R241, -0x58, RZ ;  /* 0xffffffa8f1027810 */ /* 0x004fc80007ffe0ff */
[----:B------:R-:W-:Y:S01]  /*b6a0*/  ISETP.GE.U32.AND P0, PT, R2, 0x7fffff89, PT ;  /* 0x7fffff890200780c */ /* 0x000fe20003f06070 */
[C---:B---3--:R-:W-:Y:S01]  /*b6b0*/  IMAD.WIDE R4, R0.reuse, 0x4, R20 ;  /* 0x0000000400047825 */ /* 0x048fe200078e0214 */
[----:B------:R2:W-:Y:S04]  /*b6c0*/  STL [R1+0x1854], R3 ;  /* 0x0018540301007387 */ /* 0x0005e80000100800 */
[----:B------:R-:W-:Y:S01]  /*b6d0*/  STL [R1+0x1880], R4 ;  /* 0x0018800401007387 */ /* 0x000fe20000100800 */
[----:B--2---:R-:W-:-:S06]  /*b6e0*/  IMAD.WIDE R2, R0, 0x4, R14 ;  /* 0x0000000400027825 */ /* 0x004fcc00078e020e */
[----:B------:R2:W-:Y:S01]  /*b6f0*/  LDGSTS.E [R244+0x2b800], [R4.64], !P0 ;  /* 0x2b80000004f47fae */ /* 0x0005e2000c121844 */
[----:B-1----:R-:W-:-:S03]  /*b700*/  LOP3.LUT R249, R249, 0x1f, RZ, 0xc0, !PT ;  /* 0x0000001ff9f97812 */ /* 0x002fc600078ec0ff */
[----:B------:R2:W-:Y:S04]  /*b710*/  STL [R1+0x187c], R5 ;  /* 0x00187c0501007387 */ /* 0x0005e80000100800 */
[----:B------:R-:W-:Y:S04]  /*b720*/  STL [R1+0x1888], R2 ;  /* 0x0018880201007387 */ /* 0x000fe80000100800 */
[----:B------:R1:W-:Y:S01]  /*b730*/  LDGSTS.E [R244+0x2ba00], [R2.64], !P0 ;  /* 0x2ba0000002f47fae */ /* 0x0003e2000c121844 */
[----:B--2---:R-:W-:-:S03]  /*b740*/  IMAD.WIDE R4, R0, 0x4, R18 ;  /* 0x0000000400047825 */ /* 0x004fc600078e0212 */
[----:B------:R1:W-:Y:S01]  /*b750*/  STL [R1+0x1884], R3 ;  /* 0x0018840301007387 */ /* 0x0003e20000100800 */
[----:B------:R-:W-:-:S03]  /*b760*/  ISETP.GE.AND P2, PT, R249, R238, PT ;  /* 0x000000eef900720c */ /* 0x000fc60003f46270 */
[----:B------:R-:W-:Y:S04]  /*b770*/  STL [R1+0x1890], R4 ;  /* 0x0018900401007387 */ /* 0x000fe80000100800 */
[----:B------:R2:W-:Y:S01]  /*b780*/  LDGSTS.E [R244+0x2bc00], [R4.64], !P0 ;  /* 0x2bc0000004f47fae */ /* 0x0005e2000c121844 */
[----:B-1----:R-:W-:-:S03]  /*b790*/  IMAD.WIDE R2, R0, 0x4, R16 ;  /* 0x0000000400027825 */ /* 0x002fc600078e0210 */
[----:B------:R-:W-:Y:S04]  /*b7a0*/  STL [R1+0x188c], R5 ;  /* 0x00188c0501007387 */ /* 0x000fe80000100800 */
[----:B------:R1:W-:Y:S04]  /*b7b0*/  STL [R1+0x1898], R2 ;  /* 0x0018980201007387 */ /* 0x0003e80000100800 */
[----:B------:R-:W3:Y:S04]  /*b7c0*/  LDL.LU.64 R248, [R1+0x2a8] ;  /* 0x0002a80001f87983 */ /* 0x000ee80000300a00 */
[----:B------:R1:W-:Y:S04]  /*b7d0*/  LDGSTS.E [R244+0x2be00], [R2.64], !P0 ;  /* 0x2be0000002f47fae */ /* 0x0003e8000c121844 */
[----:B------:R-:W4:Y:S04]  /*b7e0*/  LDL.LU.64 R148, [R1+0x2a0] ;  /* 0x0002a00001947983 */ /* 0x000f280000300a00 */
[----:B------:R-:W4:Y:S01]  /*b7f0*/  LDL.LU.64 R160, [R1+0x298] ;  /* 0x0002980001a07983 */ /* 0x000f220000300a00 */
[----:B-1----:R-:W-:-:S03]  /*b800*/  IADD3 R2, R241, -0x5c, RZ ;  /* 0xffffffa4f1027810 */ /* 0x002fc60007ffe0ff */
[----:B------:R-:W4:Y:S01]  /*b810*/  LDL.LU.64 R146, [R1+0x290] ;  /* 0x0002900001927983 */ /* 0x000f220000300a00 */
[----:B------:R-:W-:-:S03]  /*b820*/  ISETP.GE.U32.AND P1, PT, R2, 0x7fffff85, PT ;  /* 0x7fffff850200780c */ /* 0x000fc60003f26070 */
[----:B------:R-:W4:Y:S04]  /*b830*/  LDL.LU.64 R158, [R1+0x288] ;  /* 0x00028800019e7983 */ /* 0x000f280000300a00 */
[----:B------:R1:W-:Y:S04]  /*b840*/  STL [R1+0x1894], R3 ;  /* 0x0018940301007387 */ /* 0x0003e80000100800 */
[----:B------:R-:W4:Y:S04]  /*b850*/  LDL.LU.64 R144, [R1+0x280] ;  /* 0x0002800001907983 */ /* 0x000f280000300a00 */
[----:B------:R-:W4:Y:S01]  /*b860*/  LDL.LU.64 R156, [R1+0x278] ;  /* 0x00027800019c7983 */ /* 0x000f220000300a00 */
[----:B------:R-:W-:-:S03]  /*b870*/  IMAD.MOV.U32 R239, RZ, RZ, c[0x0][0x18c] ;  /* 0x00006300ffef7624 */ /* 0x000fc600078e00ff */
[----:B------:R-:W4:Y:S01]  /*b880*/  LDL.LU.64 R142, [R1+0x270] ;  /* 0x00027000018e7983 */ /* 0x000f220000300a00 */
[----:B-1----:R-:W-:-:S03]  /*b890*/  IMAD.WIDE R2, R0, 0x4, R22 ;  /* 0x0000000400027825 */ /* 0x002fc600078e0216 */
[----:B------:R-:W4:Y:S04]  /*b8a0*/  LDL.LU.64 R154, [R1+0x268] ;  /* 0x00026800019a7983 */ /* 0x000f280000300a00 */
[----:B------:R-:W4:Y:S04]  /*b8b0*/  LDL.LU.64 R140, [R1+0x260] ;  /* 0x00026000018c7983 */ /* 0x000f280000300a00 */
[----:B------:R-:W4:Y:S01]  /*b8c0*/  LDL.LU.64 R152, [R1+0x258] ;  /* 0x0002580001987983 */ /* 0x000f220000300a00 */
[----:B------:R-:W-:-:S03]  /*b8d0*/  IMAD.SHL.U32 R239, R239, 0x20, RZ ;  /* 0x00000020efef7824 */ /* 0x000fc600078e00ff */
[----:B------:R-:W4:Y:S04]  /*b8e0*/  LDL.LU.64 R138, [R1+0x1d0] ;  /* 0x0001d000018a7983 */ /* 0x000f280000300a00 */
[----:B------:R-:W4:Y:S04]  /*b8f0*/  LDL.LU.64 R150, [R1+0x1c8] ;  /* 0x0001c80001967983 */ /* 0x000f280000300a00 */
[----:B------:R-:W4:Y:S01]  /*b900*/  LDL.LU.64 R136, [R1+0x1c0] ;  /* 0x0001c00001887983 */ /* 0x000f220000300a00 */
[----:B--2---:R-:W-:-:S03]  /*b910*/  IADD3 R5, R241, -0x60, RZ ;  /* 0xffffffa0f1057810 */ /* 0x004fc60007ffe0ff */
[----:B------:R-:W2:Y:S04]  /*b920*/  LDL.LU.64 R134, [R1+0x1b8] ;  /* 0x0001b80001867983 */ /* 0x000ea80000300a00 */
[----:B------:R-:W-:Y:S04]  /*b930*/  STL [R1+0x18c0], R2 ;  /* 0x0018c00201007387 */ /* 0x000fe80000100800 */
[----:B------:R3:W-:Y:S04]  /*b940*/  STL [R1+0x18bc], R3 ;  /* 0x0018bc0301007387 */ /* 0x0007e80000100800 */
[----:B------:R3:W-:Y:S04]  /*b950*/  LDGSTS.E [R244+0x2d800], [R2.64], !P1 ;  /* 0x2d80000002f47fae */ /* 0x0007e8000c921844 */
[----:B------:R-:W2:Y:S04]  /*b960*/  LDL.LU.64 R130, [R1+0x1b0] ;  /* 0x0001b00001827983 */ /* 0x000ea80000300a00 */
[----:B------:R-:W2:Y:S01]  /*b970*/  LDL.LU.64 R240, [R1+0x1a8] ;  /* 0x0001a80001f07983 */ /* 0x000ea20000300a00 */
[----:B---3--:R-:W-:-:S03]  /*b980*/  IMAD.WIDE R2, R239, 0x4, R248 ;  /* 0x00000004ef027825 */ /* 0x008fc600078e02f8 */
[----:B------:R-:W3:Y:S01]  /*b990*/  LDL.LU.64 R248, [R1+0x1a0] ;  /* 0x0001a00001f87983 */ /* 0x000ee20000300a00 */
[----:B----4-:R-:W-:-:S04]  /*b9a0*/  IMAD.WIDE R164, R239, 0x4, R160 ;  /* 0x00000004efa47825 */ /* 0x010fc800078e02a0 */
[----:B------:R-:W-:-:S04]  /*b9b0*/  IMAD.WIDE R148, R239, 0x4, R148 ;  /* 0x00000004ef947825 */ /* 0x000fc800078e0294 */
[C---:B------:R-:W-:Y:S01]  /*b9c0*/  IMAD.WIDE R146, R239.reuse, 0x4, R146 ;  /* 0x00000004ef927825 */ /* 0x040fe200078e0292 */
[----:B------:R1:W-:Y:S03]  /*b9d0*/  STL.64 [R1+0x1588], R148 ;  /* 0x0015889401007387 */ /* 0x0003e60000100a00 */
[----:B------:R-:W-:-:S04]  /*b9e0*/  IMAD.WIDE R162, R239, 0x4, R158 ;  /* 0x00000004efa27825 */ /* 0x000fc800078e029e */
[C---:B------:R-:W-:Y:S01]  /*b9f0*/  IMAD.WIDE R160, R239.reuse, 0x4, R156 ;  /* 0x00000004efa07825 */ /* 0x040fe200078e029c */
[----:B------:R1:W-:Y:S03]  /*ba00*/  STL.64 [R1+0x16a0], R164 ;  /* 0x0016a0a401007387 */ /* 0x0003e60000100a00 */
[----:B------:R-:W-:Y:S02]  /*ba10*/  IMAD.MOV.U32 R132, RZ, RZ, 0x1f ;  /* 0x0000001fff847424 */ /* 0x000fe400078e00ff */
[----:B------:R-:W-:-:S04]  /*ba20*/  IMAD.WIDE R144, R239, 0x4, R144 ;  /* 0x00000004ef907825 */ /* 0x000fc800078e0290 */
[C---:B------:R-:W-:Y:S01]  /*ba30*/  IMAD.WIDE R156, R239.reuse, 0x4, R152 ;  /* 0x00000004ef9c7825 */ /* 0x040fe200078e0298 */
[----:B------:R1:W-:Y:S03]  /*ba40*/  STL.64 [R1+0x1698], R162 ;  /* 0x001698a201007387 */ /* 0x0003e60000100a00 */
[----:B------:R-:W-:-:S04]  /*ba50*/  IMAD.WIDE R158, R239, 0x4, R154 ;  /* 0x00000004ef9e7825 */ /* 0x000fc800078e029a */
[C---:B--2---:R-:W-:Y:S01]  /*ba60*/  IMAD.WIDE R152, R239.reuse, 0x4, R134 ;  /* 0x00000004ef987825 */ /* 0x044fe200078e0286 */
[----:B------:R1:W-:Y:S01]  /*ba70*/  STL.64 [R1+0x1580], R146 ;  /* 0x0015809201007387 */ /* 0x0003e20000100a00 */
[----:B------:R-:W-:Y:S02]  /*ba80*/  IADD3 R132, R132, c[0x0][0x180], RZ ;  /* 0x0000600084847a10 */ /* 0x000fe40007ffe0ff */
[----:B------:R-:W-:-:S04]  /*ba90*/  IMAD.WIDE R142, R239, 0x4, R142 ;  /* 0x00000004ef8e7825 */ /* 0x000fc800078e028e */
[C---:B------:R-:W-:Y:S01]  /*baa0*/  IMAD.WIDE R134, R239.reuse, 0x4, R130 ;  /* 0x00000004ef867825 */ /* 0x040fe200078e0282 */
[----:B------:R1:W-:Y:S03]  /*bab0*/  STL.64 [R1+0x1690], R160 ;  /* 0x001690a001007387 */ /* 0x0003e60000100a00 */
[C---:B------:R-:W-:Y:S01]  /*bac0*/  IMAD.WIDE R140, R239.reuse, 0x4, R140 ;  /* 0x00000004ef8c7825 */ /* 0x040fe200078e028c */
[----:B------:R1:W-:Y:S03]  /*bad0*/  STL.64 [R1+0x1578], R144 ;  /* 0x0015789001007387 */ /* 0x0003e60000100a00 */
[----:B------:R-:W-:Y:S01]  /*bae0*/  IMAD.WIDE R154, R239, 0x4, R150 ;  /* 0x00000004ef9a7825 */ /* 0x000fe200078e0296 */
[----:B------:R1:W-:Y:S01]  /*baf0*/  STL.64 [R1+0x1688], R158 ;  /* 0x0016889e01007387 */ /* 0x0003e20000100a00 */
[----:B------:R-:W-:-:S02]  /*bb00*/  ISETP.GT.AND P0, PT, R132, 0x5f, PT ;  /* 0x0000005f8400780c */ /* 0x000fc40003f04270 */
[C---:B------:R-:W-:Y:S01]  /*bb10*/  IMAD.WIDE R138, R239.reuse, 0x4, R138 ;  /* 0x00000004ef8a7825 */ /* 0x040fe200078e028a */
[----:B------:R1:W-:Y:S01]  /*bb20*/  STL.64 [R1+0x1570], R142 ;  /* 0x0015708e01007387 */ /* 0x0003e20000100a00 */
[----:B------:R-:W-:Y:S02]  /*bb30*/  SEL R4, RZ, 0x4, P2 ;  /* 0x00000004ff047807 */ /* 0x000fe40001000000 */
[C---:B------:R-:W-:Y:S01]  /*bb40*/  IMAD.WIDE R136, R239.reuse, 0x4, R136 ;  /* 0x00000004ef887825 */ /* 0x040fe200078e0288 */
[----:B------:R1:W-:Y:S03]  /*bb50*/  STL.64 [R1+0x1680], R156 ;  /* 0x0016809c01007387 */ /* 0x0003e60000100a00 */
[----:B------:R-:W-:Y:S01]  /*bb60*/  IMAD.WIDE R150, R239, 0x4, R240 ;  /* 0x00000004ef967825 */ /* 0x000fe200078e02f0 */
[----:B------:R1:W-:Y:S01]  /*bb70*/  STL.64 [R1+0x1568], R140 ;  /* 0x0015688c01007387 */ /* 0x0003e20000100a00 */
[----:B------:R-:W-:-:S02]  /*bb80*/  SEL R4, R4, RZ, P0 ;  /* 0x000000ff04047207 */ /* 0x000fc40000000000 */
[----:B------:R-:W-:Y:S01]  /*bb90*/  IMAD.WIDE R38, R239, 0x4, R38 ;  /* 0x00000004ef267825 */ /* 0x000fe200078e0226 */
[----:B------:R1:W-:Y:S01]  /*bba0*/  STL.64 [R1+0x1678], R154 ;  /* 0x0016789a01007387 */ /* 0x0003e20000100a00 */
[----:B------:R-:W-:-:S03]  /*bbb0*/  ISETP.GE.U32.AND P0, PT, R5, 0x7fffff81, PT ;  /* 0x7fffff810500780c */ /* 0x000fc60003f06070 */
[----:B------:R1:W-:Y:S01]  /*bbc0*/  STL.64 [R1+0x1560], R138 ;  /* 0x0015608a01007387 */ /* 0x0003e20000100a00 */
[----:B------:R-:W-:-:S03]  /*bbd0*/  IMAD.WIDE R42, R239, 0x4, R42 ;  /* 0x00000004ef2a7825 */ /* 0x000fc600078e022a */
[----:B------:R1:W-:Y:S01]  /*bbe0*/  STL.64 [R1+0x1670], R152 ;  /* 0x0016709801007387 */ /* 0x0003e20000100a00 */
[----:B------:R-:W-:-:S03]  /*bbf0*/  IMAD.WIDE R40, R239, 0x4, R40 ;  /* 0x00000004ef287825 */ /* 0x000fc600078e0228 */
[----:B------:R1:W-:Y:S01]  /*bc00*/  STL.64 [R1+0x1558], R136 ;  /* 0x0015588801007387 */ /* 0x0003e20000100a00 */
[----:B------:R-:W-:-:S03]  /*bc10*/  IMAD.WIDE R46, R239, 0x4, R46 ;  /* 0x00000004ef2e7825 */ /* 0x000fc600078e022e */
[----:B------:R1:W-:Y:S01]  /*bc20*/  STL.64 [R1+0x1668], R150 ;  /* 0x0016689601007387 */ /* 0x0003e20000100a00 */
[----:B------:R-:W-:-:S03]  /*bc30*/  IMAD.WIDE R44, R239, 0x4, R44 ;  /* 0x00000004ef2c7825 */ /* 0x000fc600078e022c */
[----:B------:R1:W-:Y:S01]  /*bc40*/  STL.64 [R1+0x1550], R134 ;  /* 0x0015508601007387 */ /* 0x0003e20000100a00 */
[C---:B------:R-:W-:Y:S01]  /*bc50*/  IMAD.WIDE R50, R239.reuse, 0x4, R50 ;  /* 0x00000004ef327825 */ /* 0x040fe200078e0232 */
[----:B------:R-:W-:Y:S02]  /*bc60*/  ISETP.NE.U32.AND P2, PT, R4, RZ, PT ;  /* 0x000000ff0400720c */ /* 0x000fe40003f45070 */
[----:B------:R1:W-:Y:S01]  /*bc70*/  STL.64 [R1+0x1660], R38 ;  /* 0x0016602601007387 */ /* 0x0003e20000100a00 */
[----:B------:R-:W-:-:S04]  /*bc80*/  IMAD.WIDE R48, R239, 0x4, R48 ;  /* 0x00000004ef307825 */ /* 0x000fc800078e0230 */
[----:B------:R-:W-:-:S04]  /*bc90*/  IMAD.WIDE R16, R0, 0x4, R34 ;  /* 0x0000000400107825 */ /* 0x000fc800078e0222 */
[----:B------:R-:W-:Y:S01]  /*bca0*/  IMAD.WIDE R54, R239, 0x4, R54 ;  /* 0x00000004ef367825 */ /* 0x000fe200078e0236 */
[----:B------:R1:W-:Y:S03]  /*bcb0*/  LDGSTS.E [R244+0x2da00], [R16.64], !P1 ;  /* 0x2da0000010f47fae */ /* 0x0003e6000c921844 */
        /* <DEDUP_REMOVED lines=16> */
[C---:B------:R-:W-:Y:S01]  /*bdc0*/  IMAD.WIDE R66, R239.reuse, 0x4, R66 ;  /* 0x00000004ef427825 */ /* 0x040fe200078e0242 */
[----:B------:R1:W-:Y:S03]  /*bdd0*/  LDGSTS.E [R244+0x2fe00], [R4.64], !P0 ;  /* 0x2fe0000004f47fae */ /* 0x0003e6000c121844 */
[C---:B------:R-:W-:Y:S01]  /*bde0*/  IMAD.WIDE R64, R239.reuse, 0x4, R64 ;  /* 0x00000004ef407825 */ /* 0x040fe200078e0240 */
[----:B------:R-:W0:Y:S03]  /*bdf0*/  LDGDEPBAR ;  /* 0x00000000000079af */ /* 0x000e260000000000 */
        /* <DEDUP_REMOVED lines=15> */
[----:B---3--:R-:W-:Y:S02]  /*bef0*/  IMAD.WIDE R130, R239, 0x4, R248 ;  /* 0x00000004ef827825 */ /* 0x008fe400078e02f8 */
[----:B------:R-:W2:Y:S04]  /*bf00*/  S2R R249, SR_TID.X ;  /* 0x0000000000f97919 */ /* 0x000ea80000002100 */
[----:B------:R1:W-:Y:S04]  /*bf10*/  STL.64 [R1+0x1548], R130 ;  /* 0x0015488201007387 */ /* 0x0003e80000100a00 */
[----:B------:R1:W-:Y:S04]  /*bf20*/  STL.64 [R1+0x1658], R42 ;  /* 0x0016582a01007387 */ /* 0x0003e80000100a00 */
[----:B------:R1:W-:Y:S04]  /*bf30*/  STL.64 [R1+0x1540], R40 ;  /* 0x0015402801007387 */ /* 0x0003e80000100a00 */
[----:B------:R1:W-:Y:S04]  /*bf40*/  STL.64 [R1+0x1650], R46 ;  /* 0x0016502e01007387 */ /* 0x0003e80000100a00 */
[----:B------:R1:W-:Y:S01]  /*bf50*/  STL.64 [R1+0x1538], R44 ;  /* 0x0015382c01007387 */ /* 0x0003e20000100a00 */
[----:B--2---:R-:W-:-:S03]  /*bf60*/  LOP3.LUT R248, R249, 0x60, RZ, 0xc0, !PT ;  /* 0x00000060f9f87812 */ /* 0x004fc600078ec0ff */
[----:B------:R1:W-:Y:S01]  /*bf70*/  STL.64 [R1+0x1648], R50 ;  /* 0x0016483201007387 */ /* 0x0003e20000100a00 */
[----:B------:R-:W-:-:S03]  /*bf80*/  SHF.R.U32.HI R248, RZ, 0x1, R248 ;  /* 0x00000001fff87819 */ /* 0x000fc600000116f8 */
[----:B------:R1:W-:Y:S04]  /*bf90*/  STL.64 [R1+0x1530], R48 ;  /* 0x0015303001007387 */ /* 0x0003e80000100a00 */
[----:B------:R1:W-:Y:S01]  /*bfa0*/  STL.64 [R1+0x1640], R54 ;  /* 0x0016403601007387 */ /* 0x0003e20000100a00 */
[----:B------:R-:W-:-:S03]  /*bfb0*/  LOP3.LUT R248, R245, R248, RZ, 0x3c, !PT ;  /* 0x000000f8f5f87212 */ /* 0x000fc600078e3cff */
[----:B------:R1:W-:Y:S04]  /*bfc0*/  STL.64 [R1+0x1528], R52 ;  /* 0x0015283401007387 */ /* 0x0003e80000100a00 */
[----:B------:R1:W-:Y:S04]  /*bfd0*/  STL.64 [R1+0x1638], R58 ;  /* 0x0016383a01007387 */ /* 0x0003e80000100a00 */
[----:B------:R1:W-:Y:S04]  /*bfe0*/  STL.64 [R1+0x1520], R56 ;  /* 0x0015203801007387 */ /* 0x0003e80000100a00 */
[----:B------:R1:W-:Y:S04]  /*bff0*/  STL.64 [R1+0x1630], R62 ;  /* 0x0016303e01007387 */ /* 0x0003e80000100a00 */
[----:B------:R1:W-:Y:S04]  /*c000*/  STL.64 [R1+0x1518], R60 ;  /* 0x0015183c01007387 */ /* 0x0003e80000100a00 */
[----:B------:R1:W-:Y:S04]  /*c010*/  STL.64 [R1+0x1628], R66 ;  /* 0x0016284201007387 */ /* 0x0003e80000100a00 */
[----:B------:R1:W-:Y:S04]  /*c020*/  STL.64 [R1+0x1510], R64 ;  /* 0x0015104001007387 */ /* 0x0003e80000100a00 */
[----:B------:R1:W-:Y:S04]  /*c030*/  LDGSTS.E [R248+0x40000], [R2.64], P2 ;  /* 0x4000000002f87fae */ /* 0x0003e80009121844 */
        /* <DEDUP_REMOVED lines=13> */
[----:B------:R1:W-:Y:S01]  /*c110*/  LDGSTS.E [R248+0x41c00], [R152.64], P2 ;  /* 0x41c0000098f87fae */ /* 0x0003e20009121844 */
[----:B------:R-:W-:-:S03]  /*c120*/  IMAD.WIDE R96, R239, 0x4, R96 ;  /* 0x00000004ef607825 */ /* 0x000fc600078e0260 */
        /* <DEDUP_REMOVED lines=12> */
[----:B------:R1:W-:Y:S01]  /*c1f0*/  STL.64 [R1+0x14e0], R88 ;  /* 0x0014e05801007387 */ /* 0x0003e20000100a00 */
[----:B------:R-:W-:-:S03]  /*c200*/  LOP3.LUT R249, R249, 0x60, RZ, 0xc0, !PT ;  /* 0x00000060f9f97812 */ /* 0x000fc600078ec0ff */
        /* <DEDUP_REMOVED lines=12> */
[----:B------:R-:W-:-:S03]  /*c2d0*/  SHF.R.U32.HI R249, RZ, 0x1, R249 ;  /* 0x00000001fff97819 */ /* 0x000fc600000116f9 */
        /* <DEDUP_REMOVED lines=12> */
[----:B------:R-:W-:-:S03]  /*c3a0*/  LOP3.LUT R249, R245, R249, RZ, 0x3c, !PT ;  /* 0x000000f9f5f97212 */ /* 0x000fc600078e3cff */
        /* <DEDUP_REMOVED lines=10> */
[----:B------:R-:W-:-:S03]  /*c450*/  LOP3.LUT R249, R249, 0x40, RZ, 0x3c, !PT ;  /* 0x00000040f9f97812 */ /* 0x000fc600078e3cff */
        /* <DEDUP_REMOVED lines=16> */
[----:B------:R1:W-:Y:S04]  /*c560*/  LDGSTS.E [R249+0x40200], [R148.64], P2 ;  /* 0x4020000094f97fae */ /* 0x0003e80009121844 */
[----:B------:R1:W-:Y:S04]  /*c570*/  STL [R1+0x18c4], R16 ;  /* 0x0018c41001007387 */ /* 0x0003e80000100800 */
        /* <DEDUP_REMOVED lines=29> */
[----:B------:R-:W2:Y:S04]  /*c750*/  S2R R133, SR_TID.X ;  /* 0x0000000000857919 */ /* 0x000ea80000002100 */
[----:B------:R1:W-:Y:S04]  /*c760*/  STL [R1+0x17b4], R3 ;  /* 0x0017b40301007387 */ /* 0x0003e80000100800 */
        /* <DEDUP_REMOVED lines=16> */
[----:B------:R-:W0:Y:S01]  /*c870*/  LDGDEPBAR ;  /* 0x00000000000079af */ /* 0x000e220000000000 */
[----:B------:R-:W-:Y:S05]  /*c880*/  @P6 BRA `(.L_x_0) ;  /* 0x00003ad000006947 */ /* 0x000fea0003800000 */
[----:B--2---:R-:W-:Y:S01]  /*c890*/  IMAD.SHL.U32 R0, R133, 0x20, RZ ;  /* 0x0000002085007824 */ /* 0x004fe200078e00ff */
[----:B------:R2:W-:Y:S01]  /*c8a0*/  STL [R1+0xa10], RZ ;  /* 0x000a10ff01007387 */ /* 0x0005e20000100800 */
[----:B------:R-:W-:Y:S01]  /*c8b0*/  CS2R R240, SRZ ;  /* 0x0000000000f07805 */ /* 0x000fe2000001ff00 */
[----:B------:R-:W-:Y:S01]  /*c8c0*/  CS2R R242, SRZ ;  /* 0x0000000000f27805 */ /* 0x000fe2000001ff00 */
[----:B------:R-:W-:Y:S01]  /*c8d0*/  CS2R R124, SRZ ;  /* 0x00000000007c7805 */ /* 0x000fe2000001ff00 */
[----:B------:R2:W-:Y:S01]  /*c8e0*/  STL [R1+0x1b0c], R0 ;  /* 0x001b0c0001007387 */ /* 0x0005e20000100800 */
[----:B-1----:R-:W-:Y:S01]  /*c8f0*/  CS2R R126, SRZ ;  /* 0x00000000007e7805 */ /* 0x002fe2000001ff00 */
[----:B------:R-:W-:Y:S01]  /*c900*/  CS2R R96, SRZ ;  /* 0x0000000000607805 */ /* 0x000fe2000001ff00 */
[----:B------:R-:W-:Y:S01]  /*c910*/  CS2R R98, SRZ ;  /* 0x0000000000627805 */ /* 0x000fe2000001ff00 */
[----:B------:R2:W-:Y:S01]  /*c920*/  STL [R1+0xa14], RZ ;  /* 0x000a14ff01007387 */ /* 0x0005e20000100800 */
[----:B------:R-:W-:Y:S01]  /*c930*/  CS2R R92, SRZ ;  /* 0x00000000005c7805 */ /* 0x000fe2000001ff00 */
        /* <DEDUP_REMOVED lines=104> */
[----:B------:R-:W-:-:S02]  /*cfc0*/  CS2R R130, SRZ ;  /* 0x0000000000827805 */ /* 0x000fc4000001ff00 */
[----:B------:R2:W-:Y:S04]  /*cfd0*/  STL [R1+0xde0], RZ ;  /* 0x000de0ff01007387 */ /* 0x0005e80000100800 */
        /* <DEDUP_REMOVED lines=719> */
[----:B------:R2:W-:Y:S04]  /*fcd0*/  STL [R1], RZ ;  /* 0x000000ff01007387 */ /* 0x0005e80000100800 */
        /* <DEDUP_REMOVED lines=102> */
[----:B------:R2:W-:Y:S01]  /*10340*/  STL [R1+0x7ac], RZ ;  /* 0x0007acff01007387 */ /* 0x0005e20000100800 */
[----:B------:R-:W-:Y:S05]  /*10350*/  BRA `(.L_x_1) ;  /* 0x00026cc000007947 */ /* 0x000fea0003800000 */
.L_x_0:
[C---:B-12---:R-:W-:Y:S01]  /*10360*/  LOP3.LUT R5, R133.reuse, 0x7, RZ, 0xc0, !PT ;  /* 0x0000000785057812 */ /* 0x046fe200078ec0ff */
[C---:B------:R-:W-:Y:S01]  /*10370*/  IMAD.SHL.U32 R6, R133.reuse, 0x2, RZ ;  /* 0x0000000285067824 */ /* 0x040fe200078e00ff */
[----:B------:R-:W-:Y:S01]  /*10380*/  MOV R7, 0x2 ;  /* 0x0000000200077802 */ /* 0x000fe20000000f00 */
[----:B------:R-:W-:Y:S01]  /*10390*/  IMAD.SHL.U32 R8, R133, 0x20, RZ ;  /* 0x0000002085087824 */ /* 0x000fe200078e00ff */
[----:B------:R-:W-:Y:S01]  /*103a0*/  STL [R1+0x16dc], RZ ;  /* 0x0016dcff01007387 */ /* 0x000fe20000100800 */
[----:B------:R-:W-:Y:S01]  /*103b0*/  IMAD R5, R5, 0x90, RZ ;  /* 0x0000009005057824 */ /* 0x000fe200078e02ff */
[----:B------:R-:W-:Y:S01]  /*103c0*/  SHF.R.S32.HI R2, RZ, 0x1f, R132 ;  /* 0x0000001fff027819 */ /* 0x000fe20000011484 */
[----:B------:R-:W-:Y:S01]  /*103d0*/  CS2R R240, SRZ ;  /* 0x0000000000f07805 */ /* 0x000fe2000001ff00 */
[----:B------:R-:W-:Y:S01]  /*103e0*/  STL [R1+0x1b0c], R8 ;  /* 0x001b0c0801007387 */ /* 0x000fe20000100800 */
[----:B------:R-:W-:Y:S01]  /*103f0*/  SHF.R.S32.HI R3, RZ, 0x1f, R0 ;  /* 0x0000001fff037819 */ /* 0x000fe20000011400 */
[----:B------:R-:W-:Y:S01]  /*10400*/  CS2R R242, SRZ ;  /* 0x0000000000f27805 */ /* 0x000fe2000001ff00 */
[----:B------:R-:W-:Y:S01]  /*10410*/  LOP3.LUT R5, R5, 0x30, R6, 0x78, !PT ;  /* 0x0000003005057812 */ /* 0x000fe200078e7806 */
[----:B------:R-:W-:Y:S01]  /*10420*/  IMAD.MOV.U32 R6, RZ, RZ, -0x1 ;  /* 0xffffffffff067424 */ /* 0x000fe200078e00ff */
[----:B------:R1:W-:Y:S01]  /*10430*/  STL [R1+0x14d4], R7 ;  /* 0x0014d40701007387 */ /* 0x0003e20000100800 */
[----:B------:R-:W-:Y:S01]  /*10440*/  LEA.HI R2, R2, R132, RZ, 0x5 ;  /* 0x0000008402027211 */ /* 0x000fe200078f28ff */
[----:B------:R-:W-:Y:S01]  /*10450*/  CS2R R124, SRZ ;  /* 0x00000000007c7805 */ /* 0x000fe2000001ff00 */
[----:B------:R-:W-:Y:S01]  /*10460*/  SHF.L.U64.HI R3, R0, 0x2, R3 ;  /* 0x0000000200037819 */ /* 0x000fe20000010203 */
[----:B------:R2:W-:Y:S01]  /*10470*/  STL [R1+0x14d0], R6 ;  /* 0x0014d00601007387 */ /* 0x0005e20000100800 */
[----:B------:R-:W-:Y:S01]  /*10480*/  LOP3.LUT R0, R133, 0x3, RZ, 0xc0, !PT ;  /* 0x0000000385007812 */ /* 0x000fe200078ec0ff */
[----:B------:R-:W-:Y:S01]  /*10490*/  CS2R R126, SRZ ;  /* 0x00000000007e7805 */ /* 0x000fe2000001ff00 */
[----:B------:R-:W-:Y:S01]  /*104a0*/  SHF.R.S32.HI R4, RZ, 0x1f, R239 ;  /* 0x0000001fff047819 */ /* 0x000fe200000114ef */
[----:B------:R3:W-:Y:S01]  /*104b0*/  STL [R1+0xa10], RZ ;  /* 0x000a10ff01007387 */ /* 0x0007e20000100800 */
[----:B------:R-:W-:Y:S01]  /*104c0*/  CS2R R96, SRZ ;  /* 0x0000000000607805 */ /* 0x000fe2000001ff00 */
[----:B-1----:R-:W-:Y:S01]  /*104d0*/  SHF.R.S32.HI R7, RZ, 0x5, R2 ;  /* 0x00000005ff077819 */ /* 0x002fe20000011402 */
[----:B------:R-:W-:Y:S01]  /*104e0*/  IMAD R0, R0, 0x820, RZ ;  /* 0x0000082000007824 */ /* 0x000fe200078e02ff */
[----:B------:R3:W-:Y:S01]  /*104f0*/  STL [R1+0xa14], RZ ;  /* 0x000a14ff01007387 */ /* 0x0007e20000100800 */
[----:B------:R-:W-:Y:S01]  /*10500*/  LOP3.LUT R2, R5, 0x400, R8, 0xf8, !PT ;  /* 0x0000040005027812 */ /* 0x000fe200078ef808 */
[----:B------:R-:W-:Y:S01]  /*10510*/  CS2R R98, SRZ ;  /* 0x0000000000627805 */ /* 0x000fe2000001ff00 */
[----:B------:R-:W-:Y:S01]  /*10520*/  SHF.L.U64.HI R4, R239, 0x2, R4 ;  /* 0x00000002ef047819 */ /* 0x000fe20000010204 */
[----:B------:R3:W-:Y:S01]  /*10530*/  STL [R1+0xa18], RZ ;  /* 0x000a18ff01007387 */ /* 0x0007e20000100800 */
[----:B--2---:R-:W-:Y:S01]  /*10540*/  LOP3.LUT R6, R0, 0x5c, R133, 0x78, !PT ;  /* 0x0000005c00067812 */ /* 0x004fe200078e7885 */
[----:B------:R-:W-:Y:S01]  /*10550*/  CS2R R92, SRZ ;  /* 0x00000000005c7805 */ /* 0x000fe2000001ff00 */
[----:B------:R-:W-:Y:S01]  /*10560*/  LOP3.LUT R0, R2, 0x40, RZ, 0x3c, !PT ;  /* 0x0000004002007812 */ /* 0x000fe200078e3cff */
        /* <DEDUP_REMOVED lines=106> */
[----:B------:R-:W-:-:S02]  /*10c10*/  IADD3 R7, R7, -0x3, RZ ;  /* 0xfffffffd07077810 */ /* 0x000fc40007ffe0ff */
[----:B------:R3:W-:Y:S01]  /*10c20*/  STL [R1+0xde8], RZ ;  /* 0x000de8ff01007387 */ /* 0x0007e20000100800 */
[----:B------:R-:W-:-:S03]  /*10c30*/  LOP3.LUT R5, R6, 0x20, RZ, 0x3c, !PT ;  /* 0x0000002006057812 */ /* 0x000fc600078e3cff */
        /* <DEDUP_REMOVED lines=779> */
[----:B------:R3:W-:Y:S04]  /*13cf0*/  STL [R1+0x1afc], R2 ;  /* 0x001afc0201007387 */ /* 0x0007e80000100800 */
        /* <DEDUP_REMOVED lines=42> */
[----:B------:R3:W-:Y:S02]  /*13fa0*/  STL [R1+0x1b08], R0 ;  /* 0x001b080001007387 */ /* 0x0007e40000100800 */
.L_x_2:
[----:B---3--:R-:W2:Y:S01]  /*13fb0*/  LDL.LU R0, [R1+0x14d0] ;  /* 0x0014d00001007983 */ /* 0x008ea20000300800 */
[----:B------:R-:W-:-:S04]  /*13fc0*/  DEPBAR.LE SB0, 0x4 ;  /* 0x000081000000791a */ /* 0x000fc80000000000 */
[----:B------:R-:W3:Y:S04]  /*13fd0*/  LDL R5, [R1+0x1afc] ;  /* 0x001afc0001057983 */ /* 0x000ee80000100800 */
[----:B------:R-:W-:Y:S04]  /*13fe0*/  STL.64 [R1+0x2388], R22 ;  /* 0x0023881601007387 */ /* 0x000fe80000100a00 */
        /* <DEDUP_REMOVED lines=15> */
[----:B------:R-:W-:Y:S04]  /*140e0*/  STL [R1+0x1c80], R3 ;  /* 0x001c800301007387 */ /* 0x000fe80000100800 */
[----:B------:R-:W-:Y:S04]  /*140f0*/  STL [R1+0x1c7c], R4 ;  /* 0x001c7c0401007387 */ /* 0x000fe80000100800 */
[----:B-----5:R1:W-:Y:S04]  /*14100*/  STL [R1+0x1b18], R252 ;  /* 0x001b18fc01007387 */ /* 0x0203e80000100800 */
[----:B------:R-:W4:Y:S02]  /*14110*/  S2R R7, SR_TID.X ;  /* 0x0000000000077919 */ /* 0x000f240000002100 */
[----:B----4-:R-:W-:-:S02]  /*14120*/  LOP3.LUT R6, R7, 0x3, RZ, 0xc0, !PT ;  /* 0x0000000307067812 */ /* 0x010fc400078ec0ff */
[----:B------:R-:W-:-:S03]  /*14130*/  LOP3.LUT R2, R7, 0x3, RZ, 0xc0, !PT ;  /* 0x0000000307027812 */ /* 0x000fc600078ec0ff */
[----:B------:R-:W-:Y:S02]  /*14140*/  IMAD R6, R6, 0x820, RZ ;  /* 0x0000082006067824 */ /* 0x000fe400078e02ff */
[----:B------:R-:W-:-:S03]  /*14150*/  IMAD R2, R2, 0x820, RZ ;  /* 0x0000082002027824 */ /* 0x000fc600078e02ff */
[--C-:B------:R-:W-:Y:S02]  /*14160*/  LOP3.LUT R6, R6, 0x5c, R7.reuse, 0x78, !PT ;  /* 0x0000005c06067812 */ /* 0x100fe400078e7807 */
[----:B------:R-:W-:Y:S02]  /*14170*/  LOP3.LUT R2, R2, 0x5c, R7, 0x78, !PT ;  /* 0x0000005c02027812 */ /* 0x000fe400078e7807 */
[----:B------:R-:W-:Y:S02]  /*14180*/  LOP3.LUT R6, R6, 0x20, RZ, 0x3c, !PT ;  /* 0x0000002006067812 */ /* 0x000fe400078e3cff */
[----:B--2---:R-:W-:Y:S01]  /*14190*/  IADD3 R0, R0, 0x1, RZ ;  /* 0x0000000100007810 */ /* 0x004fe20007ffe0ff */
[----:B------:R-:W-:Y:S03]  /*141a0*/  BAR.SYNC.DEFER_BLOCKING 0x0 ;  /* 0x0000000000007b1d */ /* 0x000fe60000010000 */
[----:B------:R-:W-:-:S04]  /*141b0*/  ISETP.GT.AND P0, PT, R0, 0x2, PT ;  /* 0x000000020000780c */ /* 0x000fc80003f04270 */
[----:B-1----:R-:W-:-:S05]  /*141c0*/  SEL R252, R0, RZ, !P0 ;  /* 0x000000ff00fc7207 */ /* 0x002fca0004000000 */
[----:B------:R-:W-:Y:S01]  /*141d0*/  STL [R1+0x14d0], R252 ;  /* 0x0014d0fc01007387 */ /* 0x000fe20000100800 */
[C---:B------:R-:W-:Y:S02]  /*141e0*/  IMAD R2, R252.reuse, 0x10000, R2 ;  /* 0x00010000fc027824 */ /* 0x040fe400078e0202 */
[C---:B------:R-:W-:Y:S01]  /*141f0*/  IMAD R0, R252.reuse, 0x10000, R6 ;  /* 0x00010000fc007824 */ /* 0x040fe200078e0206 */
[----:B------:R-:W2:Y:S01]  /*14200*/  LDL.LU.64 R20, [R1+0xa10] ;  /* 0x000a100001147983 */ /* 0x000ea20000300a00 */
[----:B---3--:R-:W-:-:S03]  /*14210*/  IMAD R5, R252, 0x8000, R5 ;  /* 0x00008000fc057824 */ /* 0x008fc600078e0205 */
[----:B------:R-:W2:Y:S04]  /*14220*/  LDL.LU.64 R22, [R1+0xa18] ;  /* 0x000a180001167983 */ /* 0x000ea80000300a00 */
[----:B------:R-:W3:Y:S04]  /*14230*/  LDL.LU.64 R244, [R1+0x810] ;  /* 0x0008100001f47983 */ /* 0x000ee80000300a00 */
[----:B------:R-:W3:Y:S04]  /*14240*/  LDL.LU.64 R246, [R1+0x818] ;  /* 0x0008180001f67983 */ /* 0x000ee80000300a00 */
[----:B------:R-:W4:Y:S04]  /*14250*/  LDL.LU.64 R16, [R1+0x6f0] ;  /* 0x0006f00001107983 */ /* 0x000f280000300a00 */
        /* <DEDUP_REMOVED lines=11> */
[----:B------:R-:W-:Y:S04]  /*14310*/  LDS R200, [R2] ;  /* 0x0000000002c87984 */ /* 0x000fe80000000800 */
[----:B------:R-:W-:Y:S04]  /*14320*/  LDS R202, [R2+0x2000] ;  /* 0x0020000002ca7984 */ /* 0x000fe80000000800 */
[----:B------:R-:W-:Y:S04]  /*14330*/  LDS R201, [R0] ;  /* 0x0000000000c97984 */ /* 0x000fe80000000800 */
[----:B------:R-:W-:Y:S04]  /*14340*/  LDS R203, [R0+0x2000] ;  /* 0x0020000000cb7984 */ /* 0x000fe80000000800 */
[----:B------:R-:W1:Y:S04]  /*14350*/  LDSM.16.M88.4 R136, [R5+0x30000] ;  /* 0x030000000588783b */ /* 0x000e680000000200 */
[----:B------:R-:W-:Y:S04]  /*14360*/  LDS R196, [R2+0x80] ;  /* 0x0000800002c47984 */ /* 0x000fe80000000800 */
        /* <DEDUP_REMOVED lines=31> */
[----:B------:R-:W1:Y:S04]  /*14560*/  LDS R171, [R0+0x2400] ;  /* 0x0024000000ab7984 */ /* 0x000e680000000800 */
[----:B------:R-:W-:Y:S04]  /*14570*/  STL [R1+0x20d8], R252 ;  /* 0x0020d8fc01007387 */ /* 0x000fe80000100800 */
[----:B-1----:R-:W-:Y:S04]  /*14580*/  STL [R1+0x22f4], R138 ;  /* 0x0022f48a01007387 */ /* 0x002fe80000100800 */
[----:B------:R-:W-:Y:S04]  /*14590*/  STL [R1+0x22f0], R139 ;  /* 0x0022f08b01007387 */ /* 0x000fe80000100800 */
[----:B------:R-:W-:Y:S04]  /*145a0*/  STL [R1+0x22fc], R134 ;  /* 0x0022fc8601007387 */ /* 0x000fe80000100800 */
[----:B------:R-:W-:Y:S04]  /*145b0*/  STL [R1+0x22f8], R135 ;  /* 0x0022f88701007387 */ /* 0x000fe80000100800 */
[----:B------:R-:W-:Y:S04]  /*145c0*/  LDS R164, [R2+0x480] ;  /* 0x0004800002a47984 */ /* 0x000fe80000000800 */
[----:B------:R-:W-:Y:S04]  /*145d0*/  LDS R166, [R2+0x2480] ;  /* 0x0024800002a67984 */ /* 0x000fe80000000800 */
[----:B------:R-:W-:Y:S04]  /*145e0*/  LDS R165, [R0+0x480] ;  /* 0x0004800000a57984 */ /* 0x000fe80000000800 */
[----:B------:R-:W1:Y:S01]  /*145f0*/  LDS R167, [R0+0x2480] ;  /* 0x0024800000a77984 */ /* 0x000e620000000800 */
[-C--:B------:R-:W-:Y:S03]  /*14600*/  HMMA.1688.F32.TF32 R240, R168, R136.reuse, R240 ;  /* 0x00000088a8f0723c */ /* 0x080fe600000810f0 */
        /* <DEDUP_REMOVED lines=12> */
[----:B------:R-:W-:Y:S01]  /*146d0*/  LDS R140, [R2+0x680] ;  /* 0x00068000028c7984 */ /* 0x000fe20000000800 */
[-C--:B--2---:R-:W-:Y:S03]  /*146e0*/  HMMA.1688.F32.TF32 R20, R200, R136.reuse, R20 ;  /* 0x00000088c814723c */ /* 0x084fe60000081014 */
[----:B------:R-:W-:Y:S04]  /*146f0*/  LDS R142, [R2+0x2680] ;  /* 0x00268000028e7984 */ /* 0x000fe80000000800 */
[----:B------:R-:W-:Y:S01]  /*14700*/  LDS R141, [R0+0x680] ;  /* 0x00068000008d7984 */ /* 0x000fe20000000800 */
[-C--:B---3--:R-:W-:Y:S03]  /*14710*/  HMMA.1688.F32.TF32 R244, R196, R136.reuse, R244 ;  /* 0x00000088c4f4723c */ /* 0x088fe600000810f4 */
[----:B------:R-:W-:Y:S04]  /*14720*/  LDS R143, [R0+0x2680] ;  /* 0x00268000008f7984 */ /* 0x000fe80000000800 */
[----:B------:R-:W-:Y:S01]  /*14730*/  LDS R148, [R2+0x700] ;  /* 0x0007000002947984 */ /* 0x000fe20000000800 */
[-C--:B----4-:R-:W-:Y:S03]  /*14740*/  HMMA.1688.F32.TF32 R16, R192, R136.reuse, R16 ;  /* 0x00000088c010723c */ /* 0x090fe60000081010 */
[----:B------:R-:W-:Y:S04]  /*14750*/  LDS R150, [R2+0x2700] ;  /* 0x0027000002967984 */ /* 0x000fe80000000800 */
[----:B------:R-:W-:Y:S01]  /*14760*/  LDS R149, [R0+0x700] ;  /* 0x0007000000957984 */ /* 0x000fe20000000800 */
[-C--:B------:R-:W-:Y:S03]  /*14770*/  HMMA.1688.F32.TF32 R248, R188, R136.reuse, R248 ;  /* 0x00000088bcf8723c */ /* 0x080fe600000810f8 */
[----:B------:R-:W-:Y:S04]  /*14780*/  STL.64 [R1+0xb00], R20 ;  /* 0x000b001401007387 */ /* 0x000fe80000100a00 */
[----:B------:R-:W-:Y:S01]  /*14790*/  LDS R151, [R0+0x2700] ;  /* 0x0027000000977984 */ /* 0x000fe20000000800 */
[-C--:B------:R-:W-:Y:S03]  /*147a0*/  HMMA.1688.F32.TF32 R236, R184, R136.reuse, R236 ;  /* 0x00000088b8ec723c */ /* 0x080fe600000810ec */
[----:B------:R2:W-:Y:S04]  /*147b0*/  STL.64 [R1+0xb08], R22 ;  /* 0x000b081601007387 */ /* 0x0005e80000100a00 */
[----:B------:R-:W-:Y:S01]  /*147c0*/  LDS R144, [R2+0x780] ;  /* 0x0007800002907984 */ /* 0x000fe20000000800 */
[-C--:B------:R-:W-:Y:S03]  /*147d0*/  HMMA.1688.F32.TF32 R12, R180, R136.reuse, R12 ;  /* 0x00000088b40c723c */ /* 0x080fe6000008100c */
[----:B------:R-:W-:Y:S04]  /*147e0*/  LDS R146, [R2+0x2780] ;  /* 0x0027800002927984 */ /* 0x000fe80000000800 */
[----:B--2---:R-:W2:Y:S01]  /*147f0*/  LDL.LU.64 R22, [R1+0x2388] ;  /* 0x0023880001167983 */ /* 0x004ea20000300a00 */
[-C--:B------:R-:W-:Y:S03]  /*14800*/  HMMA.1688.F32.TF32 R8, R176, R136.reuse, R8 ;  /* 0x00000088b008723c */ /* 0x080fe60000081008 */
[----:B------:R-:W2:Y:S04]  /*14810*/  LDL.LU.64 R20, [R1+0x2380] ;  /* 0x0023800001147983 */ /* 0x000ea80000300a00 */
[----:B------:R-:W-:Y:S01]  /*14820*/  STL.64 [R1+0xb70], R244 ;  /* 0x000b70f401007387 */ /* 0x000fe20000100a00 */
[-C--:B------:R-:W-:Y:S03]  /*14830*/  HMMA.1688.F32.TF32 R128, R172, R136.reuse, R128 ;  /* 0x00000088ac80723c */ /* 0x080fe60000081080 */
[----:B------:R3:W-:Y:S04]  /*14840*/  STL.64 [R1+0xb78], R246 ;  /* 0x000b78f601007387 */ /* 0x0007e80000100a00 */
[----:B------:R-:W-:Y:S04]  /*14850*/  LDS R145, [R0+0x780] ;  /* 0x0007800000917984 */ /* 0x000fe80000000800 */
[----:B------:R-:W4:Y:S04]  /*14860*/  LDS R147, [R0+0x2780] ;  /* 0x0027800000937984 */ /* 0x000f280000000800 */
[----:B---3--:R-:W3:Y:S04]  /*14870*/  LDL.LU.64 R246, [R1+0x2378] ;  /* 0x0023780001f67983 */ /* 0x008ee80000300a00 */
[----:B------:R-:W3:Y:S04]  /*14880*/  LDL.LU.64 R244, [R1+0x2370] ;  /* 0x0023700001f47983 */ /* 0x000ee80000300a00 */
[----:B------:R-:W-:Y:S04]  /*14890*/  STL.64 [R1+0xbc0], R16 ;  /* 0x000bc01001007387 */ /* 0x000fe80000100a00 */
[----:B------:R1:W-:Y:S04]  /*148a0*/  STL.64 [R1+0xbc8], R18 ;  /* 0x000bc81201007387 */ /* 0x0003e80000100a00 */
[----:B-1----:R-:W2:Y:S04]  /*148b0*/  LDL.LU.64 R18, [R1+0x2368] ;  /* 0x0023680001127983 */ /* 0x002ea80000300a00 */
[----:B------:R-:W2:Y:S04]  /*148c0*/  LDL.LU.64 R16, [R1+0x2360] ;  /* 0x0023600001107983 */ /* 0x000ea80000300a00 */
        /* <DEDUP_REMOVED lines=20> */
[----:B------:R1:W-:Y:S04]  /*14a10*/  STL.64 [R1+0x1100], R240 ;  /* 0x001100f001007387 */ /* 0x0003e80000100a00 */
[----:B------:R4:W-:Y:S04]  /*14a20*/  STL.64 [R1+0x1108], R242 ;  /* 0x001108f201007387 */ /* 0x0009e80000100a00 */
[----:B-1----:R-:W2:Y:S04]  /*14a30*/  LDL.LU.64 R240, [R1+0x980] ;  /* 0x0009800001f07983 */ /* 0x002ea80000300a00 */
[----:B----4-:R-:W2:Y:S01]  /*14a40*/  LDL.LU.64 R242, [R1+0x988] ;  /* 0x0009880001f27983 */ /* 0x010ea20000300a00 */
[-C--:B------:R-:W-:Y:S08]  /*14a50*/  HMMA.1688.F32.TF32 R124, R164, R136.reuse, R124 ;  /* 0x00000088a47c723c */ /* 0x080ff0000008107c */
[-C--:B------:R-:W-:Y:S11]  /*14a60*/  HMMA.1688.F32.TF32 R100, R144, R136.reuse, R100 ;  /* 0x000000889064723c */ /* 0x080ff60000081064 */
[----:B------:R-:W-:Y:S04]  /*14a70*/  @!UPT UIADD3 URZ, URZ, URZ, URZ ;  /* 0x0000003f3f3ff290 */ /* 0x000fe8000fffe03f */
[----:B------:R-:W-:Y:S04]  /*14a80*/  STL.64 [R1+0x11d0], R124 ;  /* 0x0011d07c01007387 */ /* 0x000fe80000100a00 */
[----:B------:R1:W-:Y:S02]  /*14a90*/  STL.64 [R1+0x11d8], R126 ;  /* 0x0011d87e01007387 */ /* 0x0003e40000100a00 */
[-C--:B-1----:R-:W-:Y:S08]  /*14aa0*/  HMMA.1688.F32.TF32 R124, R160, R136.reuse, R120 ;  /* 0x00000088a07c723c */ /* 0x082ff00000081078 */
[-C--:B------:R-:W-:Y:S08]  /*14ab0*/  HMMA.1688.F32.TF32 R120, R156, R136.reuse, R116 ;  /* 0x000000889c78723c */ /* 0x080ff00000081074 */
[-C--:B------:R-:W-:Y:S08]  /*14ac0*/  HMMA.1688.F32.TF32 R116, R152, R136.reuse, R112 ;  /* 0x000000889874723c */ /* 0x080ff00000081070 */
[-C--:B------:R-:W-:Y:S08]  /*14ad0*/  HMMA.1688.F32.TF32 R112, R140, R136.reuse, R108 ;  /* 0x000000888c70723c */ /* 0x080ff0000008106c */
[----:B------:R-:W-:Y:S01]  /*14ae0*/  HMMA.1688.F32.TF32 R108, R148, R136, R104 ;  /* 0x00000088946c723c */ /* 0x000fe20000081068 */
[----:B------:R1:W-:Y:S04]  /*14af0*/  STL.64 [R1+0x12a0], R124 ;  /* 0x0012a07c01007387 */ /* 0x0003e80000100a00 */
[----:B------:R4:W-:Y:S04]  /*14b00*/  STL.64 [R1+0x12a8], R126 ;  /* 0x0012a87e01007387 */ /* 0x0009e80000100a00 */
[----:B------:R1:W-:Y:S04]  /*14b10*/  STL.64 [R1+0x1340], R120 ;  /* 0x0013407801007387 */ /* 0x0003e80000100a00 */
[----:B------:R1:W-:Y:S04]  /*14b20*/  STL.64 [R1+0x1348], R122 ;  /* 0x0013487a01007387 */ /* 0x0003e80000100a00 */
[----:B------:R1:W-:Y:S04]  /*14b30*/  STL.64 [R1+0x13e0], R116 ;  /* 0x0013e07401007387 */ /* 0x0003e80000100a00 */
[----:B------:R1:W-:Y:S04]  /*14b40*/  STL.64 [R1+0x13e8], R118 ;  /* 0x0013e87601007387 */ /* 0x0003e80000100a00 */
[----:B------:R-:W-:Y:S04]  /*14b50*/  STL.64 [R1+0x1460], R112 ;  /* 0x0014607001007387 */ /* 0x000fe80000100a00 */
[----:B------:R-:W-:Y:S04]  /*14b60*/  STL.64 [R1+0x1468], R114 ;  /* 0x0014687201007387 */ /* 0x000fe80000100a00 */
[----:B------:R-:W-:Y:S04]  /*14b70*/  STL.64 [R1+0x14a0], R108 ;  /* 0x0014a06c01007387 */ /* 0x000fe80000100a00 */
[----:B------:R-:W-:Y:S04]  /*14b80*/  STL.64 [R1+0x14a8], R110 ;  /* 0x0014a86e01007387 */ /* 0x000fe80000100a00 */
[----:B------:R1:W-:Y:S04]  /*14b90*/  STL.64 [R1+0x14b0], R100 ;  /* 0x0014b06401007387 */ /* 0x0003e80000100a00 */
[----:B------:R1:W-:Y:S01]  /*14ba0*/  STL.64 [R1+0x14b8], R102 ;  /* 0x0014b86601007387 */ /* 0x0003e20000100a00 */
[----:B--2---:R-:W-:Y:S03]  /*14bb0*/  HMMA.1688.F32.TF32 R104, R200, R132, R240 ;  /* 0x00000084c868723c */ /* 0x004fe600000810f0 */
[----:B------:R-:W2:Y:S04]  /*14bc0*/  LDL.LU.64 R240, [R1+0x800] ;  /* 0x0008000001f07983 */ /* 0x000ea80000300a00 */
[----:B------:R-:W2:Y:S04]  /*14bd0*/  LDL.LU.64 R242, [R1+0x808] ;  /* 0x0008080001f27983 */ /* 0x000ea80000300a00 */
[----:B-1----:R-:W3:Y:S04]  /*14be0*/  LDL.LU.64 R124, [R1+0x6e0] ;  /* 0x0006e000017c7983 */ /* 0x002ee80000300a00 */
[----:B----4-:R-:W3:Y:S04]  /*14bf0*/  LDL.LU.64 R126, [R1+0x6e8] ;  /* 0x0006e800017e7983 */ /* 0x010ee80000300a00 */
[----:B------:R-:W4:Y:S04]  /*14c00*/  LDL.LU.64 R120, [R1+0x5f0] ;  /* 0x0005f00001787983 */ /* 0x000f280000300a00 */
[----:B------:R-:W4:Y:S01]  /*14c10*/  LDL.LU.64 R122, [R1+0x5f8] ;  /* 0x0005f800017a7983 */ /* 0x000f220000300a00 */
[----:B------:R-:W-:-:S03]  /*14c20*/  IMAD.MOV.U32 R134, RZ, RZ, R104 ;  /* 0x000000ffff867224 */ /* 0x000fc600078e0068 */
[----:B------:R-:W3:Y:S01]  /*14c30*/  LDL.LU.64 R116, [R1+0x470] ;  /* 0x0004700001747983 */ /* 0x000ee20000300a00 */
[----:B------:R-:W-:Y:S01]  /*14c40*/  IMAD.MOV.U32 R135, RZ, RZ, R105 ;  /* 0x000000ffff877224 */ /* 0x000fe200078e0069 */
[----:B------:R-:W-:Y:S01]  /*14c50*/  MOV R139, R107 ;  /* 0x0000006b008b7202 */ /* 0x000fe20000000f00 */
[----:B------:R-:W-:Y:S01]  /*14c60*/  IMAD.MOV.U32 R138, RZ, RZ, R106 ;  /* 0x000000ffff8a7224 */ /* 0x000fe200078e006a */
[----:B------:R-:W3:Y:S04]  /*14c70*/  LDL.LU.64 R118, [R1+0x478] ;  /* 0x0004780001767983 */ /* 0x000ee80000300a00 */
[----:B------:R-:W3:Y:S04]  /*14c80*/  LDL.LU.64 R104, [R1+0x340] ;  /* 0x0003400001687983 */ /* 0x000ee80000300a00 */
[----:B------:R-:W3:Y:S04]  /*14c90*/  LDL.LU.64 R106, [R1+0x348] ;  /* 0x00034800016a7983 */ /* 0x000ee80000300a00 */
[----:B------:R-:W3:Y:S04]  /*14ca0*/  LDL.LU.64 R100, [R1+0x250] ;  /* 0x0002500001647983 */ /* 0x000ee80000300a00 */
[----:B------:R-:W4:Y:S04]  /*14cb0*/  LDL.LU.64 R102, [R1+0x258] ;  /* 0x0002580001667983 */ /* 0x000f280000300a00 */
[----:B------:R-:W4:Y:S04]  /*14cc0*/  LDL.LU.64 R112, [R1+0x1a0] ;  /* 0x0001a00001707983 */ /* 0x000f280000300a00 */
[----:B------:R-:W4:Y:S04]  /*14cd0*/  LDL.LU.64 R114, [R1+0x1a8] ;  /* 0x0001a80001727983 */ /* 0x000f280000300a00 */
[----:B------:R-:W4:Y:S04]  /*14ce0*/  LDL.LU.64 R108, [R1+0xa0] ;  /* 0x0000a000016c7983 */ /* 0x000f280000300a00 */
[----:B------:R-:W4:Y:S04]  /*14cf0*/  LDL.LU.64 R110, [R1+0xa8] ;  /* 0x0000a800016e7983 */ /* 0x000f280000300a00 */
[----:B------:R-:W-:Y:S04]  /*14d00*/  STL [R1+0x2308], R138 ;  /* 0x0023088a01007387 */ /* 0x000fe80000100800 */
[----:B------:R-:W-:Y:S04]  /*14d10*/  STL [R1+0x2304], R134 ;  /* 0x0023048601007387 */ /* 0x000fe80000100800 */
[----:B------:R-:W-:Y:S01]  /*14d20*/  STL [R1+0x2300], R135 ;  /* 0x0023008701007387 */ /* 0x000fe20000100800 */
[-C--:B--2---:R-:W-:Y:S11]  /*14d30*/  HMMA.1688.F32.TF32 R240, R196, R132.reuse, R240 ;  /* 0x00000084c4f0723c */ /* 0x084ff600000810f0 */
[----:B------:R-:W-:Y:S11]  /*14d40*/  @!UPT UIADD3 URZ, URZ, URZ, URZ ;  /* 0x0000003f3f3ff290 */ /* 0x000ff6000fffe03f */
[----:B------:R-:W-:Y:S01]  /*14d50*/  @!UPT UIADD3 URZ, URZ, URZ, URZ ;  /* 0x0000003f3f3ff290 */ /* 0x000fe2000fffe03f */
[----:B------:R-:W-:Y:S04]  /*14d60*/  STL.64 [R1+0x980], R240 ;  /* 0x000980f001007387 */ /* 0x000fe80000100a00 */
[----:B------:R3:W-:Y:S02]  /*14d70*/  STL.64 [R1+0x988], R242 ;  /* 0x000988f201007387 */ /* 0x0007e40000100a00 */
[-C--:B---3--:R-:W-:Y:S08]  /*14d80*/  HMMA.1688.F32.TF32 R240, R192, R132.reuse, R124 ;  /* 0x00000084c0f0723c */ /* 0x088ff0000008107c */
[-C--:B----4-:R-:W-:Y:S08]  /*14d90*/  HMMA.1688.F32.TF32 R124, R188, R132.reuse, R120 ;  /* 0x00000084bc7c723c */ /* 0x090ff00000081078 */
[-C--:B------:R-:W-:Y:S08]  /*14da0*/  HMMA.1688.F32.TF32 R120, R184, R132.reuse, R116 ;  /* 0x00000084b878723c */ /* 0x080ff00000081074 */
[-C--:B------:R-:W-:Y:S01]  /*14db0*/  HMMA.1688.F32.TF32 R116, R180, R132.reuse, R104 ;  /* 0x00000084b474723c */ /* 0x080fe20000081068 */
[----:B------:R-:W-:Y:S04]  /*14dc0*/  STL.64 [R1+0xa10], R240 ;  /* 0x000a10f001007387 */ /* 0x000fe80000100a00 */
[----:B------:R-:W-:Y:S04]  /*14dd0*/  STL.64 [R1+0xa18], R242 ;  /* 0x000a18f201007387 */ /* 0x000fe80000100a00 */
[----:B------:R-:W-:Y:S04]  /*14de0*/  STL.64 [R1+0xab0], R124 ;  /* 0x000ab07c01007387 */ /* 0x000fe80000100a00 */
[----:B------:R-:W-:Y:S04]  /*14df0*/  STL.64 [R1+0xab8], R126 ;  /* 0x000ab87e01007387 */ /* 0x000fe80000100a00 */
[----:B------:R-:W-:Y:S04]  /*14e00*/  STL.64 [R1+0xbb0], R120 ;  /* 0x000bb07801007387 */ /* 0x000fe80000100a00 */
[----:B------:R1:W-:Y:S04]  /*14e10*/  STL.64 [R1+0xbb8], R122 ;  /* 0x000bb87a01007387 */ /* 0x0003e80000100a00 */
[----:B------:R-:W-:Y:S04]  /*14e20*/  STL.64 [R1+0xca0], R116 ;  /* 0x000ca07401007387 */ /* 0x000fe80000100a00 */
[----:B------:R2:W-:Y:S01]  /*14e30*/  STL.64 [R1+0xca8], R118 ;  /* 0x000ca87601007387 */ /* 0x0005e20000100a00 */
[-C--:B-1----:R-:W-:Y:S03]  /*14e40*/  HMMA.1688.F32.TF32 R120, R176, R132.reuse, R100 ;  /* 0x00000084b078723c */ /* 0x082fe60000081064 */
[----:B------:R-:W1:Y:S04]  /*14e50*/  LDSM.16.M88.4 R104, [R5+0x31000] ;  /* 0x031000000568783b */ /* 0x000e680000000200 */
[----:B------:R-:W3:Y:S01]  /*14e60*/  LDSM.16.M88.4 R100, [R5+0x31800] ;  /* 0x031800000564783b */ /* 0x000ee20000000200 */
[-C--:B--2---:R-:W-:Y:S08]  /*14e70*/  HMMA.1688.F32.TF32 R116, R172, R132.reuse, R112 ;  /* 0x00000084ac74723c */ /* 0x084ff00000081070 */
[-C--:B------:R-:W-:Y:S08]  /*14e80*/  HMMA.1688.F32.TF32 R112, R168, R132.reuse, R108 ;  /* 0x00000084a870723c */ /* 0x080ff0000008106c */
[-C--:B------:R-:W-:Y:S08]  /*14e90*/  HMMA.1688.F32.TF32 R108, R164, R132.reuse, R96 ;  /* 0x00000084a46c723c */ /* 0x080ff00000081060 */
[-C--:B------:R-:W-:Y:S01]  /*14ea0*/  HMMA.1688.F32.TF32 R96, R160, R132.reuse, R88 ;  /* 0x00000084a060723c */ /* 0x080fe20000081058 */
[----:B------:R2:W-:Y:S04]  /*14eb0*/  STL.64 [R1+0xdd0], R120 ;  /* 0x000dd07801007387 */ /* 0x0005e80000100a00 */
[----:B------:R4:W-:Y:S04]  /*14ec0*/  STL.64 [R1+0xdd8], R122 ;  /* 0x000dd87a01007387 */ /* 0x0009e80000100a00 */
[----:B------:R1:W-:Y:S04]  /*14ed0*/  STL.64 [R1+0xea0], R116 ;  /* 0x000ea07401007387 */ /* 0x0003e80000100a00 */
[----:B------:R1:W-:Y:S01]  /*14ee0*/  STL.64 [R1+0xea8], R118 ;  /* 0x000ea87601007387 */ /* 0x0003e20000100a00 */
[-C--:B------:R-:W-:Y:S03]  /*14ef0*/  HMMA.1688.F32.TF32 R88, R156, R132.reuse, R80 ;  /* 0x000000849c58723c */ /* 0x080fe60000081050 */
[----:B------:R1:W-:Y:S04]  /*14f00*/  STL.64 [R1+0xfe0], R112 ;  /* 0x000fe07001007387 */ /* 0x0003e80000100a00 */
[----:B------:R1:W-:Y:S04]  /*14f10*/  STL.64 [R1+0xfe8], R114 ;  /* 0x000fe87201007387 */ /* 0x0003e80000100a00 */
[----:B------:R1:W-:Y:S04]  /*14f20*/  STL.64 [R1+0x1110], R108 ;  /* 0x0011106c01007387 */ /* 0x0003e80000100a00 */
[----:B------:R1:W-:Y:S04]  /*14f30*/  STL.64 [R1+0x1118], R110 ;  /* 0x0011186e01007387 */ /* 0x0003e80000100a00 */
[----:B------:R-:W3:Y:S04]  /*14f40*/  LDL.LU.64 R80, [R1+0xac0] ;  /* 0x000ac00001507983 */ /* 0x000ee80000300a00 */
[----:B------:R1:W-:Y:S04]  /*14f50*/  STL.64 [R1+0x11e0], R96 ;  /* 0x0011e06001007387 */ /* 0x0003e80000100a00 */
[----:B------:R1:W-:Y:S04]  /*14f60*/  STL.64 [R1+0x11e8], R98 ;  /* 0x0011e86201007387 */ /* 0x0003e80000100a00 */
[----:B------:R-:W3:Y:S04]  /*14f70*/  LDL.LU.64 R82, [R1+0xac8] ;  /* 0x000ac80001527983 */ /* 0x000ee80000300a00 */
[----:B------:R1:W-:Y:S04]  /*14f80*/  STL.64 [R1+0x12b0], R88 ;  /* 0x0012b05801007387 */ /* 0x0003e80000100a00 */
[----:B------:R1:W-:Y:S04]  /*14f90*/  STL.64 [R1+0x12b8], R90 ;  /* 0x0012b85a01007387 */ /* 0x0003e80000100a00 */
[----:B------:R-:W3:Y:S04]  /*14fa0*/  LDL.LU.64 R240, [R1+0x850] ;  /* 0x0008500001f07983 */ /* 0x000ee80000300a00 */
[----:B------:R-:W3:Y:S04]  /*14fb0*/  LDL.LU.64 R242, [R1+0x858] ;  /* 0x0008580001f27983 */ /* 0x000ee80000300a00 */
[----:B------:R-:W3:Y:S04]  /*14fc0*/  LDL.LU.64 R124, [R1+0x720] ;  /* 0x00072000017c7983 */ /* 0x000ee80000300a00 */
[----:B------:R-:W3:Y:S04]  /*14fd0*/  LDL.LU.64 R126, [R1+0x728] ;  /* 0x00072800017e7983 */ /* 0x000ee80000300a00 */
[----:B--2---:R-:W2:Y:S04]  /*14fe0*/  LDL.LU.64 R120, [R1+0x620] ;  /* 0x0006200001787983 */ /* 0x004ea80000300a00 */
[----:B----4-:R-:W2:Y:S04]  /*14ff0*/  LDL.LU.64 R122, [R1+0x628] ;  /* 0x00062800017a7983 */ /* 0x010ea80000300a00 */
[----:B-1----:R-:W4:Y:S04]  /*15000*/  LDL.LU.64 R116, [R1+0x530] ;  /* 0x0005300001747983 */ /* 0x002f280000300a00 */
        /* <DEDUP_REMOVED lines=8> */
[----:B------:R-:W4:Y:S01]  /*15090*/  LDL.LU.64 R90, [R1+0x98] ;  /* 0x00009800015a7983 */ /* 0x000f220000300a00 */
[-C--:B------:R-:W-:Y:S08]  /*150a0*/  HMMA.1688.F32.TF32 R72, R152, R132.reuse, R72 ;  /* 0x000000849848723c */ /* 0x080ff00000081048 */
[-C--:B------:R-:W-:Y:S11]  /*150b0*/  HMMA.1688.F32.TF32 R32, R144, R132.reuse, R32 ;  /* 0x000000849020723c */ /* 0x080ff60000081020 */
[----:B------:R-:W-:Y:S04]  /*150c0*/  @!UPT UIADD3 URZ, URZ, URZ, URZ ;  /* 0x0000003f3f3ff290 */ /* 0x000fe8000fffe03f */
[----:B------:R-:W-:Y:S04]  /*150d0*/  STL.64 [R1+0x1350], R72 ;  /* 0x0013504801007387 */ /* 0x000fe80000100a00 */
[----:B------:R1:W-:Y:S02]  /*150e0*/  STL.64 [R1+0x1358], R74 ;  /* 0x0013584a01007387 */ /* 0x0003e40000100a00 */
[-C--:B-1----:R-:W-:Y:S08]  /*150f0*/  HMMA.1688.F32.TF32 R72, R140, R132.reuse, R64 ;  /* 0x000000848c48723c */ /* 0x082ff00000081040 */
[----:B------:R-:W-:Y:S11]  /*15100*/  HMMA.1688.F32.TF32 R64, R148, R132, R48 ;  /* 0x000000849440723c */ /* 0x000ff60000081030 */
[----:B------:R-:W-:Y:S04]  /*15110*/  @!UPT UIADD3 URZ, URZ, URZ, URZ ;  /* 0x0000003f3f3ff290 */ /* 0x000fe8000fffe03f */
[----:B------:R-:W-:Y:S04]  /*15120*/  STL.64 [R1+0x1410], R72 ;  /* 0x0014104801007387 */ /* 0x000fe80000100a00 */
[----:B------:R-:W-:Y:S04]  /*15130*/  STL.64 [R1+0x1418], R74 ;  /* 0x0014184a01007387 */ /* 0x000fe80000100a00 */
[----:B------:R-:W-:Y:S04]  /*15140*/  STL.64 [R1+0x1480], R64 ;  /* 0x0014804001007387 */ /* 0x000fe80000100a00 */
[----:B------:R1:W-:Y:S04]  /*15150*/  STL.64 [R1+0x1488], R66 ;  /* 0x0014884201007387 */ /* 0x0003e80000100a00 */
[----:B------:R-:W-:Y:S04]  /*15160*/  STL.64 [R1+0x1490], R32 ;  /* 0x0014902001007387 */ /* 0x000fe80000100a00 */
[----:B------:R2:W-:Y:S01]  /*15170*/  STL.64 [R1+0x1498], R34 ;  /* 0x0014982201007387 */ /* 0x0005e20000100a00 */
[-C--:B---3--:R-:W-:Y:S08]  /*15180*/  HMMA.1688.F32.TF32 R48, R200, R104.reuse, R80 ;  /* 0x00000068c830723c */ /* 0x088ff00000081050 */
[-C--:B-1----:R-:W-:Y:S11]  /*15190*/  HMMA.1688.F32.TF32 R64, R196, R104.reuse, R240 ;  /* 0x00000068c440723c */ /* 0x082ff600000810f0 */
[----:B------:R-:W-:Y:S05]  /*151a0*/  @!UPT UIADD3 URZ, URZ, URZ, URZ ;  /* 0x0000003f3f3ff290 */ /* 0x000fea000fffe03f */
[----:B------:R-:W-:Y:S02]  /*151b0*/  IMAD.MOV.U32 R138, RZ, RZ, R48 ;  /* 0x000000ffff8a7224 */ /* 0x000fe400078e0030 */
[----:B------:R-:W-:Y:S02]  /*151c0*/  IMAD.MOV.U32 R134, RZ, RZ, R49 ;  /* 0x000000ffff867224 */ /* 0x000fe400078e0031 */
[----:B------:R-:W-:Y:S02]  /*151d0*/  IMAD.MOV.U32 R135, RZ, RZ, R50 ;  /* 0x000000ffff877224 */ /* 0x000fe400078e0032 */
[----:B------:R-:W-:Y:S02]  /*151e0*/  IMAD.MOV.U32 R133, RZ, RZ, R51 ;  /* 0x000000ffff857224 */ /* 0x000fe400078e0033 */
[-C--:B------:R-:W-:Y:S08]  /*151f0*/  HMMA.1688.F32.TF32 R48, R192, R104.reuse, R124 ;  /* 0x00000068c030723c */ /* 0x080ff0000008107c */
[-C--:B--2---:R-:W-:Y:S01]  /*15200*/  HMMA.1688.F32.TF32 R32, R188, R104.reuse, R120 ;  /* 0x00000068bc20723c */ /* 0x084fe20000081078 */
[----:B------:R-:W-:Y:S04]  /*15210*/  STL.64 [R1+0x790], R64 ;  /* 0x0007904001007387 */ /* 0x000fe80000100a00 */
[----:B------:R4:W-:Y:S10]  /*15220*/  STL.64 [R1+0x798], R66 ;  /* 0x0007984201007387 */ /* 0x0009f40000100a00 */
[----:B------:R-:W-:Y:S01]  /*15230*/  STL.64 [R1+0x7b0], R48 ;  /* 0x0007b03001007387 */ /* 0x000fe20000100a00 */
[-C--:B----4-:R-:W-:Y:S03]  /*15240*/  HMMA.1688.F32.TF32 R64, R184, R104.reuse, R116 ;  /* 0x00000068b840723c */ /* 0x090fe60000081074 */
[----:B------:R1:W-:Y:S04]  /*15250*/  STL.64 [R1+0x7b8], R50 ;  /* 0x0007b83201007387 */ /* 0x0003e80000100a00 */
[----:B------:R-:W-:Y:S04]  /*15260*/  STL.64 [R1+0x820], R32 ;  /* 0x0008202001007387 */ /* 0x000fe80000100a00 */
[----:B------:R2:W-:Y:S01]  /*15270*/  STL.64 [R1+0x828], R34 ;  /* 0x0008282201007387 */ /* 0x0005e20000100a00 */
[-C--:B-1----:R-:W-:Y:S08]  /*15280*/  HMMA.1688.F32.TF32 R48, R180, R104.reuse, R112 ;  /* 0x00000068b430723c */ /* 0x082ff00000081070 */
[-C--:B--2---:R-:W-:Y:S03]  /*15290*/  HMMA.1688.F32.TF32 R32, R176, R104.reuse, R108 ;  /* 0x00000068b020723c */ /* 0x084fe6000008106c */
[----:B------:R-:W-:Y:S04]  /*152a0*/  STL.64 [R1+0x8f0], R64 ;  /* 0x0008f04001007387 */ /* 0x000fe80000100a00 */
[----:B------:R1:W-:Y:S08]  /*152b0*/  STL.64 [R1+0x8f8], R66 ;  /* 0x0008f84201007387 */ /* 0x0003f00000100a00 */
[----:B------:R-:W-:Y:S01]  /*152c0*/  STL.64 [R1+0xac0], R48 ;  /* 0x000ac03001007387 */ /* 0x000fe20000100a00 */
[-C--:B-1----:R-:W-:Y:S03]  /*152d0*/  HMMA.1688.F32.TF32 R64, R172, R104.reuse, R96 ;  /* 0x00000068ac40723c */ /* 0x082fe60000081060 */
[----:B------:R1:W-:Y:S04]  /*152e0*/  STL.64 [R1+0xac8], R50 ;  /* 0x000ac83201007387 */ /* 0x0003e80000100a00 */
[----:B------:R-:W-:Y:S04]  /*152f0*/  STL.64 [R1+0xc40], R32 ;  /* 0x000c402001007387 */ /* 0x000fe80000100a00 */
[----:B------:R2:W-:Y:S01]  /*15300*/  STL.64 [R1+0xc48], R34 ;  /* 0x000c482201007387 */ /* 0x0005e20000100a00 */
[-C--:B-1----:R-:W-:Y:S08]  /*15310*/  HMMA.1688.F32.TF32 R48, R168, R104.reuse, R88 ;  /* 0x00000068a830723c */ /* 0x082ff00000081058 */
[-C--:B--2---:R-:W-:Y:S03]  /*15320*/  HMMA.1688.F32.TF32 R32, R164, R104.reuse, R92 ;  /* 0x00000068a420723c */ /* 0x084fe6000008105c */
[----:B------:R-:W-:Y:S04]  /*15330*/  STL.64 [R1+0xd60], R64 ;  /* 0x000d604001007387 */ /* 0x000fe80000100a00 */
[----:B------:R-:W-:Y:S04]  /*15340*/  STL.64 [R1+0xd68], R66 ;  /* 0x000d684201007387 */ /* 0x000fe80000100a00 */
[----:B------:R-:W2:Y:S04]  /*15350*/  LDL.LU.64 R96, [R1+0xaf0] ;  /* 0x000af00001607983 */ /* 0x000ea80000300a00 */
[----:B------:R-:W-:Y:S04]  /*15360*/  STL.64 [R1+0xeb0], R48 ;  /* 0x000eb03001007387 */ /* 0x000fe80000100a00 */
[----:B------:R-:W-:Y:S04]  /*15370*/  STL.64 [R1+0xeb8], R50 ;  /* 0x000eb83201007387 */ /* 0x000fe80000100a00 */
[----:B------:R-:W2:Y:S04]  /*15380*/  LDL.LU.64 R98, [R1+0xaf8] ;  /* 0x000af80001627983 */ /* 0x000ea80000300a00 */
[----:B------:R-:W-:Y:S04]  /*15390*/  STL.64 [R1+0xff0], R32 ;  /* 0x000ff02001007387 */ /* 0x000fe80000100a00 */
[----:B------:R1:W-:Y:S04]  /*153a0*/  STL.64 [R1+0xff8], R34 ;  /* 0x000ff82201007387 */ /* 0x0003e80000100a00 */
[----:B------:R-:W3:Y:S04]  /*153b0*/  LDL.LU.64 R92, [R1+0x8b0] ;  /* 0x0008b000015c7983 */ /* 0x000ee80000300a00 */
[----:B------:R-:W3:Y:S01]  /*153c0*/  LDL.LU.64 R94, [R1+0x8b8] ;  /* 0x0008b800015e7983 */ /* 0x000ee20000300a00 */
[-C--:B-1----:R-:W-:Y:S08]  /*153d0*/  HMMA.1688.F32.TF32 R32, R160, R104.reuse, R84 ;  /* 0x00000068a020723c */ /* 0x082ff00000081054 */
[-C--:B------:R-:W-:Y:S11]  /*153e0*/  HMMA.1688.F32.TF32 R48, R152, R104.reuse, R68 ;  /* 0x000000689830723c */ /* 0x080ff60000081044 */
[----:B------:R-:W-:Y:S04]  /*153f0*/  @!UPT UIADD3 URZ, URZ, URZ, URZ ;  /* 0x0000003f3f3ff290 */ /* 0x000fe8000fffe03f */
[----:B------:R-:W-:Y:S04]  /*15400*/  STL.64 [R1+0x1120], R32 ;  /* 0x0011202001007387 */ /* 0x000fe80000100a00 */
[----:B------:R1:W-:Y:S04]  /*15410*/  STL.64 [R1+0x1128], R34 ;  /* 0x0011282201007387 */ /* 0x0003e80000100a00 */
[----:B------:R-:W4:Y:S04]  /*15420*/  LDL.LU.64 R88, [R1+0x740] ;  /* 0x0007400001587983 */ /* 0x000f280000300a00 */
[----:B------:R-:W4:Y:S01]  /*15430*/  LDL.LU.64 R90, [R1+0x748] ;  /* 0x00074800015a7983 */ /* 0x000f220000300a00 */
[-C--:B-1----:R-:W-:Y:S03]  /*15440*/  HMMA.1688.F32.TF32 R32, R156, R104.reuse, R76 ;  /* 0x000000689c20723c */ /* 0x082fe6000008104c */
[----:B------:R-:W4:Y:S04]  /*15450*/  LDL.LU.64 R80, [R1+0x570] ;  /* 0x0005700001507983 */ /* 0x000f280000300a00 */
[----:B------:R-:W4:Y:S11]  /*15460*/  LDL.LU.64 R82, [R1+0x578] ;  /* 0x0005780001527983 */ /* 0x000f360000300a00 */
[----:B------:R-:W-:Y:S05]  /*15470*/  @!UPT UIADD3 URZ, URZ, URZ, URZ ;  /* 0x0000003f3f3ff290 */ /* 0x000fea000fffe03f */
[----:B------:R1:W-:Y:S04]  /*15480*/  STL.64 [R1+0x11f0], R32 ;  /* 0x0011f02001007387 */ /* 0x0003e80000100a00 */
[----:B------:R1:W-:Y:S04]  /*15490*/  STL.64 [R1+0x11f8], R34 ;  /* 0x0011f82201007387 */ /* 0x0003e80000100a00 */
[----:B------:R-:W4:Y:S04]  /*154a0*/  LDL.LU.64 R72, [R1+0x520] ;  /* 0x0005200001487983 */ /* 0x000f280000300a00 */
[----:B------:R-:W4:Y:S04]  /*154b0*/  LDL.LU.64 R74, [R1+0x528] ;  /* 0x00052800014a7983 */ /* 0x000f280000300a00 */
[----:B-1----:R-:W4:Y:S04]  /*154c0*/  LDL.LU.64 R32, [R1+0x430] ;  /* 0x0004300001207983 */ /* 0x002f280000300a00 */
[----:B------:R-:W4:Y:S04]  /*154d0*/  LDL.LU.64 R34, [R1+0x438] ;  /* 0x0004380001227983 */ /* 0x000f280000300a00 */
[----:B------:R-:W-:Y:S04]  /*154e0*/  STL.64 [R1+0x12c0], R48 ;  /* 0x0012c03001007387 */ /* 0x000fe80000100a00 */
[----:B------:R1:W-:Y:S01]  /*154f0*/  STL.64 [R1+0x12c8], R50 ;  /* 0x0012c83201007387 */ /* 0x0003e20000100a00 */
[-C--:B------:R-:W-:Y:S03]  /*15500*/  HMMA.1688.F32.TF32 R44, R148, R104.reuse, R44 ;  /* 0x00000068942c723c */ /* 0x080fe6000008102c */
[----:B------:R-:W4:Y:S04]  /*15510*/  LDL.LU.64 R64, [R1+0x280] ;  /* 0x0002800001407983 */ /* 0x000f280000300a00 */
[----:B------:R-:W4:Y:S01]  /*15520*/  LDL.LU.64 R66, [R1+0x288] ;  /* 0x0002880001427983 */ /* 0x000f220000300a00 */
[-C--:B-1----:R-:W-:Y:S11]  /*15530*/  HMMA.1688.F32.TF32 R48, R140, R104.reuse, R60 ;  /* 0x000000688c30723c */ /* 0x082ff6000008103c */
[----:B------:R-:W-:Y:S11]  /*15540*/  @!UPT UIADD3 URZ, URZ, URZ, URZ ;  /* 0x0000003f3f3ff290 */ /* 0x000ff6000fffe03f */
[----:B------:R-:W-:Y:S01]  /*15550*/  @!UPT UIADD3 URZ, URZ, URZ, URZ ;  /* 0x0000003f3f3ff290 */ /* 0x000fe2000fffe03f */
[----:B------:R1:W-:Y:S04]  /*15560*/  STL.64 [R1+0x1380], R48 ;  /* 0x0013803001007387 */ /* 0x0003e80000100a00 */
[----:B------:R1:W-:Y:S04]  /*15570*/  STL.64 [R1+0x1388], R50 ;  /* 0x0013883201007387 */ /* 0x0003e80000100a00 */
[----:B------:R-:W4:Y:S04]  /*15580*/  LDL.LU.64 R60, [R1+0x1c0] ;  /* 0x0001c000013c7983 */ /* 0x000f280000300a00 */
[----:B------:R-:W4:Y:S04]  /*15590*/  LDL.LU.64 R62, [R1+0x1c8] ;  /* 0x0001c800013e7983 */ /* 0x000f280000300a00 */
[----:B------:R-:W-:Y:S04]  /*155a0*/  STL.64 [R1+0x1400], R44 ;  /* 0x0014002c01007387 */ /* 0x000fe80000100a00 */
[----:B------:R2:W-:Y:S04]  /*155b0*/  STL.64 [R1+0x1408], R46 ;  /* 0x0014082e01007387 */ /* 0x0005e80000100a00 */
[----:B-1----:R-:W4:Y:S04]  /*155c0*/  LDL.LU.64 R48, [R1+0x120] ;  /* 0x0001200001307983 */ /* 0x002f280000300a00 */
[----:B------:R-:W4:Y:S01]  /*155d0*/  LDL.LU.64 R50, [R1+0x128] ;  /* 0x0001280001327983 */ /* 0x000f220000300a00 */
[----:B------:R-:W-:Y:S11]  /*155e0*/  HMMA.1688.F32.TF32 R28, R144, R104, R28 ;  /* 0x00000068901c723c */ /* 0x000ff6000008101c */
[----:B------:R-:W-:Y:S11]  /*155f0*/  @!UPT UIADD3 URZ, URZ, URZ, URZ ;  /* 0x0000003f3f3ff290 */ /* 0x000ff6000fffe03f */
[----:B------:R-:W-:Y:S01]  /*15600*/  @!UPT UIADD3 URZ, URZ, URZ, URZ ;  /* 0x0000003f3f3ff290 */ /* 0x000fe2000fffe03f */
[----:B------:R-:W-:Y:S04]  /*15610*/  STL.64 [R1+0x1470], R28 ;  /* 0x0014701c01007387 */ /* 0x000fe80000100a00 */
[----:B------:R4:W-:Y:S01]  /*15620*/  STL.64 [R1+0x1478], R30 ;  /* 0x0014781e01007387 */ /* 0x0009e20000100a00 */
[-C--:B--2---:R-:W-:Y:S11]  /*15630*/  HMMA.1688.F32.TF32 R44, R200, R100.reuse, R96 ;  /* 0x00000064c82c723c */ /* 0x084ff60000081060 */
[----:B------:R-:W-:Y:S11]  /*15640*/  @!UPT UIADD3 URZ, URZ, URZ, URZ ;  /* 0x0000003f3f3ff290 */ /* 0x000ff6000fffe03f */
[----:B------:R-:W-:Y:S02]  /*15650*/  @!UPT UIADD3 URZ, URZ, URZ, URZ ;  /* 0x0000003f3f3ff290 */ /* 0x000fe4000fffe03f */
[----:B------:R-:W-:Y:S01]  /*15660*/  IMAD.MOV.U32 R132, RZ, RZ, R44 ;  /* 0x000000ffff847224 */ /* 0x000fe200078e002c */
[----:B------:R-:W-:Y:S01]  /*15670*/  MOV R3, R47 ;  /* 0x0000002f00037202 */ /* 0x000fe20000000f00 */
[----:B------:R-:W-:Y:S02]  /*15680*/  IMAD.MOV.U32 R105, RZ, RZ, R45 ;  /* 0x000000ffff697224 */ /* 0x000fe400078e002d */
[----:B------:R-:W-:Y:S02]  /*15690*/  IMAD.MOV.U32 R104, RZ, RZ, R46 ;  /* 0x000000ffff687224 */ /* 0x000fe400078e002e */
[-C--:B---3--:R-:W-:Y:S08]  /*156a0*/  HMMA.1688.F32.TF32 R44, R196, R100.reuse, R92 ;  /* 0x00000064c42c723c */ /* 0x088ff0000008105c */
[-C--:B----4-:R-:W-:Y:S11]  /*156b0*/  HMMA.1688.F32.TF32 R28, R192, R100.reuse, R88 ;  /* 0x00000064c01c723c */ /* 0x090ff60000081058 */
[----:B------:R-:W-:Y:S04]  /*156c0*/  @!UPT UIADD3 URZ, URZ, URZ, URZ ;  /* 0x0000003f3f3ff290 */ /* 0x000fe8000fffe03f */
[----:B------:R-:W-:Y:S04]  /*156d0*/  STL.64 [R1+0x690], R44 ;  /* 0x0006902c01007387 */ /* 0x000fe80000100a00 */
[----:B------:R1:W-:Y:S01]  /*156e0*/  STL.64 [R1+0x698], R46 ;  /* 0x0006982e01007387 */ /* 0x0003e20000100a00 */
[-C--:B------:R-:W-:Y:S03]  /*156f0*/  HMMA.1688.F32.TF32 R68, R188, R100.reuse, R80 ;  /* 0x00000064bc44723c */ /* 0x080fe60000081050 */
[----:B------:R-:W-:Y:S04]  /*15700*/  STL.64 [R1+0x6b0], R28 ;  /* 0x0006b01c01007387 */ /* 0x000fe80000100a00 */
[----:B------:R2:W-:Y:S01]  /*15710*/  STL.64 [R1+0x6b8], R30 ;  /* 0x0006b81e01007387 */ /* 0x0005e20000100a00 */
[-C--:B-1----:R-:W-:Y:S08]  /*15720*/  HMMA.1688.F32.TF32 R44, R184, R100.reuse, R72 ;  /* 0x00000064b82c723c */ /* 0x082ff00000081048 */
[-C--:B--2---:R-:W-:Y:S01]  /*15730*/  HMMA.1688.F32.TF32 R28, R180, R100.reuse, R32 ;  /* 0x00000064b41c723c */ /* 0x084fe20000081020 */
[----:B------:R-:W1:Y:S06]  /*15740*/  LDSM.16.M88.4 R32, [R5+0x32000] ;  /* 0x032000000520783b */ /* 0x000e6c0000000200 */
[----:B------:R-:W-:Y:S04]  /*15750*/  STL.64 [R1+0x6e0], R68 ;  /* 0x0006e04401007387 */ /* 0x000fe80000100a00 */
[----:B------:R-:W-:Y:S04]  /*15760*/  STL.64 [R1+0x6e8], R70 ;  /* 0x0006e84601007387 */ /* 0x000fe80000100a00 */
[----:B------:R-:W-:Y:S04]  /*15770*/  STL.64 [R1+0x730], R44 ;  /* 0x0007302c01007387 */ /* 0x000fe80000100a00 */
[----:B------:R2:W-:Y:S02]  /*15780*/  STL.64 [R1+0x738], R46 ;  /* 0x0007382e01007387 */ /* 0x0005e40000100a00 */
[-C--:B--2---:R-:W-:Y:S02]  /*15790*/  HMMA.1688.F32.TF32 R44, R176, R100.reuse, R64 ;  /* 0x00000064b02c723c */ /* 0x084fe40000081040 */
[----:B-1----:R-:W-:Y:S06]  /*157a0*/  STL [R1+0x22e4], R34 ;  /* 0x0022e42201007387 */ /* 0x002fec0000100800 */
[-C--:B------:R-:W-:Y:S01]  /*157b0*/  HMMA.1688.F32.TF32 R60, R172, R100.reuse, R60 ;  /* 0x00000064ac3c723c */ /* 0x080fe2000008103c */
[----:B------:R-:W-:Y:S04]  /*157c0*/  STL.64 [R1+0x770], R28 ;  /* 0x0007701c01007387 */ /* 0x000fe80000100a00 */
[----:B------:R-:W-:Y:S04]  /*157d0*/  STL.64 [R1+0x778], R30 ;  /* 0x0007781e01007387 */ /* 0x000fe80000100a00 */
[----:B------:R-:W-:Y:S06]  /*157e0*/  STL [R1+0x22e0], R35 ;  /* 0x0022e02301007387 */ /* 0x000fec0000100800 */
[----:B------:R-:W-:Y:S04]  /*157f0*/  STL.64 [R1+0x9f0], R44 ;  /* 0x0009f02c01007387 */ /* 0x000fe80000100a00 */
[----:B------:R1:W-:Y:S04]  /*15800*/  STL.64 [R1+0x9f8], R46 ;  /* 0x0009f82e01007387 */ /* 0x0003e80000100a00 */
[----:B------:R-:W2:Y:S04]  /*15810*/  LDL.LU.64 R84, [R1+0xba0] ;  /* 0x000ba00001547983 */ /* 0x000ea80000300a00 */
[----:B------:R3:W-:Y:S01]  /*15820*/  STL.64 [R1+0xb90], R60 ;  /* 0x000b903c01007387 */ /* 0x0007e20000100a00 */
[-C--:B-1----:R-:W-:Y:S03]  /*15830*/  HMMA.1688.F32.TF32 R44, R168, R100.reuse, R48 ;  /* 0x00000064a82c723c */ /* 0x082fe60000081030 */
[----:B------:R1:W-:Y:S04]  /*15840*/  STL.64 [R1+0xb98], R62 ;  /* 0x000b983e01007387 */ /* 0x0003e80000100a00 */
[----:B------:R-:W2:Y:S01]  /*15850*/  LDL.LU.64 R86, [R1+0xba8] ;  /* 0x000ba80001567983 */ /* 0x000ea20000300a00 */
[-C--:B------:R-:W-:Y:S03]  /*15860*/  HMMA.1688.F32.TF32 R88, R164, R100.reuse, R232 ;  /* 0x00000064a458723c */ /* 0x080fe600000810e8 */
[----:B------:R-:W4:Y:S11]  /*15870*/  LDSM.16.M88.4 R28, [R5+0x32800] ;  /* 0x03280000051c783b */ /* 0x000f360000000200 */
[----:B------:R-:W-:Y:S01]  /*15880*/  @!UPT UIADD3 URZ, URZ, URZ, URZ ;  /* 0x0000003f3f3ff290 */ /* 0x000fe2000fffe03f */
[----:B------:R1:W-:Y:S04]  /*15890*/  STL.64 [R1+0xd10], R44 ;  /* 0x000d102c01007387 */ /* 0x0003e80000100a00 */
[----:B------:R1:W-:Y:S04]  /*158a0*/  STL.64 [R1+0xd18], R46 ;  /* 0x000d182e01007387 */ /* 0x0003e80000100a00 */
        /* <DEDUP_REMOVED lines=10> */
[----:B---3--:R-:W3:Y:S04]  /*15950*/  LDL.LU.64 R60, [R1+0x300] ;  /* 0x00030000013c7983 */ /* 0x008ee80000300a00 */
[----:B-1----:R-:W3:Y:S04]  /*15960*/  LDL.LU.64 R62, [R1+0x308] ;  /* 0x00030800013e7983 */ /* 0x002ee80000300a00 */
[----:B------:R-:W3:Y:S04]  /*15970*/  LDL.LU.64 R48, [R1+0x1b0] ;  /* 0x0001b00001307983 */ /* 0x000ee80000300a00 */
[----:B------:R-:W3:Y:S04]  /*15980*/  LDL.LU.64 R50, [R1+0x1b8] ;  /* 0x0001b80001327983 */ /* 0x000ee80000300a00 */
[----:B------:R-:W3:Y:S04]  /*15990*/  LDL.LU.64 R44, [R1+0x110] ;  /* 0x00011000012c7983 */ /* 0x000ee80000300a00 */
[----:B------:R-:W3:Y:S01]  /*159a0*/  LDL.LU.64 R46, [R1+0x118] ;  /* 0x00011800012e7983 */ /* 0x000ee20000300a00 */
[-C--:B------:R-:W-:Y:S03]  /*159b0*/  HMMA.1688.F32.TF32 R92, R160, R100.reuse, R224 ;  /* 0x00000064a05c723c */ /* 0x080fe600000810e0 */
[----:B------:R-:W-:Y:S04]  /*159c0*/  STL.64 [R1+0xec0], R88 ;  /* 0x000ec05801007387 */ /* 0x000fe80000100a00 */
[----:B------:R1:W-:Y:S02]  /*159d0*/  STL.64 [R1+0xec8], R90 ;  /* 0x000ec85a01007387 */ /* 0x0003e40000100a00 */
[-C--:B-1----:R-:W-:Y:S11]  /*159e0*/  HMMA.1688.F32.TF32 R88, R156, R100.reuse, R216 ;  /* 0x000000649c58723c */ /* 0x082ff600000810d8 */
[----:B------:R-:W-:Y:S03]  /*159f0*/  @!UPT UIADD3 URZ, URZ, URZ, URZ ;  /* 0x0000003f3f3ff290 */ /* 0x000fe6000fffe03f */
[----:B------:R-:W-:Y:S01]  /*15a00*/  STL.64 [R1+0x1000], R92 ;  /* 0x0010005c01007387 */ /* 0x000fe20000100a00 */
[-C--:B------:R-:W-:Y:S03]  /*15a10*/  HMMA.1688.F32.TF32 R96, R152, R100.reuse, R208 ;  /* 0x000000649860723c */ /* 0x080fe600000810d0 */
[----:B------:R1:W-:Y:S05]  /*15a20*/  STL.64 [R1+0x1008], R94 ;  /* 0x0010085e01007387 */ /* 0x0003ea0000100a00 */
[-C--:B-1----:R-:W-:Y:S01]  /*15a30*/  HMMA.1688.F32.TF32 R92, R140, R100.reuse, R56 ;  /* 0x000000648c5c723c */ /* 0x082fe20000081038 */
[----:B------:R-:W-:Y:S04]  /*15a40*/  STL.64 [R1+0x1130], R88 ;  /* 0x0011305801007387 */ /* 0x000fe80000100a00 */
[----:B------:R1:W-:Y:S03]  /*15a50*/  STL.64 [R1+0x1138], R90 ;  /* 0x0011385a01007387 */ /* 0x0003e60000100a00 */
[-C--:B------:R-:W-:Y:S08]  /*15a60*/  HMMA.1688.F32.TF32 R56, R144, R100.reuse, R24 ;  /* 0x000000649038723c */ /* 0x080ff00000081018 */
[----:B-1----:R-:W-:Y:S01]  /*15a70*/  HMMA.1688.F32.TF32 R88, R148, R100, R40 ;  /* 0x000000649458723c */ /* 0x002fe20000081028 */
[----:B------:R-:W-:Y:S04]  /*15a80*/  STL.64 [R1+0x1200], R96 ;  /* 0x0012006001007387 */ /* 0x000fe80000100a00 */
[----:B------:R-:W-:Y:S04]  /*15a90*/  STL.64 [R1+0x1208], R98 ;  /* 0x0012086201007387 */ /* 0x000fe80000100a00 */
[----:B------:R-:W-:Y:S04]  /*15aa0*/  STL.64 [R1+0x12f0], R92 ;  /* 0x0012f05c01007387 */ /* 0x000fe80000100a00 */
[----:B------:R-:W-:Y:S10]  /*15ab0*/  STL.64 [R1+0x12f8], R94 ;  /* 0x0012f85e01007387 */ /* 0x000ff40000100a00 */
[----:B------:R-:W-:Y:S04]  /*15ac0*/  STL.64 [R1+0x1370], R88 ;  /* 0x0013705801007387 */ /* 0x000fe80000100a00 */
[----:B------:R-:W-:Y:S04]  /*15ad0*/  STL.64 [R1+0x1378], R90 ;  /* 0x0013785a01007387 */ /* 0x000fe80000100a00 */
[----:B------:R-:W-:Y:S04]  /*15ae0*/  STL.64 [R1+0x13f0], R56 ;  /* 0x0013f03801007387 */ /* 0x000fe80000100a00 */
[----:B------:R1:W-:Y:S01]  /*15af0*/  STL.64 [R1+0x13f8], R58 ;  /* 0x0013f83a01007387 */ /* 0x0003e20000100a00 */
[-C--:B--2---:R-:W-:Y:S11]  /*15b00*/  HMMA.1688.F32.TF32 R40, R200, R32.reuse, R84 ;  /* 0x00000020c828723c */ /* 0x084ff60000081054 */
[----:B------:R-:W-:Y:S11]  /*15b10*/  @!UPT UIADD3 URZ, URZ, URZ, URZ ;  /* 0x0000003f3f3ff290 */ /* 0x000ff6000fffe03f */
[----:B------:R-:W-:Y:S01]  /*15b20*/  @!UPT UIADD3 URZ, URZ, URZ, URZ ;  /* 0x0000003f3f3ff290 */ /* 0x000fe2000fffe03f */
[----:B------:R-:W-:Y:S01]  /*15b30*/  STL.64 [R1+0x520], R40 ;  /* 0x0005202801007387 */ /* 0x000fe20000100a00 */
[-C--:B----4-:R-:W-:Y:S03]  /*15b40*/  HMMA.1688.F32.TF32 R24, R196, R32.reuse, R80 ;  /* 0x00000020c418723c */ /* 0x090fe60000081050 */
[----:B------:R2:W-:Y:S05]  /*15b50*/  STL.64 [R1+0x528], R42 ;  /* 0x0005282a01007387 */ /* 0x0005ea0000100a00 */
[-C--:B-1----:R-:W-:Y:S08]  /*15b60*/  HMMA.1688.F32.TF32 R56, R192, R32.reuse, R76 ;  /* 0x00000020c038723c */ /* 0x082ff0000008104c */
[-C--:B--2---:R-:W-:Y:S07]  /*15b70*/  HMMA.1688.F32.TF32 R40, R188, R32.reuse, R72 ;  /* 0x00000020bc28723c */ /* 0x084fee0000081048 */
[----:B------:R-:W-:Y:S04]  /*15b80*/  STL.64 [R1+0x530], R24 ;  /* 0x0005301801007387 */ /* 0x000fe80000100a00 */
[----:B------:R1:W-:Y:S04]  /*15b90*/  STL.64 [R1+0x538], R26 ;  /* 0x0005381a01007387 */ /* 0x0003e80000100a00 */
[----:B------:R-:W-:Y:S04]  /*15ba0*/  STL.64 [R1+0x570], R56 ;  /* 0x0005703801007387 */ /* 0x000fe80000100a00 */
[----:B------:R2:W-:Y:S01]  /*15bb0*/  STL.64 [R1+0x578], R58 ;  /* 0x0005783a01007387 */ /* 0x0005e20000100a00 */
[-C--:B-1----:R-:W-:Y:S03]  /*15bc0*/  HMMA.1688.F32.TF32 R24, R184, R32.reuse, R68 ;  /* 0x00000020b818723c */ /* 0x082fe60000081044 */
[----:B------:R-:W-:Y:S04]  /*15bd0*/  STL.64 [R1+0x580], R40 ;  /* 0x0005802801007387 */ /* 0x000fe80000100a00 */
[----:B------:R3:W-:Y:S01]  /*15be0*/  STL.64 [R1+0x588], R42 ;  /* 0x0005882a01007387 */ /* 0x0007e20000100a00 */
[-C--:B--2---:R-:W-:Y:S08]  /*15bf0*/  HMMA.1688.F32.TF32 R56, R180, R32.reuse, R64 ;  /* 0x00000020b438723c */ /* 0x084ff00000081040 */
[-C--:B---3--:R-:W-:Y:S07]  /*15c00*/  HMMA.1688.F32.TF32 R40, R176, R32.reuse, R60 ;  /* 0x00000020b028723c */ /* 0x088fee000008103c */
[----:B------:R-:W-:Y:S04]  /*15c10*/  STL.64 [R1+0x600], R24 ;  /* 0x0006001801007387 */ /* 0x000fe80000100a00 */
[----:B------:R1:W-:Y:S04]  /*15c20*/  STL.64 [R1+0x608], R26 ;  /* 0x0006081a01007387 */ /* 0x0003e80000100a00 */
[----:B------:R2:W-:Y:S04]  /*15c30*/  STL.64 [R1+0x660], R56 ;  /* 0x0006603801007387 */ /* 0x0005e80000100a00 */
[----:B------:R3:W-:Y:S01]  /*15c40*/  STL.64 [R1+0x668], R58 ;  /* 0x0006683a01007387 */ /* 0x0007e20000100a00 */
[-C--:B-1----:R-:W-:Y:S03]  /*15c50*/  HMMA.1688.F32.TF32 R24, R172, R32.reuse, R48 ;  /* 0x00000020ac18723c */ /* 0x082fe60000081030 */
[----:B--2---:R-:W2:Y:S04]  /*15c60*/  LDL.LU.64 R56, [R1+0xc60] ;  /* 0x000c600001387983 */ /* 0x004ea80000300a00 */
[----:B------:R-:W-:Y:S04]  /*15c70*/  STL.64 [R1+0x720], R40 ;  /* 0x0007202801007387 */ /* 0x000fe80000100a00 */
[----:B------:R-:W-:Y:S04]  /*15c80*/  STL.64 [R1+0x728], R42 ;  /* 0x0007282a01007387 */ /* 0x000fe80000100a00 */
[----:B---3--:R-:W2:Y:S08]  /*15c90*/  LDL.LU.64 R58, [R1+0xc68] ;  /* 0x000c6800013a7983 */ /* 0x008eb00000300a00 */
[----:B------:R-:W-:Y:S04]  /*15ca0*/  STL.64 [R1+0x880], R24 ;  /* 0x0008801801007387 */ /* 0x000fe80000100a00 */
[----:B------:R1:W-:Y:S04]  /*15cb0*/  STL.64 [R1+0x888], R26 ;  /* 0x0008881a01007387 */ /* 0x0003e80000100a00 */
[----:B------:R-:W3:Y:S04]  /*15cc0*/  LDL.LU.64 R48, [R1+0xae0] ;  /* 0x000ae00001307983 */ /* 0x000ee80000300a00 */
[----:B------:R-:W3:Y:S01]  /*15cd0*/  LDL.LU.64 R50, [R1+0xae8] ;  /* 0x000ae80001327983 */ /* 0x000ee20000300a00 */
[-C--:B-1----:R-:W-:Y:S11]  /*15ce0*/  HMMA.1688.F32.TF32 R24, R168, R32.reuse, R44 ;  /* 0x00000020a818723c */ /* 0x082ff6000008102c */
[----:B------:R-:W-:Y:S11]  /*15cf0*/  @!UPT UIADD3 URZ, URZ, URZ, URZ ;  /* 0x0000003f3f3ff290 */ /* 0x000ff6000fffe03f */
[----:B------:R-:W-:Y:S01]  /*15d00*/  @!UPT UIADD3 URZ, URZ, URZ, URZ ;  /* 0x0000003f3f3ff290 */ /* 0x000fe2000fffe03f */
[----:B------:R1:W-:Y:S04]  /*15d10*/  STL.64 [R1+0xb80], R24 ;  /* 0x000b801801007387 */ /* 0x0003e80000100a00 */
[----:B------:R4:W-:Y:S04]  /*15d20*/  STL.64 [R1+0xb88], R26 ;  /* 0x000b881a01007387 */ /* 0x0009e80000100a00 */
[----:B------:R-:W3:Y:S04]  /*15d30*/  LDL.LU.64 R64, [R1+0x8a0] ;  /* 0x0008a00001407983 */ /* 0x000ee80000300a00 */
[----:B------:R-:W3:Y:S04]  /*15d40*/  LDL.LU.64 R66, [R1+0x8a8] ;  /* 0x0008a80001427983 */ /* 0x000ee80000300a00 */
[----:B------:R-:W3:Y:S04]  /*15d50*/  LDL.LU.64 R44, [R1+0x6a0] ;  /* 0x0006a000012c7983 */ /* 0x000ee80000300a00 */
[----:B------:R-:W3:Y:S04]  /*15d60*/  LDL.LU.64 R46, [R1+0x6a8] ;  /* 0x0006a800012e7983 */ /* 0x000ee80000300a00 */
[----:B------:R-:W3:Y:S04]  /*15d70*/  LDL.LU.64 R40, [R1+0x5a0] ;  /* 0x0005a00001287983 */ /* 0x000ee80000300a00 */
[----:B------:R-:W3:Y:S04]  /*15d80*/  LDL.LU.64 R42, [R1+0x5a8] ;  /* 0x0005a800012a7983 */ /* 0x000ee80000300a00 */
[----:B-1----:R-:W3:Y:S04]  /*15d90*/  LDL.LU.64 R24, [R1+0x460] ;  /* 0x0004600001187983 */ /* 0x002ee80000300a00 */
[----:B----4-:R-:W4:Y:S01]  /*15da0*/  LDL.LU.64 R26, [R1+0x468] ;  /* 0x00046800011a7983 */ /* 0x010f220000300a00 */
[-C--:B------:R-:W-:Y:S03]  /*15db0*/  HMMA.1688.F32.TF32 R72, R164, R32.reuse, R228 ;  /* 0x00000020a448723c */ /* 0x080fe600000810e4 */
[----:B------:R-:W4:Y:S05]  /*15dc0*/  LDL.LU.64 R60, [R1+0x310] ;  /* 0x00031000013c7983 */ /* 0x000f2a0000300a00 */
[-C--:B------:R-:W-:Y:S08]  /*15dd0*/  HMMA.1688.F32.TF32 R68, R160, R32.reuse, R220 ;  /* 0x00000020a044723c */ /* 0x080ff000000810dc */
[-C--:B------:R-:W-:Y:S07]  /*15de0*/  HMMA.1688.F32.TF32 R36, R148, R32.reuse, R36 ;  /* 0x000000209424723c */ /* 0x080fee0000081024 */
[----:B------:R-:W-:Y:S04]  /*15df0*/  STL.64 [R1+0xcf0], R72 ;  /* 0x000cf04801007387 */ /* 0x000fe80000100a00 */
[----:B------:R1:W-:Y:S04]  /*15e00*/  STL.64 [R1+0xcf8], R74 ;  /* 0x000cf84a01007387 */ /* 0x0003e80000100a00 */
[----:B------:R-:W4:Y:S04]  /*15e10*/  LDL.LU.64 R62, [R1+0x318] ;  /* 0x00031800013e7983 */ /* 0x000f280000300a00 */
[----:B------:R-:W-:Y:S01]  /*15e20*/  STL.64 [R1+0xed0], R68 ;  /* 0x000ed04401007387 */ /* 0x000fe20000100a00 */
[-C--:B-1----:R-:W-:Y:S03]  /*15e30*/  HMMA.1688.F32.TF32 R72, R156, R32.reuse, R212 ;  /* 0x000000209c48723c */ /* 0x082fe600000810d4 */
[----:B------:R1:W-:Y:S05]  /*15e40*/  STL.64 [R1+0xed8], R70 ;  /* 0x000ed84601007387 */ /* 0x0003ea0000100a00 */
[-C--:B------:R-:W-:Y:S08]  /*15e50*/  HMMA.1688.F32.TF32 R52, R140, R32.reuse, R52 ;  /* 0x000000208c34723c */ /* 0x080ff00000081034 */
[-C--:B-1----:R-:W-:Y:S08]  /*15e60*/  HMMA.1688.F32.TF32 R68, R152, R32.reuse, R204 ;  /* 0x000000209844723c */ /* 0x082ff000000810cc */
[----:B------:R-:W-:Y:S01]  /*15e70*/  HMMA.1688.F32.TF32 R32, R144, R32, R20 ;  /* 0x000000209020723c */ /* 0x000fe20000081014 */
[----:B------:R-:W-:Y:S01]  /*15e80*/  STL.64 [R1+0x1010], R72 ;  /* 0x0010104801007387 */ /* 0x000fe20000100a00 */
[----:B------:R-:W-:-:S03]  /*15e90*/  IMAD.MOV.U32 R6, RZ, RZ, R39 ;  /* 0x000000ffff067224 */ /* 0x000fc600078e0027 */
[----:B------:R-:W-:Y:S01]  /*15ea0*/  STL.64 [R1+0x1018], R74 ;  /* 0x0010184a01007387 */ /* 0x000fe20000100a00 */
[----:B------:R-:W-:-:S09]  /*15eb0*/  IMAD.MOV.U32 R7, RZ, RZ, R38 ;  /* 0x000000ffff077224 */ /* 0x000fd200078e0026 */
[----:B------:R-:W-:Y:S04]  /*15ec0*/  STL.64 [R1+0x1140], R68 ;  /* 0x0011404401007387 */ /* 0x000fe80000100a00 */
[----:B------:R-:W-:Y:S04]  /*15ed0*/  STL.64 [R1+0x1148], R70 ;  /* 0x0011484601007387 */ /* 0x000fe80000100a00 */
[----:B------:R-:W-:Y:S04]  /*15ee0*/  STL.64 [R1+0x1230], R52 ;  /* 0x0012303401007387 */ /* 0x000fe80000100a00 */
[----:B------:R-:W-:Y:S04]  /*15ef0*/  STL.64 [R1+0x1238], R54 ;  /* 0x0012383601007387 */ /* 0x000fe80000100a00 */
[----:B------:R-:W-:Y:S04]  /*15f00*/  STL.64 [R1+0x12e0], R36 ;  /* 0x0012e02401007387 */ /* 0x000fe80000100a00 */
[----:B------:R-:W-:Y:S04]  /*15f10*/  STL [R1+0x2110], R6 ;  /* 0x0021100601007387 */ /* 0x000fe80000100800 */
[----:B------:R-:W-:Y:S01]  /*15f20*/  STL [R1+0x210c], R7 ;  /* 0x00210c0701007387 */ /* 0x000fe20000100800 */
[-C--:B--2---:R-:W-:Y:S03]  /*15f30*/  HMMA.1688.F32.TF32 R20, R200, R28.reuse, R56 ;  /* 0x0000001cc814723c */ /* 0x084fe60000081038 */
[----:B------:R-:W2:Y:S04]  /*15f40*/  LDL.LU.64 R56, [R1+0x230] ;  /* 0x0002300001387983 */ /* 0x000ea80000300a00 */
[----:B------:R-:W-:Y:S04]  /*15f50*/  STL.64 [R1+0x1360], R32 ;  /* 0x0013602001007387 */ /* 0x000fe80000100a00 */
[----:B------:R-:W-:Y:S04]  /*15f60*/  STL.64 [R1+0x1368], R34 ;  /* 0x0013682201007387 */ /* 0x000fe80000100a00 */
[----:B------:R-:W2:Y:S08]  /*15f70*/  LDL.LU.64 R58, [R1+0x238] ;  /* 0x00023800013a7983 */ /* 0x000eb00000300a00 */
[----:B------:R-:W-:Y:S04]  /*15f80*/  STL.64 [R1+0x420], R20 ;  /* 0x0004201401007387 */ /* 0x000fe80000100a00 */
[----:B------:R3:W-:Y:S02]  /*15f90*/  STL.64 [R1+0x428], R22 ;  /* 0x0004281601007387 */ /* 0x0007e40000100a00 */
[-C--:B---3--:R-:W-:Y:S02]  /*15fa0*/  HMMA.1688.F32.TF32 R20, R196, R28.reuse, R48 ;  /* 0x0000001cc414723c */ /* 0x088fe40000081030 */
[----:B------:R-:W3:Y:S04]  /*15fb0*/  LDL.LU.64 R48, [R1+0x140] ;  /* 0x0001400001307983 */ /* 0x000ee80000300a00 */
[----:B------:R-:W3:Y:S11]  /*15fc0*/  LDL.LU.64 R50, [R1+0x148] ;  /* 0x0001480001327983 */ /* 0x000ef60000300a00 */
[----:B------:R-:W-:Y:S06]  /*15fd0*/  @!UPT UIADD3 URZ, URZ, URZ, URZ ;  /* 0x0000003f3f3ff290 */ /* 0x000fec000fffe03f */
[----:B------:R-:W-:Y:S04]  /*15fe0*/  STL.64 [R1+0x430], R20 ;  /* 0x0004301401007387 */ /* 0x000fe80000100a00 */
[----:B------:R1:W-:Y:S04]  /*15ff0*/  STL.64 [R1+0x438], R22 ;  /* 0x0004381601007387 */ /* 0x0003e80000100a00 */
[----:B------:R-:W3:Y:S04]  /*16000*/  LDL.LU.64 R52, [R1+0x80] ;  /* 0x0000800001347983 */ /* 0x000ee80000300a00 */
[----:B------:R-:W3:Y:S01]  /*16010*/  LDL.LU.64 R54, [R1+0x88] ;  /* 0x0000880001367983 */ /* 0x000ee20000300a00 */
[-C--:B-1----:R-:W-:Y:S11]  /*16020*/  HMMA.1688.F32.TF32 R20, R192, R28.reuse, R64 ;  /* 0x0000001cc014723c */ /* 0x082ff60000081040 */
[----:B------:R-:W-:Y:S11]  /*16030*/  @!UPT UIADD3 URZ, URZ, URZ, URZ ;  /* 0x0000003f3f3ff290 */ /* 0x000ff6000fffe03f */
[----:B------:R-:W-:Y:S01]  /*16040*/  @!UPT UIADD3 URZ, URZ, URZ, URZ ;  /* 0x0000003f3f3ff290 */ /* 0x000fe2000fffe03f */
        /* <DEDUP_REMOVED lines=18> */
[-C--:B----4-:R-:W-:Y:S03]  /*16170*/  HMMA.1688.F32.TF32 R20, R180, R28.reuse, R24 ;  /* 0x0000001cb414723c */ /* 0x090fe60000081018 */
[----:B------:R-:W2:Y:S11]  /*16180*/  LDSM.16.M88.4 R24, [R5+0x33000] ;  /* 0x033000000518783b */ /* 0x000eb60000000200 */
[----:B------:R-:W-:Y:S09]  /*16190*/  @!UPT UIADD3 URZ, URZ, URZ, URZ ;  /* 0x0000003f3f3ff290 */ /* 0x000ff2000fffe03f */
[----:B------:R-:W-:Y:S04]  /*161a0*/  STL.64 [R1+0x500], R20 ;  /* 0x0005001401007387 */ /* 0x000fe80000100a00 */
[----:B------:R-:W-:Y:S04]  /*161b0*/  STL.64 [R1+0x508], R22 ;  /* 0x0005081601007387 */ /* 0x000fe80000100a00 */
[----:B------:R-:W4:Y:S04]  /*161c0*/  LDL.LU.64 R36, [R1] ;  /* 0x0000000001247983 */ /* 0x000f280000300a00 */
[----:B------:R-:W4:Y:S01]  /*161d0*/  LDL.LU.64 R38, [R1+0x8] ;  /* 0x0000080001267983 */ /* 0x000f220000300a00 */
[-C--:B------:R-:W-:Y:S03]  /*161e0*/  HMMA.1688.F32.TF32 R64, R176, R28.reuse, R60 ;  /* 0x0000001cb040723c */ /* 0x080fe6000008103c */
[----:B------:R-:W2:Y:S11]  /*161f0*/  LDSM.16.M88.4 R20, [R5+0x33800] ;  /* 0x033800000514783b */ /* 0x000eb60000000200 */
[----:B------:R-:W-:Y:S09]  /*16200*/  @!UPT UIADD3 URZ, URZ, URZ, URZ ;  /* 0x0000003f3f3ff290 */ /* 0x000ff2000fffe03f */
[----:B------:R-:W-:Y:S04]  /*16210*/  STL.64 [R1+0x560], R64 ;  /* 0x0005604001007387 */ /* 0x000fe80000100a00 */
[----:B------:R-:W-:Y:S01]  /*16220*/  STL.64 [R1+0x568], R66 ;  /* 0x0005684201007387 */ /* 0x000fe20000100a00 */
[-C--:B--2---:R-:W-:Y:S08]  /*16230*/  HMMA.1688.F32.TF32 R60, R172, R28.reuse, R56 ;  /* 0x0000001cac3c723c */ /* 0x084ff00000081038 */
[-C--:B---3--:R-:W-:Y:S01]  /*16240*/  HMMA.1688.F32.TF32 R56, R168, R28.reuse, R48 ;  /* 0x0000001ca838723c */ /* 0x088fe20000081030 */
[----:B------:R-:W2:Y:S11]  /*16250*/  LDL.LU.64 R48, [R1+0xcc0] ;  /* 0x000cc00001307983 */ /* 0x000eb60000300a00 */
[----:B------:R-:W-:Y:S03]  /*16260*/  @!UPT UIADD3 URZ, URZ, URZ, URZ ;  /* 0x0000003f3f3ff290 */ /* 0x000fe6000fffe03f */
[----:B------:R-:W-:Y:S04]  /*16270*/  STL.64 [R1+0x680], R60 ;  /* 0x0006803c01007387 */ /* 0x000fe80000100a00 */
[----:B------:R-:W-:Y:S04]  /*16280*/  STL.64 [R1+0x688], R62 ;  /* 0x0006883e01007387 */ /* 0x000fe80000100a00 */
[----:B------:R-:W2:Y:S04]  /*16290*/  LDL.LU.64 R50, [R1+0xcc8] ;  /* 0x000cc80001327983 */ /* 0x000ea80000300a00 */
[----:B------:R-:W-:Y:S04]  /*162a0*/  STL.64 [R1+0x810], R56 ;  /* 0x0008103801007387 */ /* 0x000fe80000100a00 */
[----:B------:R2:W-:Y:S02]  /*162b0*/  STL.64 [R1+0x818], R58 ;  /* 0x0008183a01007387 */ /* 0x0005e40000100a00 */
[-C--:B--2---:R-:W-:Y:S08]  /*162c0*/  HMMA.1688.F32.TF32 R56, R164, R28.reuse, R52 ;  /* 0x0000001ca438723c */ /* 0x084ff00000081034 */
[-C--:B------:R-:W-:Y:S01]  /*162d0*/  HMMA.1688.F32.TF32 R52, R160, R28.reuse, R32 ;  /* 0x0000001ca034723c */ /* 0x080fe20000081020 */
[----:B------:R-:W2:Y:S11]  /*162e0*/  LDL.LU.64 R32, [R1+0xbd0] ;  /* 0x000bd00001207983 */ /* 0x000eb60000300a00 */
[----:B------:R-:W-:Y:S03]  /*162f0*/  @!UPT UIADD3 URZ, URZ, URZ, URZ ;  /* 0x0000003f3f3ff290 */ /* 0x000fe6000fffe03f */
[----:B------:R-:W-:Y:S04]  /*16300*/  STL.64 [R1+0xb60], R56 ;  /* 0x000b603801007387 */ /* 0x000fe80000100a00 */
[----:B------:R-:W-:Y:S04]  /*16310*/  STL.64 [R1+0xb68], R58 ;  /* 0x000b683a01007387 */ /* 0x000fe80000100a00 */
[----:B------:R-:W2:Y:S04]  /*16320*/  LDL.LU.64 R34, [R1+0xbd8] ;  /* 0x000bd80001227983 */ /* 0x000ea80000300a00 */
[----:B------:R-:W-:Y:S04]  /*16330*/  STL.64 [R1+0xc60], R52 ;  /* 0x000c603401007387 */ /* 0x000fe80000100a00 */
[----:B------:R3:W-:Y:S02]  /*16340*/  STL.64 [R1+0xc68], R54 ;  /* 0x000c683601007387 */ /* 0x0007e40000100a00 */
[-C--:B---3--:R-:W-:Y:S02]  /*16350*/  HMMA.1688.F32.TF32 R52, R156, R28.reuse, R44 ;  /* 0x0000001c9c34723c */ /* 0x088fe4000008102c */
[----:B------:R-:W3:Y:S04]  /*16360*/  LDL.LU.64 R44, [R1+0xa30] ;  /* 0x000a3000012c7983 */ /* 0x000ee80000300a00 */
[----:B------:R-:W3:Y:S11]  /*16370*/  LDL.LU.64 R46, [R1+0xa38] ;  /* 0x000a3800012e7983 */ /* 0x000ef60000300a00 */
[----:B------:R-:W-:Y:S06]  /*16380*/  @!UPT UIADD3 URZ, URZ, URZ, URZ ;  /* 0x0000003f3f3ff290 */ /* 0x000fec000fffe03f */
[----:B------:R-:W-:Y:S04]  /*16390*/  STL.64 [R1+0xef0], R52 ;  /* 0x000ef03401007387 */ /* 0x000fe80000100a00 */
[----:B------:R4:W-:Y:S02]  /*163a0*/  STL.64 [R1+0xef8], R54 ;  /* 0x000ef83601007387 */ /* 0x0009e40000100a00 */
[-C--:B----4-:R-:W-:Y:S02]  /*163b0*/  HMMA.1688.F32.TF32 R52, R152, R28.reuse, R40 ;  /* 0x0000001c9834723c */ /* 0x090fe40000081028 */
[----:B------:R-:W4:Y:S04]  /*163c0*/  LDL.LU.64 R40, [R1+0x7d0] ;  /* 0x0007d00001287983 */ /* 0x000f280000300a00 */
[----:B------:R-:W4:Y:S11]  /*163d0*/  LDL.LU.64 R42, [R1+0x7d8] ;  /* 0x0007d800012a7983 */ /* 0x000f360000300a00 */
[----:B------:R-:W-:Y:S06]  /*163e0*/  @!UPT UIADD3 URZ, URZ, URZ, URZ ;  /* 0x0000003f3f3ff290 */ /* 0x000fec000fffe03f */
[----:B------:R-:W-:Y:S04]  /*163f0*/  STL.64 [R1+0x1020], R52 ;  /* 0x0010203401007387 */ /* 0x000fe80000100a00 */
[----:B------:R1:W-:Y:S02]  /*16400*/  STL.64 [R1+0x1028], R54 ;  /* 0x0010283601007387 */ /* 0x0003e40000100a00 */
[-C--:B-1----:R-:W-:Y:S02]  /*16410*/  HMMA.1688.F32.TF32 R52, R140, R28.reuse, R36 ;  /* 0x0000001c8c34723c */ /* 0x082fe40000081024 */
[----:B------:R-:W4:Y:S04]  /*16420*/  LDL.LU.64 R36, [R1+0x630] ;  /* 0x0006300001247983 */ /* 0x000f280000300a00 */
[----:B------:R-:W4:Y:S02]  /*16430*/  LDL.LU.64 R38, [R1+0x638] ;  /* 0x0006380001267983 */ /* 0x000f240000300a00 */
[-C--:B------:R-:W-:Y:S11]  /*16440*/  HMMA.1688.F32.TF32 R64, R148, R28.reuse, R244 ;  /* 0x0000001c9440723c */ /* 0x080ff600000810f4 */
[----:B------:R-:W-:Y:S04]  /*16450*/  @!UPT UIADD3 URZ, URZ, URZ, URZ ;  /* 0x0000003f3f3ff290 */ /* 0x000fe8000fffe03f */
[----:B------:R-:W-:Y:S04]  /*16460*/  STL.64 [R1+0x1170], R52 ;  /* 0x0011703401007387 */ /* 0x000fe80000100a00 */
[----:B------:R1:W-:Y:S04]  /*16470*/  STL.64 [R1+0x1178], R54 ;  /* 0x0011783601007387 */ /* 0x0003e80000100a00 */
[----:B------:R-:W4:Y:S04]  /*16480*/  LDL.LU.64 R60, [R1+0x540] ;  /* 0x00054000013c7983 */ /* 0x000f280000300a00 */
[----:B------:R-:W4:Y:S01]  /*16490*/  LDL.LU.64 R62, [R1+0x548] ;  /* 0x00054800013e7983 */ /* 0x000f220000300a00 */
[----:B-1----:R-:W-:Y:S03]  /*164a0*/  HMMA.1688.F32.TF32 R52, R144, R28, R16 ;  /* 0x0000001c9034723c */ /* 0x002fe60000081010 */
[----:B------:R-:W4:Y:S04]  /*164b0*/  LDL.LU.64 R56, [R1+0x3e0] ;  /* 0x0003e00001387983 */ /* 0x000f280000300a00 */
[----:B------:R-:W4:Y:S04]  /*164c0*/  LDL.LU.64 R58, [R1+0x3e8] ;  /* 0x0003e800013a7983 */ /* 0x000f280000300a00 */
[----:B------:R-:W-:Y:S04]  /*164d0*/  STL.64 [R1+0x1220], R64 ;  /* 0x0012204001007387 */ /* 0x000fe80000100a00 */
[----:B------:R-:W-:Y:S01]  /*164e0*/  STL.64 [R1+0x1228], R66 ;  /* 0x0012284201007387 */ /* 0x000fe20000100a00 */
[-C--:B--2---:R-:W-:Y:S03]  /*164f0*/  HMMA.1688.F32.TF32 R16, R200, R24.reuse, R48 ;  /* 0x00000018c810723c */ /* 0x084fe60000081030 */
[----:B------:R-:W2:Y:S04]  /*16500*/  LDL.LU.64 R48, [R1+0x1d0] ;  /* 0x0001d00001307983 */ /* 0x000ea80000300a00 */
[----:B------:R1:W-:Y:S04]  /*16510*/  STL.64 [R1+0x12d0], R52 ;  /* 0x0012d03401007387 */ /* 0x0003e80000100a00 */
[----:B------:R1:W-:Y:S04]  /*16520*/  STL.64 [R1+0x12d8], R54 ;  /* 0x0012d83601007387 */ /* 0x0003e80000100a00 */
[----:B------:R-:W2:Y:S08]  /*16530*/  LDL.LU.64 R50, [R1+0x1d8] ;  /* 0x0001d80001327983 */ /* 0x000eb00000300a00 */
[----:B------:R-:W-:Y:S04]  /*16540*/  STL.64 [R1+0x300], R16 ;  /* 0x0003001001007387 */ /* 0x000fe80000100a00 */
[----:B------:R1:W-:Y:S04]  /*16550*/  STL.64 [R1+0x308], R18 ;  /* 0x0003081201007387 */ /* 0x0003e80000100a00 */
[----:B-1----:R-:W2:Y:S04]  /*16560*/  LDL.LU.64 R52, [R1+0x130] ;  /* 0x0001300001347983 */ /* 0x002ea80000300a00 */
[----:B------:R-:W2:Y:S01]  /*16570*/  LDL.LU.64 R54, [R1+0x138] ;  /* 0x0001380001367983 */ /* 0x000ea20000300a00 */
[-C--:B------:R-:W-:Y:S11]  /*16580*/  HMMA.1688.F32.TF32 R16, R196, R24.reuse, R32 ;  /* 0x00000018c410723c */ /* 0x080ff60000081020 */
[----:B------:R-:W-:Y:S11]  /*16590*/  @!UPT UIADD3 URZ, URZ, URZ, URZ ;  /* 0x0000003f3f3ff290 */ /* 0x000ff6000fffe03f */
[----:B------:R-:W-:Y:S02]  /*165a0*/  @!UPT UIADD3 URZ, URZ, URZ, URZ ;  /* 0x0000003f3f3ff290 */ /* 0x000fe4000fffe03f */
[----:B------:R-:W-:Y:S02]  /*165b0*/  IMAD.MOV.U32 R35, RZ, RZ, R17 ;  /* 0x000000ffff237224 */ /* 0x000fe400078e0011 */
[----:B------:R-:W-:Y:S01]  /*165c0*/  IMAD.MOV.U32 R34, RZ, RZ, R16 ;  /* 0x000000ffff227224 */ /* 0x000fe200078e0010 */
[----:B------:R3:W-:Y:S04]  /*165d0*/  STL.64 [R1+0x318], R18 ;  /* 0x0003181201007387 */ /* 0x0007e80000100a00 */
[----:B------:R-:W-:Y:S04]  /*165e0*/  STL [R1+0x22ec], R35 ;  /* 0x0022ec2301007387 */ /* 0x000fe80000100800 */
[----:B------:R-:W-:Y:S01]  /*165f0*/  STL [R1+0x22e8], R34 ;  /* 0x0022e82201007387 */ /* 0x000fe20000100800 */
[-C--:B---3--:R-:W-:Y:S03]  /*16600*/  HMMA.1688.F32.TF32 R16, R192, R24.reuse, R44 ;  /* 0x00000018c010723c */ /* 0x088fe6000008102c */
[----:B------:R-:W3:Y:S04]  /*16610*/  LDL.LU.64 R44, [R1+0x70] ;  /* 0x00007000012c7983 */ /* 0x000ee80000300a00 */
[----:B------:R-:W3:Y:S11]  /*16620*/  LDL.LU.64 R46, [R1+0x78] ;  /* 0x00007800012e7983 */ /* 0x000ef60000300a00 */
[----:B------:R-:W-:Y:S05]  /*16630*/  @!UPT UIADD3 URZ, URZ, URZ, URZ ;  /* 0x0000003f3f3ff290 */ /* 0x000fea000fffe03f */
        /* <DEDUP_REMOVED lines=10> */
[----:B------:R-:W4:Y:S11]  /*166e0*/  LDL.LU.64 R38, [R1+0x38] ;  /* 0x0000380001267983 */ /* 0x000f360000300a00 */
[----:B------:R-:W-:Y:S06]  /*166f0*/  @!UPT UIADD3 URZ, URZ, URZ, URZ ;  /* 0x0000003f3f3ff290 */ /* 0x000fec000fffe03f */
[----:B------:R1:W-:Y:S04]  /*16700*/  STL.64 [R1+0x350], R16 ;  /* 0x0003501001007387 */ /* 0x0003e80000100a00 */
[----:B------:R1:W-:Y:S04]  /*16710*/  STL.64 [R1+0x358], R18 ;  /* 0x0003581201007387 */ /* 0x0003e80000100a00 */
[----:B-1----:R-:W4:Y:S04]  /*16720*/  LDL.LU.64 R16, [R1+0x10] ;  /* 0x0000100001107983 */ /* 0x002f280000300a00 */
[----:B------:R-:W4:Y:S01]  /*16730*/  LDL.LU.64 R18, [R1+0x18] ;  /* 0x0000180001127983 */ /* 0x000f220000300a00 */
[-C--:B------:R-:W-:Y:S08]  /*16740*/  HMMA.1688.F32.TF32 R32, R180, R24.reuse, R60 ;  /* 0x00000018b420723c */ /* 0x080ff0000008103c */
[-C--:B------:R-:W-:Y:S11]  /*16750*/  HMMA.1688.F32.TF32 R56, R176, R24.reuse, R56 ;  /* 0x00000018b038723c */ /* 0x080ff60000081038 */
[----:B------:R-:W-:Y:S05]  /*16760*/  @!UPT UIADD3 URZ, URZ, URZ, URZ ;  /* 0x0000003f3f3ff290 */ /* 0x000fea000fffe03f */
[----:B------:R-:W-:Y:S02]  /*16770*/  IMAD.MOV.U32 R28, RZ, RZ, R35 ;  /* 0x000000ffff1c7224 */ /* 0x000fe400078e0023 */
[----:B------:R-:W-:Y:S01]  /*16780*/  IMAD.MOV.U32 R29, RZ, RZ, R34 ;  /* 0x000000ffff1d7224 */ /* 0x000fe200078e0022 */
[----:B------:R2:W-:Y:S04]  /*16790*/  STL.64 [R1+0x360], R32 ;  /* 0x0003602001007387 */ /* 0x0005e80000100a00 */
[----:B------:R-:W-:Y:S04]  /*167a0*/  STL [R1+0x213c], R28 ;  /* 0x00213c1c01007387 */ /* 0x000fe80000100800 */
[----:B------:R-:W-:Y:S01]  /*167b0*/  STL [R1+0x2138], R29 ;  /* 0x0021381d01007387 */ /* 0x000fe20000100800 */
[-C--:B--2---:R-:W-:Y:S03]  /*167c0*/  HMMA.1688.F32.TF32 R32, R172, R24.reuse, R48 ;  /* 0x00000018ac20723c */ /* 0x084fe60000081030 */
[----:B------:R-:W2:Y:S04]  /*167d0*/  LDL.LU.64 R48, [R1+0xde0] ;  /* 0x000de00001307983 */ /* 0x000ea80000300a00 */
[----:B------:R-:W-:Y:S04]  /*167e0*/  STL.64 [R1+0x400], R56 ;  /* 0x0004003801007387 */ /* 0x000fe80000100a00 */
[----:B------:R-:W-:Y:S04]  /*167f0*/  STL.64 [R1+0x408], R58 ;  /* 0x0004083a01007387 */ /* 0x000fe80000100a00 */
[----:B------:R-:W2:Y:S08]  /*16800*/  LDL.LU.64 R50, [R1+0xde8] ;  /* 0x000de80001327983 */ /* 0x000eb00000300a00 */
[----:B------:R1:W-:Y:S04]  /*16810*/  STL.64 [R1+0x540], R32 ;  /* 0x0005402001007387 */ /* 0x0003e80000100a00 */
[----:B------:R1:W-:Y:S04]  /*16820*/  STL.64 [R1+0x548], R34 ;  /* 0x0005482201007387 */ /* 0x0003e80000100a00 */
[----:B-1----:R-:W2:Y:S04]  /*16830*/  LDL.LU.64 R32, [R1+0xc90] ;  /* 0x000c900001207983 */ /* 0x002ea80000300a00 */
[----:B------:R-:W2:Y:S01]  /*16840*/  LDL.LU.64 R34, [R1+0xc98] ;  /* 0x000c980001227983 */ /* 0x000ea20000300a00 */
[-C--:B------:R-:W-:Y:S11]  /*16850*/  HMMA.1688.F32.TF32 R52, R168, R24.reuse, R52 ;  /* 0x00000018a834723c */ /* 0x080ff60000081034 */
[----:B------:R-:W-:Y:S11]  /*16860*/  @!UPT UIADD3 URZ, URZ, URZ, URZ ;  /* 0x0000003f3f3ff290 */ /* 0x000ff6000fffe03f */
[----:B------:R-:W-:Y:S01]  /*16870*/  @!UPT UIADD3 URZ, URZ, URZ, URZ ;  /* 0x0000003f3f3ff290 */ /* 0x000fe2000fffe03f */
        /* <DEDUP_REMOVED lines=23> */
[-C--:B------:R-:W-:Y:S08]  /*169f0*/  HMMA.1688.F32.TF32 R60, R140, R24.reuse, R248 ;  /* 0x000000188c3c723c */ /* 0x080ff000000810f8 */
[-C--:B------:R-:W-:Y:S07]  /*16a00*/  HMMA.1688.F32.TF32 R56, R148, R24.reuse, R236 ;  /* 0x000000189438723c */ /* 0x080fee00000810ec */
[----:B------:R-:W-:Y:S04]  /*16a10*/  STL.64 [R1+0xf00], R52 ;  /* 0x000f003401007387 */ /* 0x000fe80000100a00 */
[----:B------:R1:W-:Y:S04]  /*16a20*/  STL.64 [R1+0xf08], R54 ;  /* 0x000f083601007387 */ /* 0x0003e80000100a00 */
[----:B------:R-:W4:Y:S04]  /*16a30*/  LDL.LU.64 R64, [R1+0x4a0] ;  /* 0x0004a00001407983 */ /* 0x000f280000300a00 */
[----:B------:R-:W4:Y:S01]  /*16a40*/  LDL.LU.64 R66, [R1+0x4a8] ;  /* 0x0004a80001427983 */ /* 0x000f220000300a00 */
[----:B-1----:R-:W-:Y:S03]  /*16a50*/  HMMA.1688.F32.TF32 R52, R144, R24, R12 ;  /* 0x000000189034723c */ /* 0x002fe6000008100c */
[----:B------:R1:W-:Y:S04]  /*16a60*/  STL.64 [R1+0x1050], R60 ;  /* 0x0010503c01007387 */ /* 0x0003e80000100a00 */
[----:B------:R1:W-:Y:S04]  /*16a70*/  STL.64 [R1+0x1058], R62 ;  /* 0x0010583e01007387 */ /* 0x0003e80000100a00 */
[----:B------:R-:W-:Y:S04]  /*16a80*/  STL.64 [R1+0x1160], R56 ;  /* 0x0011603801007387 */ /* 0x000fe80000100a00 */
[----:B------:R-:W-:Y:S04]  /*16a90*/  STL.64 [R1+0x1168], R58 ;  /* 0x0011683a01007387 */ /* 0x000fe80000100a00 */
[----:B-1----:R-:W4:Y:S04]  /*16aa0*/  LDL.LU.64 R60, [R1+0x390] ;  /* 0x00039000013c7983 */ /* 0x002f280000300a00 */
[----:B------:R-:W-:Y:S04]  /*16ab0*/  STL.64 [R1+0x1210], R52 ;  /* 0x0012103401007387 */ /* 0x000fe80000100a00 */
[----:B------:R-:W-:Y:S04]  /*16ac0*/  STL.64 [R1+0x1218], R54 ;  /* 0x0012183601007387 */ /* 0x000fe80000100a00 */
[----:B------:R-:W4:Y:S01]  /*16ad0*/  LDL.LU.64 R62, [R1+0x398] ;  /* 0x00039800013e7983 */ /* 0x000f220000300a00 */
[-C--:B--2---:R-:W-:Y:S11]  /*16ae0*/  HMMA.1688.F32.TF32 R12, R200, R20.reuse, R48 ;  /* 0x00000014c80c723c */ /* 0x084ff60000081030 */
[----:B------:R-:W-:Y:S11]  /*16af0*/  @!UPT UIADD3 URZ, URZ, URZ, URZ ;  /* 0x0000003f3f3ff290 */ /* 0x000ff6000fffe03f */
[----:B------:R-:W-:Y:S01]  /*16b00*/  @!UPT UIADD3 URZ, URZ, URZ, URZ ;  /* 0x0000003f3f3ff290 */ /* 0x000fe2000fffe03f */
[----:B------:R-:W-:Y:S04]  /*16b10*/  STL.64 [R1+0x240], R12 ;  /* 0x0002400c01007387 */ /* 0x000fe80000100a00 */
[----:B------:R1:W-:Y:S02]  /*16b20*/  STL.64 [R1+0x248], R14 ;  /* 0x0002480e01007387 */ /* 0x0003e40000100a00 */
[-C--:B-1----:R-:W-:Y:S02]  /*16b30*/  HMMA.1688.F32.TF32 R12, R196, R20.reuse, R32 ;  /* 0x00000014c40c723c */ /* 0x082fe40000081020 */
[----:B------:R-:W2:Y:S04]  /*16b40*/  LDL.LU.64 R32, [R1+0x180] ;  /* 0x0001800001207983 */ /* 0x000ea80000300a00 */
[----:B------:R-:W2:Y:S11]  /*16b50*/  LDL.LU.64 R34, [R1+0x188] ;  /* 0x0001880001227983 */ /* 0x000eb60000300a00 */
[----:B------:R-:W-:Y:S06]  /*16b60*/  @!UPT UIADD3 URZ, URZ, URZ, URZ ;  /* 0x0000003f3f3ff290 */ /* 0x000fec000fffe03f */
[----:B------:R-:W-:Y:S04]  /*16b70*/  STL.64 [R1+0x250], R12 ;  /* 0x0002500c01007387 */ /* 0x000fe80000100a00 */
[----:B------:R3:W-:Y:S04]  /*16b80*/  STL.64 [R1+0x258], R14 ;  /* 0x0002580e01007387 */ /* 0x0007e80000100a00 */
[----:B------:R-:W2:Y:S04]  /*16b90*/  LDL.LU.64 R48, [R1+0x100] ;  /* 0x0001000001307983 */ /* 0x000ea80000300a00 */
[----:B------:R-:W2:Y:S01]  /*16ba0*/  LDL.LU.64 R50, [R1+0x108] ;  /* 0x0001080001327983 */ /* 0x000ea20000300a00 */
[-C--:B---3--:R-:W-:Y:S11]  /*16bb0*/  HMMA.1688.F32.TF32 R12, R192, R20.reuse, R44 ;  /* 0x00000014c00c723c */ /* 0x088ff6000008102c */
[----:B------:R-:W-:Y:S11]  /*16bc0*/  @!UPT UIADD3 URZ, URZ, URZ, URZ ;  /* 0x0000003f3f3ff290 */ /* 0x000ff6000fffe03f */
[----:B------:R-:W-:Y:S01]  /*16bd0*/  @!UPT UIADD3 URZ, URZ, URZ, URZ ;  /* 0x0000003f3f3ff290 */ /* 0x000fe2000fffe03f */
[----:B------:R-:W-:Y:S04]  /*16be0*/  STL.64 [R1+0x260], R12 ;  /* 0x0002600c01007387 */ /* 0x000fe80000100a00 */
[----:B------:R4:W-:Y:S04]  /*16bf0*/  STL.64 [R1+0x268], R14 ;  /* 0x0002680e01007387 */ /* 0x0009e80000100a00 */
[----:B------:R-:W3:Y:S04]  /*16c00*/  LDL.LU.64 R44, [R1+0xf0] ;  /* 0x0000f000012c7983 */ /* 0x000ee80000300a00 */
[----:B------:R-:W3:Y:S01]  /*16c10*/  LDL.LU.64 R46, [R1+0xf8] ;  /* 0x0000f800012e7983 */ /* 0x000ee20000300a00 */
[-C--:B----4-:R-:W-:Y:S11]  /*16c20*/  HMMA.1688.F32.TF32 R12, R188, R20.reuse, R40 ;  /* 0x00000014bc0c723c */ /* 0x090ff60000081028 */
[----:B------:R-:W-:Y:S11]  /*16c30*/  @!UPT UIADD3 URZ, URZ, URZ, URZ ;  /* 0x0000003f3f3ff290 */ /* 0x000ff6000fffe03f */
[----:B------:R-:W-:Y:S01]  /*16c40*/  @!UPT UIADD3 URZ, URZ, URZ, URZ ;  /* 0x0000003f3f3ff290 */ /* 0x000fe2000fffe03f */
[----:B------:R-:W-:Y:S04]  /*16c50*/  STL.64 [R1+0x270], R12 ;  /* 0x0002700c01007387 */ /* 0x000fe80000100a00 */
[----:B------:R1:W-:Y:S04]  /*16c60*/  STL.64 [R1+0x278], R14 ;  /* 0x0002780e01007387 */ /* 0x0003e80000100a00 */
[----:B------:R-:W4:Y:S04]  /*16c70*/  LDL.LU.64 R40, [R1+0xe0] ;  /* 0x0000e00001287983 */ /* 0x000f280000300a00 */
[----:B------:R-:W4:Y:S01]  /*16c80*/  LDL.LU.64 R42, [R1+0xe8] ;  /* 0x0000e800012a7983 */ /* 0x000f220000300a00 */
[-C--:B-1----:R-:W-:Y:S11]  /*16c90*/  HMMA.1688.F32.TF32 R12, R184, R20.reuse, R36 ;  /* 0x00000014b80c723c */ /* 0x082ff60000081024 */
[----:B------:R-:W-:Y:S11]  /*16ca0*/  @!UPT UIADD3 URZ, URZ, URZ, URZ ;  /* 0x0000003f3f3ff290 */ /* 0x000ff6000fffe03f */
[----:B------:R-:W-:Y:S01]  /*16cb0*/  @!UPT UIADD3 URZ, URZ, URZ, URZ ;  /* 0x0000003f3f3ff290 */ /* 0x000fe2000fffe03f */
[----:B------:R-:W-:Y:S04]  /*16cc0*/  STL.64 [R1+0x2a0], R12 ;  /* 0x0002a00c01007387 */ /* 0x000fe80000100a00 */
[----:B------:R1:W-:Y:S04]  /*16cd0*/  STL.64 [R1+0x2a8], R14 ;  /* 0x0002a80e01007387 */ /* 0x0003e80000100a00 */
[----:B------:R-:W4:Y:S04]  /*16ce0*/  LDL.LU.64 R36, [R1+0xd0] ;  /* 0x0000d00001247983 */ /* 0x000f280000300a00 */
[----:B------:R-:W4:Y:S04]  /*16cf0*/  LDL.LU.64 R38, [R1+0xd8] ;  /* 0x0000d80001267983 */ /* 0x000f280000300a00 */
[----:B------:R-:W4:Y:S04]  /*16d00*/  LDL.LU.64 R56, [R1+0xc0] ;  /* 0x0000c00001387983 */ /* 0x000f280000300a00 */
[----:B------:R-:W4:Y:S01]  /*16d10*/  LDL.LU.64 R58, [R1+0xc8] ;  /* 0x0000c800013a7983 */ /* 0x000f220000300a00 */
[----:B-1----:R-:W-:Y:S03]  /*16d20*/  HMMA.1688.F32.TF32 R12, R180, R20, R16 ;  /* 0x00000014b40c723c */ /* 0x002fe60000081010 */
[----:B------:R-:W4:Y:S04]  /*16d30*/  LDL.LU.64 R52, [R1+0xb0] ;  /* 0x0000b00001347983 */ /* 0x000f280000300a00 */
[----:B------:R-:W4:Y:S04]  /*16d40*/  LDL.LU.64 R54, [R1+0xb8] ;  /* 0x0000b80001367983 */ /* 0x000f280000300a00 */
[----:B------:R-:W1:Y:S11]  /*16d50*/  LDSM.16.M88.4 R16, [R5+0x34000] ;  /* 0x034000000510783b */ /* 0x000e760000000200 */
[----:B------:R-:W-:Y:S01]  /*16d60*/  @!UPT UIADD3 URZ, URZ, URZ, URZ ;  /* 0x0000003f3f3ff290 */ /* 0x000fe2000fffe03f */
[----:B------:R-:W-:Y:S01]  /*16d70*/  STL [R1+0x294], R13 ;  /* 0x0002940d01007387 */ /* 0x000fe20000100800 */
[----:B------:R-:W-:-:S03]  /*16d80*/  IMAD.MOV.U32 R29, RZ, RZ, R12 ;  /* 0x000000ffff1d7224 */ /* 0x000fc600078e000c */
[----:B------:R1:W-:Y:S02]  /*16d90*/  STL.64 [R1+0x298], R14 ;  /* 0x0002980e01007387 */ /* 0x0003e40000100a00 */
[-C--:B-1----:R-:W-:Y:S02]  /*16da0*/  HMMA.1688.F32.TF32 R12, R176, R20.reuse, R64 ;  /* 0x00000014b00c723c */ /* 0x082fe40000081040 */
[----:B------:R-:W-:Y:S06]  /*16db0*/  STL [R1+0x2140], R29 ;  /* 0x0021401d01007387 */ /* 0x000fec0000100800 */
[-C--:B------:R-:W-:Y:S11]  /*16dc0*/  HMMA.1688.F32.TF32 R64, R172, R20.reuse, R60 ;  /* 0x00000014ac40723c */ /* 0x080ff6000008103c */
[----:B------:R-:W-:Y:S05]  /*16dd0*/  @!UPT UIADD3 URZ, URZ, URZ, URZ ;  /* 0x0000003f3f3ff290 */ /* 0x000fea000fffe03f */
[----:B------:R-:W-:Y:S01]  /*16de0*/  IMAD.MOV.U32 R24, RZ, RZ, R15 ;  /* 0x000000ffff187224 */ /* 0x000fe200078e000f */
[----:B------:R-:W-:Y:S01]  /*16df0*/  MOV R25, R14 ;  /* 0x0000000e00197202 */ /* 0x000fe20000000f00 */
[----:B------:R-:W-:Y:S04]  /*16e00*/  STL.64 [R1+0x280], R12 ;  /* 0x0002800c01007387 */ /* 0x000fe80000100a00 */
[----:B------:R-:W-:Y:S04]  /*16e10*/  STL [R1+0x2148], R24 ;  /* 0x0021481801007387 */ /* 0x000fe80000100800 */
[----:B------:R-:W-:Y:S04]  /*16e20*/  STL [R1+0x2144], R25 ;  /* 0x0021441901007387 */ /* 0x000fe80000100800 */
[----:B------:R-:W1:Y:S01]  /*16e30*/  LDSM.16.M88.4 R12, [R5+0x34800] ;  /* 0x03480000050c783b */ /* 0x000e620000000200 */
[-C--:B--2---:R-:W-:Y:S03]  /*16e40*/  HMMA.1688.F32.TF32 R60, R168, R20.reuse, R32 ;  /* 0x00000014a83c723c */ /* 0x084fe60000081020 */
[----:B------:R-:W2:Y:S04]  /*16e50*/  LDL.LU.64 R32, [R1+0xe90] ;  /* 0x000e900001207983 */ /* 0x000ea80000300a00 */
[----:B------:R-:W-:Y:S04]  /*16e60*/  STL.64 [R1+0x3e0], R64 ;  /* 0x0003e04001007387 */ /* 0x000fe80000100a00 */
[----:B------:R-:W-:Y:S04]  /*16e70*/  STL.64 [R1+0x3e8], R66 ;  /* 0x0003e84201007387 */ /* 0x000fe80000100a00 */
[----:B------:R-:W2:Y:S08]  /*16e80*/  LDL.LU.64 R34, [R1+0xe98] ;  /* 0x000e980001227983 */ /* 0x000eb00000300a00 */
[----:B------:R-:W-:Y:S04]  /*16e90*/  STL.64 [R1+0x4f0], R60 ;  /* 0x0004f03c01007387 */ /* 0x000fe80000100a00 */
[----:B------:R1:W-:Y:S02]  /*16ea0*/  STL.64 [R1+0x4f8], R62 ;  /* 0x0004f83e01007387 */ /* 0x0003e40000100a00 */
[-C--:B-1----:R-:W-:Y:S02]  /*16eb0*/  HMMA.1688.F32.TF32 R60, R164, R20.reuse, R48 ;  /* 0x00000014a43c723c */ /* 0x082fe40000081030 */
[----:B------:R-:W2:Y:S04]  /*16ec0*/  LDL.LU.64 R48, [R1+0xdc0] ;  /* 0x000dc00001307983 */ /* 0x000ea80000300a00 */
[----:B------:R-:W2:Y:S11]  /*16ed0*/  LDL.LU.64 R50, [R1+0xdc8] ;  /* 0x000dc80001327983 */ /* 0x000eb60000300a00 */
[----:B------:R-:W-:Y:S06]  /*16ee0*/  @!UPT UIADD3 URZ, URZ, URZ, URZ ;  /* 0x0000003f3f3ff290 */ /* 0x000fec000fffe03f */
        /* <DEDUP_REMOVED lines=19> */
[----:B------:R1:W-:Y:S04]  /*17020*/  STL.64 [R1+0xd40], R60 ;  /* 0x000d403c01007387 */ /* 0x0003e80000100a00 */
[----:B------:R1:W-:Y:S04]  /*17030*/  STL.64 [R1+0xd48], R62 ;  /* 0x000d483e01007387 */ /* 0x0003e80000100a00 */
[----:B------:R-:W4:Y:S04]  /*17040*/  LDL.LU.64 R64, [R1+0x710] ;  /* 0x0007100001407983 */ /* 0x000f280000300a00 */
[----:B------:R-:W-:Y:S04]  /*17050*/  STL.64 [R1+0xf20], R56 ;  /* 0x000f203801007387 */ /* 0x000fe80000100a00 */
[----:B------:R-:W-:Y:S04]  /*17060*/  STL.64 [R1+0xf28], R58 ;  /* 0x000f283a01007387 */ /* 0x000fe80000100a00 */
[----:B------:R-:W4:Y:S01]  /*17070*/  LDL.LU.64 R66, [R1+0x718] ;  /* 0x0007180001427983 */ /* 0x000f220000300a00 */
[-C--:B------:R-:W-:Y:S11]  /*17080*/  HMMA.1688.F32.TF32 R52, R148, R20.reuse, R52 ;  /* 0x000000149434723c */ /* 0x080ff60000081034 */
[----:B------:R-:W-:Y:S11]  /*17090*/  @!UPT UIADD3 URZ, URZ, URZ, URZ ;  /* 0x0000003f3f3ff290 */ /* 0x000ff6000fffe03f */
[----:B------:R-:W-:Y:S01]  /*170a0*/  @!UPT UIADD3 URZ, URZ, URZ, URZ ;  /* 0x0000003f3f3ff290 */ /* 0x000fe2000fffe03f */
[----:B------:R-:W-:Y:S04]  /*170b0*/  STL.64 [R1+0x1040], R52 ;  /* 0x0010403401007387 */ /* 0x000fe80000100a00 */
[----:B------:R1:W-:Y:S04]  /*170c0*/  STL.64 [R1+0x1048], R54 ;  /* 0x0010483601007387 */ /* 0x0003e80000100a00 */
[----:B-1----:R-:W4:Y:S04]  /*170d0*/  LDL.LU.64 R60, [R1+0x5b0] ;  /* 0x0005b000013c7983 */ /* 0x002f280000300a00 */
[----:B------:R-:W4:Y:S01]  /*170e0*/  LDL.LU.64 R62, [R1+0x5b8] ;  /* 0x0005b800013e7983 */ /* 0x000f220000300a00 */
[----:B------:R-:W-:Y:S03]  /*170f0*/  HMMA.1688.F32.TF32 R52, R144, R20, R8 ;  /* 0x000000149034723c */ /* 0x000fe60000081008 */
[----:B------:R-:W4:Y:S11]  /*17100*/  LDL.LU.64 R56, [R1+0x490] ;  /* 0x0004900001387983 */ /* 0x000f360000300a00 */
[----:B------:R-:W-:Y:S09]  /*17110*/  @!UPT UIADD3 URZ, URZ, URZ, URZ ;  /* 0x0000003f3f3ff290 */ /* 0x000ff2000fffe03f */
[----:B------:R-:W-:Y:S04]  /*17120*/  STL.64 [R1+0x1150], R52 ;  /* 0x0011503401007387 */ /* 0x000fe80000100a00 */
[----:B------:R-:W-:Y:S04]  /*17130*/  STL.64 [R1+0x1158], R54 ;  /* 0x0011583601007387 */ /* 0x000fe80000100a00 */
[----:B------:R-:W4:Y:S01]  /*17140*/  LDL.LU.64 R58, [R1+0x498] ;  /* 0x00049800013a7983 */ /* 0x000f220000300a00 */
[-C--:B--2---:R-:W-:Y:S11]  /*17150*/  HMMA.1688.F32.TF32 R8, R200, R16.reuse, R32 ;  /* 0x00000010c808723c */ /* 0x084ff60000081020 */
[----:B------:R-:W-:Y:S11]  /*17160*/  @!UPT UIADD3 URZ, URZ, URZ, URZ ;  /* 0x0000003f3f3ff290 */ /* 0x000ff6000fffe03f */
[----:B------:R-:W-:Y:S01]  /*17170*/  @!UPT UIADD3 URZ, URZ, URZ, URZ ;  /* 0x0000003f3f3ff290 */ /* 0x000fe2000fffe03f */
[----:B------:R-:W-:Y:S04]  /*17180*/  STL.64 [R1+0x100], R8 ;  /* 0x0001000801007387 */ /* 0x000fe80000100a00 */
[----:B------:R1:W-:Y:S04]  /*17190*/  STL.64 [R1+0x108], R10 ;  /* 0x0001080a01007387 */ /* 0x0003e80000100a00 */
[----:B------:R-:W2:Y:S04]  /*171a0*/  LDL.LU.64 R32, [R1+0x380] ;  /* 0x0003800001207983 */ /* 0x000ea80000300a00 */
[----:B------:R-:W2:Y:S01]  /*171b0*/  LDL.LU.64 R34, [R1+0x388] ;  /* 0x0003880001227983 */ /* 0x000ea20000300a00 */
[-C--:B-1----:R-:W-:Y:S03]  /*171c0*/  HMMA.1688.F32.TF32 R8, R196, R16.reuse, R48 ;  /* 0x00000010c408723c */ /* 0x082fe60000081030 */
[----:B------:R-:W2:Y:S04]  /*171d0*/  LDL.LU.64 R52, [R1+0x2c0] ;  /* 0x0002c00001347983 */ /* 0x000ea80000300a00 */
[----:B------:R-:W2:Y:S11]  /*171e0*/  LDL.LU.64 R54, [R1+0x2c8] ;  /* 0x0002c80001367983 */ /* 0x000eb60000300a00 */
[----:B------:R-:W-:Y:S05]  /*171f0*/  @!UPT UIADD3 URZ, URZ, URZ, URZ ;  /* 0x0000003f3f3ff290 */ /* 0x000fea000fffe03f */
        /* <DEDUP_REMOVED lines=27> */
[----:B------:R-:W-:Y:S02]  /*173b0*/  @!UPT UIADD3 URZ, URZ, URZ, URZ ;  /* 0x0000003f3f3ff290 */ /* 0x000fe4000fffe03f */
[----:B------:R-:W-:Y:S02]  /*173c0*/  IMAD.MOV.U32 R20, RZ, RZ, R11 ;  /* 0x000000ffff147224 */ /* 0x000fe400078e000b */
[----:B------:R-:W-:Y:S02]  /*173d0*/  IMAD.MOV.U32 R29, RZ, RZ, R8 ;  /* 0x000000ffff1d7224 */ /* 0x000fe400078e0008 */
[----:B------:R-:W-:Y:S02]  /*173e0*/  IMAD.MOV.U32 R28, RZ, RZ, R9 ;  /* 0x000000ffff1c7224 */ /* 0x000fe400078e0009 */
[----:B------:R-:W-:Y:S01]  /*173f0*/  IMAD.MOV.U32 R21, RZ, RZ, R10 ;  /* 0x000000ffff157224 */ /* 0x000fe200078e000a */
[----:B------:R-:W-:Y:S04]  /*17400*/  STL [R1+0x2158], R20 ;  /* 0x0021581401007387 */ /* 0x000fe80000100800 */
[----:B------:R-:W-:Y:S04]  /*17410*/  STL [R1+0x2154], R29 ;  /* 0x0021541d01007387 */ /* 0x000fe80000100800 */
[----:B------:R-:W-:Y:S04]  /*17420*/  STL [R1+0x2150], R28 ;  /* 0x0021501c01007387 */ /* 0x000fe80000100800 */
[----:B------:R-:W-:Y:S04]  /*17430*/  STL [R1+0x214c], R21 ;  /* 0x00214c1501007387 */ /* 0x000fe80000100800 */
[----:B------:R-:W4:Y:S04]  /*17440*/  LDL.LU.64 R8, [R1+0x160] ;  /* 0x0001600001087983 */ /* 0x000f280000300a00 */
[----:B------:R-:W4:Y:S01]  /*17450*/  LDL.LU.64 R10, [R1+0x168] ;  /* 0x00016800010a7983 */ /* 0x000f220000300a00 */
[-C--:B------:R-:W-:Y:S11]  /*17460*/  HMMA.1688.F32.TF32 R60, R176, R16.reuse, R60 ;  /* 0x00000010b03c723c */ /* 0x080ff6000008103c */
[----:B------:R-:W-:Y:S11]  /*17470*/  @!UPT UIADD3 URZ, URZ, URZ, URZ ;  /* 0x0000003f3f3ff290 */ /* 0x000ff6000fffe03f */
[----:B------:R-:W-:Y:S01]  /*17480*/  @!UPT UIADD3 URZ, URZ, URZ, URZ ;  /* 0x0000003f3f3ff290 */ /* 0x000fe2000fffe03f */
[----:B------:R-:W-:Y:S04]  /*17490*/  STL.64 [R1+0x1a0], R60 ;  /* 0x0001a03c01007387 */ /* 0x000fe80000100a00 */
[----:B------:R1:W-:Y:S02]  /*174a0*/  STL.64 [R1+0x1a8], R62 ;  /* 0x0001a83e01007387 */ /* 0x0003e40000100a00 */
[-C--:B-1----:R-:W-:Y:S08]  /*174b0*/  HMMA.1688.F32.TF32 R60, R172, R16.reuse, R56 ;  /* 0x00000010ac3c723c */ /* 0x082ff00000081038 */
[-C--:B--2---:R-:W-:Y:S01]  /*174c0*/  HMMA.1688.F32.TF32 R56, R168, R16.reuse, R32 ;  /* 0x00000010a838723c */ /* 0x084fe20000081020 */
[----:B------:R-:W2:Y:S11]  /*174d0*/  LDL.LU.64 R32, [R1+0xfa0] ;  /* 0x000fa00001207983 */ /* 0x000eb60000300a00 */
[----:B------:R-:W-:Y:S03]  /*174e0*/  @!UPT UIADD3 URZ, URZ, URZ, URZ ;  /* 0x0000003f3f3ff290 */ /* 0x000fe6000fffe03f */
[----:B------:R-:W-:Y:S04]  /*174f0*/  STL.64 [R1+0x180], R60 ;  /* 0x0001803c01007387 */ /* 0x000fe80000100a00 */
[----:B------:R-:W-:Y:S04]  /*17500*/  STL.64 [R1+0x188], R62 ;  /* 0x0001883e01007387 */ /* 0x000fe80000100a00 */
[----:B------:R-:W2:Y:S04]  /*17510*/  LDL.LU.64 R34, [R1+0xfa8] ;  /* 0x000fa80001227983 */ /* 0x000ea80000300a00 */
        /* <DEDUP_REMOVED lines=37> */
[----:B------:R1:W-:Y:S04]  /*17770*/  STL.64 [R1+0xf18], R58 ;  /* 0x000f183a01007387 */ /* 0x0003e80000100a00 */
[----:B------:R-:W4:Y:S01]  /*17780*/  LDL.LU.64 R60, [R1+0x5c0] ;  /* 0x0005c000013c7983 */ /* 0x000f220000300a00 */
[----:B-1----:R-:W-:Y:S08]  /*17790*/  HMMA.1688.F32.TF32 R56, R144, R16, R128 ;  /* 0x000000109038723c */ /* 0x002ff00000081080 */
[-C--:B--2---:R-:W-:Y:S11]  /*177a0*/  HMMA.1688.F32.TF32 R32, R200, R12.reuse, R32 ;  /* 0x0000000cc820723c */ /* 0x084ff60000081020 */
[----:B------:R-:W-:Y:S04]  /*177b0*/  @!UPT UIADD3 URZ, URZ, URZ, URZ ;  /* 0x0000003f3f3ff290 */ /* 0x000fe8000fffe03f */
[----:B------:R-:W-:Y:S04]  /*177c0*/  STL.64 [R1+0x1030], R56 ;  /* 0x0010303801007387 */ /* 0x000fe80000100a00 */
[----:B------:R-:W-:Y:S04]  /*177d0*/  STL.64 [R1+0x1038], R58 ;  /* 0x0010383a01007387 */ /* 0x000fe80000100a00 */
[----:B------:R-:W2:Y:S01]  /*177e0*/  LDL.LU.64 R62, [R1+0x5c8] ;  /* 0x0005c800013e7983 */ /* 0x000ea20000300a00 */
[-C--:B------:R-:W-:Y:S03]  /*177f0*/  HMMA.1688.F32.TF32 R52, R196, R12.reuse, R52 ;  /* 0x0000000cc434723c */ /* 0x080fe60000081034 */
[----:B------:R1:W-:Y:S04]  /*17800*/  STL.64 [R1+0x80], R32 ;  /* 0x0000802001007387 */ /* 0x0003e80000100a00 */
[----:B------:R1:W-:Y:S04]  /*17810*/  STL.64 [R1+0x88], R34 ;  /* 0x0000882201007387 */ /* 0x0003e80000100a00 */
[----:B-1----:R-:W2:Y:S04]  /*17820*/  LDL.LU.64 R32, [R1+0x4b0] ;  /* 0x0004b00001207983 */ /* 0x002ea80000300a00 */
[----:B------:R-:W2:Y:S04]  /*17830*/  LDL.LU.64 R34, [R1+0x4b8] ;  /* 0x0004b80001227983 */ /* 0x000ea80000300a00 */
[----:B------:R-:W2:Y:S04]  /*17840*/  LDL.LU.64 R56, [R1+0x410] ;  /* 0x0004100001387983 */ /* 0x000ea80000300a00 */
[----:B------:R-:W-:Y:S04]  /*17850*/  STL.64 [R1+0xf0], R52 ;  /* 0x0000f03401007387 */ /* 0x000fe80000100a00 */
[----:B------:R-:W-:Y:S04]  /*17860*/  STL.64 [R1+0xf8], R54 ;  /* 0x0000f83601007387 */ /* 0x000fe80000100a00 */
[----:B------:R-:W2:Y:S04]  /*17870*/  LDL.LU.64 R58, [R1+0x418] ;  /* 0x00041800013a7983 */ /* 0x000ea80000300a00 */
[----:B------:R-:W1:Y:S01]  /*17880*/  LDSM.16.M88.4 R52, [R5+0x35000] ;  /* 0x035000000534783b */ /* 0x000e620000000200 */
        /* <DEDUP_REMOVED lines=13> */
[----:B------:R-:W4:Y:S02]  /*17960*/  LDL.LU.64 R42, [R1+0x2f8] ;  /* 0x0002f800012a7983 */ /* 0x000f240000300a00 */
[-C--:B------:R-:W-:Y:S11]  /*17970*/  HMMA.1688.F32.TF32 R36, R180, R12.reuse, R36 ;  /* 0x0000000cb424723c */ /* 0x080ff60000081024 */
[----:B------:R-:W-:Y:S04]  /*17980*/  @!UPT UIADD3 URZ, URZ, URZ, URZ ;  /* 0x0000003f3f3ff290 */ /* 0x000fe8000fffe03f */
[----:B------:R-:W-:Y:S04]  /*17990*/  STL.64 [R1+0xc0], R48 ;  /* 0x0000c03001007387 */ /* 0x000fe80000100a00 */
[----:B------:R-:W-:Y:S04]  /*179a0*/  STL.64 [R1+0xc8], R50 ;  /* 0x0000c83201007387 */ /* 0x000fe80000100a00 */
[----:B------:R1:W-:Y:S01]  /*179b0*/  STL [R1+0x94], R37 ;  /* 0x0000942501007387 */ /* 0x0003e20000100800 */
[----:B------:R-:W-:Y:S01]  /*179c0*/  IMAD.MOV.U32 R21, RZ, RZ, R36 ;  /* 0x000000ffff157224 */ /* 0x000fe200078e0024 */
[----:B------:R-:W-:Y:S01]  /*179d0*/  MOV R25, R39 ;  /* 0x0000002700197202 */ /* 0x000fe20000000f00 */
[----:B------:R-:W-:Y:S01]  /*179e0*/  IMAD.MOV.U32 R24, RZ, RZ, R38 ;  /* 0x000000ffff187224 */ /* 0x000fe200078e0026 */
[----:B-1----:R-:W4:Y:S04]  /*179f0*/  LDL.LU.64 R36, [R1+0x2e0] ;  /* 0x0002e00001247983 */ /* 0x002f280000300a00 */
[----:B------:R-:W4:Y:S01]  /*17a00*/  LDL.LU.64 R38, [R1+0x2e8] ;  /* 0x0002e80001267983 */ /* 0x000f220000300a00 */
[-C--:B------:R-:W-:Y:S03]  /*17a10*/  HMMA.1688.F32.TF32 R48, R176, R12.reuse, R8 ;  /* 0x0000000cb030723c */ /* 0x080fe60000081008 */
[----:B------:R-:W-:Y:S04]  /*17a20*/  STL [R1+0x21b4], R25 ;  /* 0x0021b41901007387 */ /* 0x000fe80000100800 */
[----:B------:R-:W-:Y:S04]  /*17a30*/  STL [R1+0x21b0], R21 ;  /* 0x0021b01501007387 */ /* 0x000fe80000100800 */
[----:B------:R-:W-:Y:S04]  /*17a40*/  STL [R1+0x215c], R24 ;  /* 0x00215c1801007387 */ /* 0x000fe80000100800 */
[----:B------:R-:W4:Y:S04]  /*17a50*/  LDL.LU.64 R8, [R1+0x2d0] ;  /* 0x0002d00001087983 */ /* 0x000f280000300a00 */
[----:B------:R-:W4:Y:S04]  /*17a60*/  LDL.LU.64 R10, [R1+0x2d8] ;  /* 0x0002d800010a7983 */ /* 0x000f280000300a00 */
[----:B------:R-:W-:Y:S04]  /*17a70*/  STL.64 [R1], R48 ;  /* 0x0000003001007387 */ /* 0x000fe80000100a00 */
[----:B------:R-:W-:Y:S04]  /*17a80*/  STL.64 [R1+0x8], R50 ;  /* 0x0000083201007387 */ /* 0x000fe80000100a00 */
[----:B------:R-:W4:Y:S04]  /*17a90*/  LDL.LU.64 R64, [R1+0x220] ;  /* 0x0002200001407983 */ /* 0x000f280000300a00 */
[----:B------:R-:W4:Y:S04]  /*17aa0*/  LDL.LU.64 R66, [R1+0x228] ;  /* 0x0002280001427983 */ /* 0x000f280000300a00 */
[----:B------:R-:W1:Y:S01]  /*17ab0*/  LDSM.16.M88.4 R48, [R5+0x35800] ;  /* 0x035800000530783b */ /* 0x000e620000000200 */
[-C--:B--2---:R-:W-:Y:S08]  /*17ac0*/  HMMA.1688.F32.TF32 R240, R172, R12.reuse, R60 ;  /* 0x0000000cacf0723c */ /* 0x084ff0000008103c */
[-C--:B------:R-:W-:Y:S11]  /*17ad0*/  HMMA.1688.F32.TF32 R32, R168, R12.reuse, R32 ;  /* 0x0000000ca820723c */ /* 0x080ff60000081020 */
[----:B------:R-:W-:Y:S04]  /*17ae0*/  @!UPT UIADD3 URZ, URZ, URZ, URZ ;  /* 0x0000003f3f3ff290 */ /* 0x000fe8000fffe03f */
[----:B------:R-:W-:Y:S01]  /*17af0*/  STL.64 [R1+0x2168], R242 ;  /* 0x002168f201007387 */ /* 0x000fe20000100a00 */
[-C--:B------:R-:W-:Y:S03]  /*17b00*/  HMMA.1688.F32.TF32 R68, R164, R12.reuse, R56 ;  /* 0x0000000ca444723c */ /* 0x080fe60000081038 */
[----:B------:R-:W-:Y:S04]  /*17b10*/  STL.64 [R1+0x2160], R240 ;  /* 0x002160f001007387 */ /* 0x000fe80000100a00 */
[----:B------:R-:W2:Y:S04]  /*17b20*/  LDL.LU.64 R60, [R1+0x150] ;  /* 0x00015000013c7983 */ /* 0x000ea80000300a00 */
[----:B------:R-:W2:Y:S04]  /*17b30*/  LDL.LU.64 R62, [R1+0x158] ;  /* 0x00015800013e7983 */ /* 0x000ea80000300a00 */
[----:B------:R1:W-:Y:S04]  /*17b40*/  STL.64 [R1+0x230], R32 ;  /* 0x0002302001007387 */ /* 0x0003e80000100a00 */
[----:B------:R1:W-:Y:S04]  /*17b50*/  STL.64 [R1+0x238], R34 ;  /* 0x0002382201007387 */ /* 0x0003e80000100a00 */
[----:B-1----:R-:W2:Y:S04]  /*17b60*/  LDL.LU.64 R32, [R1+0x10b0] ;  /* 0x0010b00001207983 */ /* 0x002ea80000300a00 */
[----:B------:R-:W2:Y:S04]  /*17b70*/  LDL.LU.64 R34, [R1+0x10b8] ;  /* 0x0010b80001227983 */ /* 0x000ea80000300a00 */
[----:B------:R-:W2:Y:S04]  /*17b80*/  LDL.LU.64 R56, [R1+0xfb0] ;  /* 0x000fb00001387983 */ /* 0x000ea80000300a00 */
        /* <DEDUP_REMOVED lines=27> */
[-C--:B-1----:R-:W-:Y:S11]  /*17d40*/  HMMA.1688.F32.TF32 R68, R148, R12.reuse, R64 ;  /* 0x0000000c9444723c */ /* 0x082ff60000081040 */
[----:B------:R-:W-:Y:S11]  /*17d50*/  @!UPT UIADD3 URZ, URZ, URZ, URZ ;  /* 0x0000003f3f3ff290 */ /* 0x000ff6000fffe03f */
[----:B------:R-:W-:Y:S01]  /*17d60*/  @!UPT UIADD3 URZ, URZ, URZ, URZ ;  /* 0x0000003f3f3ff290 */ /* 0x000fe2000fffe03f */
[----:B------:R-:W-:Y:S04]  /*17d70*/  STL.64 [R1+0xdf0], R68 ;  /* 0x000df04401007387 */ /* 0x000fe80000100a00 */
[----:B------:R-:W-:Y:S01]  /*17d80*/  STL.64 [R1+0xdf8], R70 ;  /* 0x000df84601007387 */ /* 0x000fe20000100a00 */
[----:B--2---:R-:W-:Y:S08]  /*17d90*/  HMMA.1688.F32.TF32 R64, R144, R12, R60 ;  /* 0x0000000c9040723c */ /* 0x004ff0000008103c */
[-C--:B------:R-:W-:Y:S08]  /*17da0*/  HMMA.1688.F32.TF32 R60, R200, R52.reuse, R32 ;  /* 0x00000034c83c723c */ /* 0x080ff00000081020 */
[-C--:B------:R-:W-:Y:S07]  /*17db0*/  HMMA.1688.F32.TF32 R56, R196, R52.reuse, R56 ;  /* 0x00000034c438723c */ /* 0x080fee0000081038 */
[----:B------:R-:W-:Y:S01]  /*17dc0*/  STL.64 [R1+0xf30], R64 ;  /* 0x000f304001007387 */ /* 0x000fe20000100a00 */
[-C--:B---3--:R-:W-:Y:S03]  /*17dd0*/  HMMA.1688.F32.TF32 R44, R192, R52.reuse, R44 ;  /* 0x00000034c02c723c */ /* 0x088fe6000008102c */
[----:B------:R-:W-:Y:S04]  /*17de0*/  STL.64 [R1+0xf38], R66 ;  /* 0x000f384201007387 */ /* 0x000fe80000100a00 */
[----:B------:R-:W-:Y:S08]  /*17df0*/  STL.64 [R1+0x70], R60 ;  /* 0x0000703c01007387 */ /* 0x000ff00000100a00 */
[----:B------:R1:W-:Y:S04]  /*17e00*/  STL.64 [R1+0xe0], R56 ;  /* 0x0000e03801007387 */ /* 0x0003e80000100a00 */
[----:B------:R2:W-:Y:S05]  /*17e10*/  STL [R1+0xe8], R58 ;  /* 0x0000e83a01007387 */ /* 0x0005ea0000100800 */
[----:B------:R-:W-:Y:S01]  /*17e20*/  IMAD.MOV.U32 R100, RZ, RZ, R47 ;  /* 0x000000ffff647224 */ /* 0x000fe200078e002f */
[----:B----4-:R-:W-:Y:S01]  /*17e30*/  HMMA.1688.F32.TF32 R40, R188, R52, R40 ;  /* 0x00000034bc28723c */ /* 0x010fe20000081028 */
[----:B------:R-:W-:Y:S01]  /*17e40*/  IMAD.MOV.U32 R101, RZ, RZ, R46 ;  /* 0x000000ffff657224 */ /* 0x000fe200078e002e */
[----:B------:R3:W-:Y:S04]  /*17e50*/  STL.64 [R1+0x150], R44 ;  /* 0x0001502c01007387 */ /* 0x0007e80000100a00 */
[----:B------:R-:W-:Y:S04]  /*17e60*/  STL [R1+0x2254], R100 ;  /* 0x0022546401007387 */ /* 0x000fe80000100800 */
[----:B------:R-:W-:Y:S04]  /*17e70*/  STL [R1+0x2250], R101 ;  /* 0x0022506501007387 */ /* 0x000fe80000100800 */
[----:B------:R-:W4:Y:S01]  /*17e80*/  LDL.LU.64 R80, [R1+0x870] ;  /* 0x0008700001507983 */ /* 0x000f220000300a00 */
[----:B------:R-:W-:-:S03]  /*17e90*/  IMAD.MOV.U32 R4, RZ, RZ, R59 ;  /* 0x000000ffff047224 */ /* 0x000fc600078e003b */
[----:B------:R-:W4:Y:S05]  /*17ea0*/  LDL.LU.64 R82, [R1+0x878] ;  /* 0x0008780001527983 */ /* 0x000f2a0000300a00 */
[----:B------:R2:W-:Y:S04]  /*17eb0*/  STL.64 [R1+0x120], R40 ;  /* 0x0001202801007387 */ /* 0x0005e80000100a00 */
[----:B------:R3:W-:Y:S04]  /*17ec0*/  STL.64 [R1+0x128], R42 ;  /* 0x0001282a01007387 */ /* 0x0007e80000100a00 */
[----:B-1----:R-:W4:Y:S04]  /*17ed0*/  LDL.LU.64 R56, [R1+0x6c0] ;  /* 0x0006c00001387983 */ /* 0x002f280000300a00 */
[----:B--2---:R-:W2:Y:S01]  /*17ee0*/  LDL.LU.64 R58, [R1+0x6c8] ;  /* 0x0006c800013a7983 */ /* 0x004ea20000300a00 */
[-C--:B------:R-:W-:Y:S11]  /*17ef0*/  HMMA.1688.F32.TF32 R36, R184, R52.reuse, R36 ;  /* 0x00000034b824723c */ /* 0x080ff60000081024 */
[----:B------:R-:W-:Y:S11]  /*17f00*/  @!UPT UIADD3 URZ, URZ, URZ, URZ ;  /* 0x0000003f3f3ff290 */ /* 0x000ff6000fffe03f */
[----:B------:R-:W-:Y:S01]  /*17f10*/  @!UPT UIADD3 URZ, URZ, URZ, URZ ;  /* 0x0000003f3f3ff290 */ /* 0x000fe2000fffe03f */
[----:B------:R1:W-:Y:S04]  /*17f20*/  STL.64 [R1+0xb0], R36 ;  /* 0x0000b02401007387 */ /* 0x0003e80000100a00 */
[----:B------:R1:W-:Y:S04]  /*17f30*/  STL.64 [R1+0xb8], R38 ;  /* 0x0000b82601007387 */ /* 0x0003e80000100a00 */
[----:B---3--:R-:W3:Y:S04]  /*17f40*/  LDL.LU.64 R44, [R1+0x5e0] ;  /* 0x0005e000012c7983 */ /* 0x008ee80000300a00 */
[----:B------:R-:W3:Y:S04]  /*17f50*/  LDL.LU.64 R46, [R1+0x5e8] ;  /* 0x0005e800012e7983 */ /* 0x000ee80000300a00 */
[----:B------:R-:W3:Y:S04]  /*17f60*/  LDL.LU.64 R40, [R1+0x510] ;  /* 0x0005100001287983 */ /* 0x000ee80000300a00 */
[----:B------:R-:W3:Y:S04]  /*17f70*/  LDL.LU.64 R42, [R1+0x518] ;  /* 0x00051800012a7983 */ /* 0x000ee80000300a00 */
[----:B-1----:R-:W3:Y:S04]  /*17f80*/  LDL.LU.64 R36, [R1+0x480] ;  /* 0x0004800001247983 */ /* 0x002ee80000300a00 */
[----:B------:R-:W3:Y:S01]  /*17f90*/  LDL.LU.64 R38, [R1+0x488] ;  /* 0x0004880001267983 */ /* 0x000ee20000300a00 */
[----:B------:R-:W-:Y:S11]  /*17fa0*/  HMMA.1688.F32.TF32 R8, R180, R52, R8 ;  /* 0x00000034b408723c */ /* 0x000ff60000081008 */
[----:B------:R-:W-:Y:S11]  /*17fb0*/  @!UPT UIADD3 URZ, URZ, URZ, URZ ;  /* 0x0000003f3f3ff290 */ /* 0x000ff6000fffe03f */
[----:B------:R-:W-:Y:S02]  /*17fc0*/  @!UPT UIADD3 URZ, URZ, URZ, URZ ;  /* 0x0000003f3f3ff290 */ /* 0x000fe4000fffe03f */
[----:B------:R-:W-:Y:S01]  /*17fd0*/  IMAD.MOV.U32 R17, RZ, RZ, R8 ;  /* 0x000000ffff117224 */ /* 0x000fe200078e0008 */
[----:B------:R-:W-:Y:S01]  /*17fe0*/  MOV R13, R10 ;  /* 0x0000000a000d7202 */ /* 0x000fe20000000f00 */
[----:B------:R-:W-:Y:S02]  /*17ff0*/  IMAD.MOV.U32 R16, RZ, RZ, R9 ;  /* 0x000000ffff107224 */ /* 0x000fe400078e0009 */
[----:B------:R-:W-:Y:S01]  /*18000*/  IMAD.MOV.U32 R12, RZ, RZ, R11 ;  /* 0x000000ffff0c7224 */ /* 0x000fe200078e000b */
[----:B------:R-:W3:Y:S04]  /*18010*/  LDL.LU.64 R8, [R1+0x3d0] ;  /* 0x0003d00001087983 */ /* 0x000ee80000300a00 */
[----:B------:R-:W3:Y:S04]  /*18020*/  LDL.LU.64 R10, [R1+0x3d8] ;  /* 0x0003d800010a7983 */ /* 0x000ee80000300a00 */
[----:B------:R-:W3:Y:S04]  /*18030*/  LDL.LU.64 R76, [R1+0x3c0] ;  /* 0x0003c000014c7983 */ /* 0x000ee80000300a00 */
[----:B------:R-:W3:Y:S04]  /*18040*/  LDL.LU.64 R78, [R1+0x3c8] ;  /* 0x0003c800014e7983 */ /* 0x000ee80000300a00 */
[----:B------:R-:W3:Y:S04]  /*18050*/  LDL.LU.64 R72, [R1+0x3b0] ;  /* 0x0003b00001487983 */ /* 0x000ee80000300a00 */
[----:B------:R-:W3:Y:S04]  /*18060*/  LDL.LU.64 R74, [R1+0x3b8] ;  /* 0x0003b800014a7983 */ /* 0x000ee80000300a00 */
[----:B------:R-:W3:Y:S01]  /*18070*/  LDL.LU.64 R68, [R1+0x3a0] ;  /* 0x0003a00001447983 */ /* 0x000ee20000300a00 */
[----:B------:R-:W-:-:S03]  /*18080*/  IMAD.MOV.U32 R35, RZ, RZ, R62 ;  /* 0x000000ffff237224 */ /* 0x000fc600078e003e */
[----:B------:R-:W3:Y:S01]  /*18090*/  LDL.LU.64 R70, [R1+0x3a8] ;  /* 0x0003a80001467983 */ /* 0x000ee20000300a00 */
[----:B------:R-:W-:-:S03]  /*180a0*/  IMAD.MOV.U32 R34, RZ, RZ, R63 ;  /* 0x000000ffff227224 */ /* 0x000fc600078e003f */
[----:B------:R-:W3:Y:S04]  /*180b0*/  LDL.LU.64 R64, [R1+0x2b0] ;  /* 0x0002b00001407983 */ /* 0x000ee80000300a00 */
[----:B------:R-:W3:Y:S04]  /*180c0*/  LDL.LU.64 R66, [R1+0x2b8] ;  /* 0x0002b80001427983 */ /* 0x000ee80000300a00 */
[----:B------:R-:W3:Y:S04]  /*180d0*/  LDL.LU.64 R60, [R1+0x1180] ;  /* 0x00118000013c7983 */ /* 0x000ee80000300a00 */
[----:B------:R-:W3:Y:S04]  /*180e0*/  LDL.LU.64 R62, [R1+0x1188] ;  /* 0x00118800013e7983 */ /* 0x000ee80000300a00 */
[----:B------:R-:W-:Y:S04]  /*180f0*/  STL.64 [R1+0x2298], R14 ;  /* 0x0022980e01007387 */ /* 0x000fe80000100a00 */
[----:B------:R-:W-:Y:S04]  /*18100*/  STL.64 [R1+0x2290], R12 ;  /* 0x0022900c01007387 */ /* 0x000fe80000100a00 */
[----:B------:R-:W-:Y:S04]  /*18110*/  STL [R1+0x21bc], R16 ;  /* 0x0021bc1001007387 */ /* 0x000fe80000100800 */
[----:B------:R-:W-:Y:S01]  /*18120*/  STL [R1+0x21b8], R17 ;  /* 0x0021b81101007387 */ /* 0x000fe20000100800 */
[-C--:B----4-:R-:W-:Y:S08]  /*18130*/  HMMA.1688.F32.TF32 R248, R176, R52.reuse, R80 ;  /* 0x00000034b0f8723c */ /* 0x090ff00000081050 */
[-C--:B--2---:R-:W-:Y:S11]  /*18140*/  HMMA.1688.F32.TF32 R56, R172, R52.reuse, R56 ;  /* 0x00000034ac38723c */ /* 0x084ff60000081038 */
[----:B------:R-:W-:Y:S04]  /*18150*/  @!UPT UIADD3 URZ, URZ, URZ, URZ ;  /* 0x0000003f3f3ff290 */ /* 0x000fe8000fffe03f */
[----:B------:R-:W-:Y:S04]  /*18160*/  STL.64 [R1+0x2178], R250 ;  /* 0x002178fa01007387 */ /* 0x000fe80000100a00 */
[----:B------:R-:W-:Y:S04]  /*18170*/  STL.64 [R1+0x2170], R248 ;  /* 0x002170f801007387 */ /* 0x000fe80000100a00 */
[----:B------:R-:W-:Y:S04]  /*18180*/  STL.64 [R1+0x2188], R58 ;  /* 0x0021883a01007387 */ /* 0x000fe80000100a00 */
[----:B------:R3:W-:Y:S02]  /*18190*/  STL.64 [R1+0x2180], R56 ;  /* 0x0021803801007387 */ /* 0x0007e40000100a00 */
[-C--:B---3--:R-:W-:Y:S02]  /*181a0*/  HMMA.1688.F32.TF32 R56, R168, R52.reuse, R44 ;  /* 0x00000034a838723c */ /* 0x088fe4000008102c */
[----:B------:R-:W2:Y:S06]  /*181b0*/  LDL.LU.64 R44, [R1+0x10a0] ;  /* 0x0010a000012c7983 */ /* 0x000eac0000300a00 */
[-C--:B------:R-:W-:Y:S11]  /*181c0*/  HMMA.1688.F32.TF32 R12, R164, R52.reuse, R40 ;  /* 0x00000034a40c723c */ /* 0x080ff60000081028 */
[----:B------:R-:W-:Y:S04]  /*181d0*/  @!UPT UIADD3 URZ, URZ, URZ, URZ ;  /* 0x0000003f3f3ff290 */ /* 0x000fe8000fffe03f */
[----:B------:R-:W-:Y:S04]  /*181e0*/  STL.64 [R1+0x220], R56 ;  /* 0x0002203801007387 */ /* 0x000fe80000100a00 */
[----:B------:R-:W-:Y:S04]  /*181f0*/  STL.64 [R1+0x228], R58 ;  /* 0x0002283a01007387 */ /* 0x000fe80000100a00 */
[----:B------:R-:W2:Y:S04]  /*18200*/  LDL.LU.64 R46, [R1+0x10a8] ;  /* 0x0010a800012e7983 */ /* 0x000ea80000300a00 */
        /* <DEDUP_REMOVED lines=8> */
[----:B------:R-:W-:Y:S04]  /*18290*/  STL.64 [R1+0x418], R14 ;  /* 0x0004180e01007387 */ /* 0x000fe80000100a00 */
[----:B------:R-:W4:Y:S04]  /*182a0*/  LDL.LU.64 R36, [R1+0xe20] ;  /* 0x000e200001247983 */ /* 0x000f280000300a00 */
[----:B------:R-:W4:Y:S01]  /*182b0*/  LDL.LU.64 R38, [R1+0xe28] ;  /* 0x000e280001267983 */ /* 0x000f220000300a00 */
[-C--:B------:R-:W-:Y:S11]  /*182c0*/  HMMA.1688.F32.TF32 R8, R156, R52.reuse, R8 ;  /* 0x000000349c08723c */ /* 0x080ff60000081008 */
[----:B------:R-:W-:Y:S11]  /*182d0*/  @!UPT UIADD3 URZ, URZ, URZ, URZ ;  /* 0x0000003f3f3ff290 */ /* 0x000ff6000fffe03f */
[----:B------:R-:W-:Y:S01]  /*182e0*/  @!UPT UIADD3 URZ, URZ, URZ, URZ ;  /* 0x0000003f3f3ff290 */ /* 0x000fe2000fffe03f */
[----:B------:R1:W-:Y:S04]  /*182f0*/  STL.64 [R1+0x5f0], R8 ;  /* 0x0005f00801007387 */ /* 0x0003e80000100a00 */
[----:B------:R1:W-:Y:S04]  /*18300*/  STL.64 [R1+0x5f8], R10 ;  /* 0x0005f80a01007387 */ /* 0x0003e80000100a00 */
[----:B-1----:R-:W4:Y:S04]  /*18310*/  LDL.LU.64 R8, [R1+0xd30] ;  /* 0x000d300001087983 */ /* 0x002f280000300a00 */
[----:B------:R-:W4:Y:S01]  /*18320*/  LDL.LU.64 R10, [R1+0xd38] ;  /* 0x000d3800010a7983 */ /* 0x000f220000300a00 */
[-C--:B------:R-:W-:Y:S08]  /*18330*/  HMMA.1688.F32.TF32 R76, R152, R52.reuse, R76 ;  /* 0x00000034984c723c */ /* 0x080ff0000008104c */
[-C--:B------:R-:W-:Y:S08]  /*18340*/  HMMA.1688.F32.TF32 R56, R140, R52.reuse, R72 ;  /* 0x000000348c38723c */ /* 0x080ff00000081048 */
[----:B------:R-:W-:Y:S07]  /*18350*/  HMMA.1688.F32.TF32 R12, R148, R52, R68 ;  /* 0x00000034940c723c */ /* 0x000fee0000081044 */
[----:B------:R-:W-:Y:S04]  /*18360*/  STL.64 [R1+0x740], R76 ;  /* 0x0007404c01007387 */ /* 0x000fe80000100a00 */
[----:B------:R-:W-:Y:S04]  /*18370*/  STL.64 [R1+0x748], R78 ;  /* 0x0007484e01007387 */ /* 0x000fe80000100a00 */
[----:B------:R-:W-:Y:S04]  /*18380*/  STL.64 [R1+0xa20], R56 ;  /* 0x000a203801007387 */ /* 0x000fe80000100a00 */
[----:B------:R1:W-:Y:S02]  /*18390*/  STL.64 [R1+0xa28], R58 ;  /* 0x000a283a01007387 */ /* 0x0003e40000100a00 */
[----:B-1----:R-:W-:Y:S02]  /*183a0*/  HMMA.1688.F32.TF32 R56, R200, R48, R60 ;  /* 0x00000030c838723c */ /* 0x002fe4000008103c */
[----:B------:R-:W-:Y:S04]  /*183b0*/  STL.64 [R1+0xc50], R12 ;  /* 0x000c500c01007387 */ /* 0x000fe80000100a00 */
[----:B------:R1:W-:Y:S02]  /*183c0*/  STL.64 [R1+0xc58], R14 ;  /* 0x000c580e01007387 */ /* 0x0003e40000100a00 */
[----:B------:R-:W-:Y:S11]  /*183d0*/  HMMA.1688.F32.TF32 R64, R144, R52, R64 ;  /* 0x000000349040723c */ /* 0x000ff60000081040 */
[----:B------:R-:W-:Y:S05]  /*183e0*/  @!UPT UIADD3 URZ, URZ, URZ, URZ ;  /* 0x0000003f3f3ff290 */ /* 0x000fea000fffe03f */
[----:B-1----:R-:W-:Y:S02]  /*183f0*/  IMAD.MOV.U32 R15, RZ, RZ, R56 ;  /* 0x000000ffff0f7224 */ /* 0x002fe400078e0038 */
[----:B------:R-:W-:Y:S02]  /*18400*/  IMAD.MOV.U32 R14, RZ, RZ, R57 ;  /* 0x000000ffff0e7224 */ /* 0x000fe400078e0039 */
[----:B------:R-:W-:Y:S02]  /*18410*/  IMAD.MOV.U32 R13, RZ, RZ, R58 ;  /* 0x000000ffff0d7224 */ /* 0x000fe400078e003a */
[----:B------:R-:W-:Y:S01]  /*18420*/  IMAD.MOV.U32 R12, RZ, RZ, R59 ;  /* 0x000000ffff0c7224 */ /* 0x000fe200078e003b */
[----:B------:R1:W-:Y:S04]  /*18430*/  STL.64 [R1+0xe80], R64 ;  /* 0x000e804001007387 */ /* 0x0003e80000100a00 */
[----:B------:R1:W-:Y:S01]  /*18440*/  STL.64 [R1+0xe88], R66 ;  /* 0x000e884201007387 */ /* 0x0003e20000100a00 */
[-C--:B--2---:R-:W-:Y:S08]  /*18450*/  HMMA.1688.F32.TF32 R56, R196, R48.reuse, R44 ;  /* 0x00000030c438723c */ /* 0x084ff0000008102c */
[-C--:B---3--:R-:W-:Y:S11]  /*18460*/  HMMA.1688.F32.TF32 R40, R192, R48.reuse, R40 ;  /* 0x00000030c028723c */ /* 0x088ff60000081028 */
[----:B------:R-:W-:Y:S04]  /*18470*/  @!UPT UIADD3 URZ, URZ, URZ, URZ ;  /* 0x0000003f3f3ff290 */ /* 0x000fe8000fffe03f */
[----:B------:R-:W-:Y:S04]  /*18480*/  STL.64 [R1+0x2260], R58 ;  /* 0x0022603a01007387 */ /* 0x000fe80000100a00 */
[----:B------:R2:W-:Y:S04]  /*18490*/  STL.64 [R1+0x2258], R56 ;  /* 0x0022583801007387 */ /* 0x0005e80000100a00 */
[----:B------:R-:W3:Y:S04]  /*184a0*/  LDL.LU.64 R76, [R1+0xbe0] ;  /* 0x000be000014c7983 */ /* 0x000ee80000300a00 */
[----:B------:R-:W3:Y:S01]  /*184b0*/  LDL.LU.64 R78, [R1+0xbe8] ;  /* 0x000be800014e7983 */ /* 0x000ee20000300a00 */
[-C--:B----4-:R-:W-:Y:S01]  /*184c0*/  HMMA.1688.F32.TF32 R240, R188, R48.reuse, R36 ;  /* 0x00000030bcf0723c */ /* 0x090fe20000081024 */
[----:B------:R-:W-:Y:S01]  /*184d0*/  MOV R53, R42 ;  /* 0x0000002a00357202 */ /* 0x000fe20000000f00 */
[----:B------:R-:W-:Y:S01]  /*184e0*/  IMAD.MOV.U32 R52, RZ, RZ, R43 ;  /* 0x000000ffff347224 */ /* 0x000fe200078e002b */
[----:B------:R-:W-:Y:S04]  /*184f0*/  STL.64 [R1+0x2288], R54 ;  /* 0x0022883601007387 */ /* 0x000fe80000100a00 */
[----:B------:R4:W-:Y:S11]  /*18500*/  STL.64 [R1+0x2280], R52 ;  /* 0x0022803401007387 */ /* 0x0009f60000100a00 */
[----:B------:R-:W-:Y:S05]  /*18510*/  @!UPT UIADD3 URZ, URZ, URZ, URZ ;  /* 0x0000003f3f3ff290 */ /* 0x000fea000fffe03f */
[----:B------:R-:W-:Y:S04]  /*18520*/  STL.64 [R1+0x2198], R242 ;  /* 0x002198f201007387 */ /* 0x000fe80000100a00 */
[----:B------:R-:W-:Y:S04]  /*18530*/  STL.64 [R1+0x2190], R240 ;  /* 0x002190f001007387 */ /* 0x000fe80000100a00 */
[----:B------:R-:W3:Y:S04]  /*18540*/  LDL.LU.64 R72, [R1+0xa40] ;  /* 0x000a400001487983 */ /* 0x000ee80000300a00 */
[----:B------:R-:W3:Y:S04]  /*18550*/  LDL.LU.64 R74, [R1+0xa48] ;  /* 0x000a4800014a7983 */ /* 0x000ee80000300a00 */
[----:B------:R-:W3:Y:S04]  /*18560*/  LDL.LU.64 R60, [R1+0x7e0] ;  /* 0x0007e000013c7983 */ /* 0x000ee80000300a00 */
[----:B------:R-:W3:Y:S04]  /*18570*/  LDL.LU.64 R62, [R1+0x7e8] ;  /* 0x0007e800013e7983 */ /* 0x000ee80000300a00 */
[----:B------:R-:W3:Y:S04]  /*18580*/  LDL.LU.64 R68, [R1+0x750] ;  /* 0x0007500001447983 */ /* 0x000ee80000300a00 */
[----:B------:R-:W3:Y:S04]  /*18590*/  LDL.LU.64 R70, [R1+0x758] ;  /* 0x0007580001467983 */ /* 0x000ee80000300a00 */
[----:B-1----:R-:W3:Y:S04]  /*185a0*/  LDL.LU.64 R64, [R1+0x650] ;  /* 0x0006500001407983 */ /* 0x002ee80000300a00 */
[----:B------:R-:W3:Y:S04]  /*185b0*/  LDL.LU.64 R66, [R1+0x658] ;  /* 0x0006580001427983 */ /* 0x000ee80000300a00 */
[----:B--2---:R-:W2:Y:S04]  /*185c0*/  LDL.LU.64 R56, [R1+0x590] ;  /* 0x0005900001387983 */ /* 0x004ea80000300a00 */
[----:B------:R-:W2:Y:S01]  /*185d0*/  LDL.LU.64 R58, [R1+0x598] ;  /* 0x00059800013a7983 */ /* 0x000ea20000300a00 */
[----:B------:R-:W-:Y:S03]  /*185e0*/  HMMA.1688.F32.TF32 R8, R184, R48, R8 ;  /* 0x00000030b808723c */ /* 0x000fe60000081008 */
[----:B----4-:R-:W4:Y:S04]  /*185f0*/  LDL.LU.64 R52, [R1+0x550] ;  /* 0x0005500001347983 */ /* 0x010f280000300a00 */
[----:B------:R-:W4:Y:S01]  /*18600*/  LDL.LU.64 R54, [R1+0x558] ;  /* 0x0005580001367983 */ /* 0x000f220000300a00 */
[----:B------:R-:W-:-:S03]  /*18610*/  IMAD.MOV.U32 R100, RZ, RZ, R40 ;  /* 0x000000ffff647224 */ /* 0x000fc600078e0028 */
[----:B------:R-:W4:Y:S01]  /*18620*/  LDL.LU.64 R44, [R1+0x4e0] ;  /* 0x0004e000012c7983 */ /* 0x000f220000300a00 */
[----:B------:R-:W-:-:S03]  /*18630*/  IMAD.MOV.U32 R101, RZ, RZ, R41 ;  /* 0x000000ffff657224 */ /* 0x000fc600078e0029 */
[----:B------:R-:W4:Y:S04]  /*18640*/  LDL.LU.64 R46, [R1+0x4e8] ;  /* 0x0004e800012e7983 */ /* 0x000f280000300a00 */
[----:B------:R-:W4:Y:S04]  /*18650*/  LDL.LU.64 R40, [R1+0x4d0] ;  /* 0x0004d00001287983 */ /* 0x000f280000300a00 */
[----:B------:R-:W4:Y:S01]  /*18660*/  LDL.LU.64 R42, [R1+0x4d8] ;  /* 0x0004d800012a7983 */ /* 0x000f220000300a00 */
[----:B------:R-:W-:Y:S02]  /*18670*/  IMAD.MOV.U32 R16, RZ, RZ, R8 ;  /* 0x000000ffff107224 */ /* 0x000fe400078e0008 */
[----:B------:R-:W-:Y:S01]  /*18680*/  IMAD.MOV.U32 R17, RZ, RZ, R9 ;  /* 0x000000ffff117224 */ /* 0x000fe200078e0009 */
[----:B------:R-:W4:Y:S01]  /*18690*/  LDL.LU.64 R36, [R1+0x4c0] ;  /* 0x0004c00001247983 */ /* 0x000f220000300a00 */
[----:B------:R-:W-:-:S02]  /*186a0*/  IMAD.MOV.U32 R25, RZ, RZ, R10 ;  /* 0x000000ffff197224 */ /* 0x000fc400078e000a */
[----:B------:R-:W-:Y:S01]  /*186b0*/  IMAD.MOV.U32 R21, RZ, RZ, R11 ;  /* 0x000000ffff157224 */ /* 0x000fe200078e000b */
[----:B------:R-:W4:Y:S04]  /*186c0*/  LDL.LU.64 R38, [R1+0x4c8] ;  /* 0x0004c80001267983 */ /* 0x000f280000300a00 */
[----:B------:R-:W4:Y:S04]  /*186d0*/  LDL.LU.64 R8, [R1+0x370] ;  /* 0x0003700001087983 */ /* 0x000f280000300a00 */
[----:B------:R-:W4:Y:S04]  /*186e0*/  LDL.LU.64 R10, [R1+0x378] ;  /* 0x00037800010a7983 */ /* 0x000f280000300a00 */
[----:B------:R-:W-:Y:S04]  /*186f0*/  STL.64 [R1+0x22a8], R18 ;  /* 0x0022a81201007387 */ /* 0x000fe80000100a00 */
[----:B------:R1:W-:Y:S04]  /*18700*/  STL.64 [R1+0x22a0], R16 ;  /* 0x0022a01001007387 */ /* 0x0003e80000100a00 */
[----:B------:R-:W-:Y:S01]  /*18710*/  STL.64 [R1+0x22d8], R30 ;  /* 0x0022d81e01007387 */ /* 0x000fe20000100a00 */
[-C--:B---3--:R-:W-:Y:S11]  /*18720*/  HMMA.1688.F32.TF32 R76, R180, R48.reuse, R76 ;  /* 0x00000030b44c723c */ /* 0x088ff6000008104c */
[----:B------:R-:W-:Y:S11]  /*18730*/  @!UPT UIADD3 URZ, URZ, URZ, URZ ;  /* 0x0000003f3f3ff290 */ /* 0x000ff6000fffe03f */
[----:B------:R-:W-:Y:S02]  /*18740*/  @!UPT UIADD3 URZ, URZ, URZ, URZ ;  /* 0x0000003f3f3ff290 */ /* 0x000fe4000fffe03f */
[----:B------:R-:W-:Y:S01]  /*18750*/  MOV R29, R78 ;  /* 0x0000004e001d7202 */ /* 0x000fe20000000f00 */
[----:B------:R-:W-:Y:S02]  /*18760*/  IMAD.MOV.U32 R28, RZ, RZ, R79 ;  /* 0x000000ffff1c7224 */ /* 0x000fe400078e004f */
[----:B------:R-:W-:Y:S02]  /*18770*/  IMAD.MOV.U32 R24, RZ, RZ, R76 ;  /* 0x000000ffff187224 */ /* 0x000fe400078e004c */
[----:B------:R-:W-:Y:S01]  /*18780*/  IMAD.MOV.U32 R20, RZ, RZ, R77 ;  /* 0x000000ffff147224 */ /* 0x000fe200078e004d */
[----:B------:R-:W-:Y:S04]  /*18790*/  STL.64 [R1+0x22d0], R28 ;  /* 0x0022d01c01007387 */ /* 0x000fe80000100a00 */
[----:B------:R-:W-:Y:S01]  /*187a0*/  STL.64 [R1+0x22c8], R26 ;  /* 0x0022c81a01007387 */ /* 0x000fe20000100a00 */
[-C--:B------:R-:W-:Y:S08]  /*187b0*/  HMMA.1688.F32.TF32 R244, R176, R48.reuse, R72 ;  /* 0x00000030b0f4723c */ /* 0x080ff00000081048 */
[-C--:B------:R-:W-:Y:S08]  /*187c0*/  HMMA.1688.F32.TF32 R60, R172, R48.reuse, R60 ;  /* 0x00000030ac3c723c */ /* 0x080ff0000008103c */
[-C--:B-1----:R-:W-:Y:S01]  /*187d0*/  HMMA.1688.F32.TF32 R16, R168, R48.reuse, R68 ;  /* 0x00000030a810723c */ /* 0x082fe20000081044 */
[----:B------:R2:W-:Y:S04]  /*187e0*/  STL.64 [R1+0x22c0], R24 ;  /* 0x0022c01801007387 */ /* 0x0005e80000100a00 */
[----:B------:R-:W-:Y:S04]  /*187f0*/  STL.64 [R1+0x22b8], R22 ;  /* 0x0022b81601007387 */ /* 0x000fe80000100a00 */
[----:B------:R1:W-:Y:S04]  /*18800*/  STL.64 [R1+0x22b0], R20 ;  /* 0x0022b01401007387 */ /* 0x0003e80000100a00 */
[----:B------:R-:W-:Y:S04]  /*18810*/  STL.64 [R1+0x21a8], R246 ;  /* 0x0021a8f601007387 */ /* 0x000fe80000100a00 */
[----:B------:R-:W-:Y:S01]  /*18820*/  STL.64 [R1+0x21a0], R244 ;  /* 0x0021a0f401007387 */ /* 0x000fe20000100a00 */
[-C--:B--2---:R-:W-:Y:S03]  /*18830*/  HMMA.1688.F32.TF32 R24, R160, R48.reuse, R56 ;  /* 0x00000030a018723c */ /* 0x084fe60000081038 */
[----:B------:R-:W-:Y:S05]  /*18840*/  STL.64 [R1+0x21c8], R62 ;  /* 0x0021c83e01007387 */ /* 0x000fea0000100a00 */
[-C--:B-1----:R-:W-:Y:S01]  /*18850*/  HMMA.1688.F32.TF32 R20, R164, R48.reuse, R64 ;  /* 0x00000030a414723c */ /* 0x082fe20000081040 */
[----:B------:R-:W-:Y:S04]  /*18860*/  STL.64 [R1+0x21c0], R60 ;  /* 0x0021c03c01007387 */ /* 0x000fe80000100a00 */
[----:B------:R-:W-:Y:S04]  /*18870*/  STL.64 [R1+0x210], R16 ;  /* 0x0002101001007387 */ /* 0x000fe80000100a00 */
[----:B------:R4:W-:Y:S02]  /*18880*/  STL.64 [R1+0x218], R18 ;  /* 0x0002181201007387 */ /* 0x0009e40000100a00 */
[-C--:B----4-:R-:W-:Y:S11]  /*18890*/  HMMA.1688.F32.TF32 R16, R156, R48.reuse, R52 ;  /* 0x000000309c10723c */ /* 0x090ff60000081034 */
[----:B------:R-:W-:Y:S01]  /*188a0*/  @!UPT UIADD3 URZ, URZ, URZ, URZ ;  /* 0x0000003f3f3ff290 */ /* 0x000fe2000fffe03f */
[----:B------:R-:W-:Y:S04]  /*188b0*/  STL.64 [R1+0x2e0], R20 ;  /* 0x0002e01401007387 */ /* 0x000fe80000100a00 */
[----:B------:R1:W-:Y:S04]  /*188c0*/  STL.64 [R1+0x2e8], R22 ;  /* 0x0002e81601007387 */ /* 0x0003e80000100a00 */
[----:B------:R-:W-:Y:S04]  /*188d0*/  STL.64 [R1+0x3b0], R24 ;  /* 0x0003b01801007387 */ /* 0x000fe80000100a00 */
[----:B------:R2:W-:Y:S01]  /*188e0*/  STL.64 [R1+0x3b8], R26 ;  /* 0x0003b81a01007387 */ /* 0x0005e20000100a00 */
[-C--:B-1----:R-:W-:Y:S03]  /*188f0*/  HMMA.1688.F32.TF32 R20, R152, R48.reuse, R44 ;  /* 0x000000309814723c */ /* 0x082fe6000008102c */
[----:B------:R-:W3:Y:S04]  /*18900*/  LDSM.16.M88.4 R44, [R5+0x36000] ;  /* 0x03600000052c783b */ /* 0x000ee80000000200 */
[----:B------:R-:W-:Y:S01]  /*18910*/  STL.64 [R1+0x3d0], R16 ;  /* 0x0003d01001007387 */ /* 0x000fe20000100a00 */
[-C--:B--2---:R-:W-:Y:S03]  /*18920*/  HMMA.1688.F32.TF32 R24, R140, R48.reuse, R40 ;  /* 0x000000308c18723c */ /* 0x084fe60000081028 */
[----:B------:R2:W-:Y:S04]  /*18930*/  STL.64 [R1+0x3d8], R18 ;  /* 0x0003d81201007387 */ /* 0x0005e80000100a00 */
[----:B------:R-:W3:Y:S01]  /*18940*/  LDSM.16.M88.4 R40, [R5+0x36800] ;  /* 0x036800000528783b */ /* 0x000ee20000000200 */
[-C--:B------:R-:W-:Y:S08]  /*18950*/  HMMA.1688.F32.TF32 R8, R144, R48.reuse, R8 ;  /* 0x000000309008723c */ /* 0x080ff00000081008 */
[----:B--2---:R-:W-:Y:S01]  /*18960*/  HMMA.1688.F32.TF32 R16, R148, R48, R36 ;  /* 0x000000309410723c */ /* 0x004fe20000081024 */
[----:B------:R2:W-:Y:S04]  /*18970*/  STL.64 [R1+0x6c0], R20 ;  /* 0x0006c01401007387 */ /* 0x0005e80000100a00 */
[----:B------:R4:W-:Y:S04]  /*18980*/  STL.64 [R1+0x6c8], R22 ;  /* 0x0006c81601007387 */ /* 0x0009e80000100a00 */
[----:B------:R-:W3:Y:S04]  /*18990*/  LDSM.16.M88.4 R36, [R5+0x37000] ;  /* 0x037000000524783b */ /* 0x000ee80000000200 */
[----:B--2---:R-:W3:Y:S04]  /*189a0*/  LDL.LU.64 R20, [R1+0x1270] ;  /* 0x0012700001147983 */ /* 0x004ee80000300a00 */
[----:B------:R-:W-:Y:S04]  /*189b0*/  STL.64 [R1+0x870], R24 ;  /* 0x0008701801007387 */ /* 0x000fe80000100a00 */
[----:B------:R-:W-:Y:S04]  /*189c0*/  STL.64 [R1+0x878], R26 ;  /* 0x0008781a01007387 */ /* 0x000fe80000100a00 */
[----:B----4-:R-:W3:Y:S04]  /*189d0*/  LDL.LU.64 R22, [R1+0x1278] ;  /* 0x0012780001167983 */ /* 0x010ee80000300a00 */
[----:B------:R2:W-:Y:S04]  /*189e0*/  STL.64 [R1+0xa30], R16 ;  /* 0x000a301001007387 */ /* 0x0005e80000100a00 */
[----:B------:R4:W-:Y:S04]  /*189f0*/  STL.64 [R1+0xa38], R18 ;  /* 0x000a381201007387 */ /* 0x0009e80000100a00 */
[----:B------:R-:W-:Y:S04]  /*18a00*/  STL [R1+0xd30], R8 ;  /* 0x000d300801007387 */ /* 0x000fe80000100800 */
[----:B--2---:R-:W3:Y:S04]  /*18a10*/  LDL.LU.64 R16, [R1+0x1260] ;  /* 0x0012600001107983 */ /* 0x004ee80000300a00 */
[----:B----4-:R-:W3:Y:S04]  /*18a20*/  LDL.LU.64 R18, [R1+0x1268] ;  /* 0x0012680001127983 */ /* 0x010ee80000300a00 */
[----:B------:R-:W2:Y:S04]  /*18a30*/  LDL.LU.64 R24, [R1+0x1250] ;  /* 0x0012500001187983 */ /* 0x000ea80000300a00 */
[----:B------:R-:W2:Y:S04]  /*18a40*/  LDL.LU.64 R26, [R1+0x1258] ;  /* 0x00125800011a7983 */ /* 0x000ea80000300a00 */
[----:B------:R-:W4:Y:S04]  /*18a50*/  LDL.LU.64 R80, [R1+0x1240] ;  /* 0x0012400001507983 */ /* 0x000f280000300a00 */
[----:B------:R-:W4:Y:S04]  /*18a60*/  LDL.LU.64 R82, [R1+0x1248] ;  /* 0x0012480001527983 */ /* 0x000f280000300a00 */
[----:B------:R-:W2:Y:S04]  /*18a70*/  LDL.LU.64 R64, [R1+0x11c0] ;  /* 0x0011c00001407983 */ /* 0x000ea80000300a00 */
[----:B------:R-:W2:Y:S04]  /*18a80*/  LDL.LU.64 R66, [R1+0x11c8] ;  /* 0x0011c80001427983 */ /* 0x000ea80000300a00 */
[----:B------:R-:W2:Y:S04]  /*18a90*/  LDL.LU.64 R68, [R1+0x11b0] ;  /* 0x0011b00001447983 */ /* 0x000ea80000300a00 */
[----:B------:R-:W2:Y:S04]  /*18aa0*/  LDL.LU.64 R70, [R1+0x11b8] ;  /* 0x0011b80001467983 */ /* 0x000ea80000300a00 */
[----:B------:R-:W4:Y:S04]  /*18ab0*/  LDL.LU.64 R72, [R1+0x11a0] ;  /* 0x0011a00001487983 */ /* 0x000f280000300a00 */
[----:B------:R-:W4:Y:S04]  /*18ac0*/  LDL.LU.64 R74, [R1+0x11a8] ;  /* 0x0011a800014a7983 */ /* 0x000f280000300a00 */
[----:B------:R-:W4:Y:S04]  /*18ad0*/  LDL.LU.64 R76, [R1+0x1190] ;  /* 0x00119000014c7983 */ /* 0x000f280000300a00 */
[----:B------:R-:W4:Y:S04]  /*18ae0*/  LDL.LU.64 R78, [R1+0x1198] ;  /* 0x00119800014e7983 */ /* 0x000f280000300a00 */
[----:B------:R-:W4:Y:S04]  /*18af0*/  LDL.LU.64 R60, [R1+0x10f0] ;  /* 0x0010f000013c7983 */ /* 0x000f280000300a00 */
[----:B------:R-:W4:Y:S01]  /*18b00*/  LDL.LU.64 R62, [R1+0x10f8] ;  /* 0x0010f800013e7983 */ /* 0x000f220000300a00 */
[----:B------:R-:W-:-:S02]  /*18b10*/  IMAD.MOV.U32 R136, RZ, RZ, R11 ;  /* 0x000000ffff887224 */ /* 0x000fc400078e000b */
[----:B------:R-:W-:Y:S01]  /*18b20*/  IMAD.MOV.U32 R137, RZ, RZ, R10 ;  /* 0x000000ffff897224 */ /* 0x000fe200078e000a */
[----:B------:R-:W4:Y:S01]  /*18b30*/  LDL.LU.64 R52, [R1+0x10e0] ;  /* 0x0010e00001347983 */ /* 0x000f220000300a00 */
[----:B------:R-:W-:-:S03]  /*18b40*/  IMAD.MOV.U32 R252, RZ, RZ, R9 ;  /* 0x000000fffffc7224 */ /* 0x000fc600078e0009 */
[----:B------:R-:W4:Y:S04]  /*18b50*/  LDL.LU.64 R54, [R1+0x10e8] ;  /* 0x0010e80001367983 */ /* 0x000f280000300a00 */
[----:B------:R1:W-:Y:S04]  /*18b60*/  STL.64 [R1+0x2278], R50 ;  /* 0x0022783201007387 */ /* 0x0003e80000100a00 */
[----:B------:R-:W-:Y:S04]  /*18b70*/  STL [R1+0x20e4], R136 ;  /* 0x0020e48801007387 */ /* 0x000fe80000100800 */
[----:B------:R-:W-:Y:S04]  /*18b80*/  STL [R1+0x20e0], R137 ;  /* 0x0020e08901007387 */ /* 0x000fe80000100800 */
[----:B------:R-:W-:Y:S04]  /*18b90*/  STL [R1+0x20dc], R252 ;  /* 0x0020dcfc01007387 */ /* 0x000fe80000100800 */
[----:B------:R-:W4:Y:S04]  /*18ba0*/  LDL.LU.64 R48, [R1+0x10d0] ;  /* 0x0010d00001307983 */ /* 0x000f280000300a00 */
[----:B-1----:R-:W4:Y:S04]  /*18bb0*/  LDL.LU.64 R50, [R1+0x10d8] ;  /* 0x0010d80001327983 */ /* 0x002f280000300a00 */
[----:B------:R-:W4:Y:S04]  /*18bc0*/  LDL.LU.64 R28, [R1+0x10c0] ;  /* 0x0010c000011c7983 */ /* 0x000f280000300a00 */
[----:B------:R-:W4:Y:S04]  /*18bd0*/  LDL.LU.64 R30, [R1+0x10c8] ;  /* 0x0010c800011e7983 */ /* 0x000f280000300a00 */
[----:B------:R-:W1:Y:S01]  /*18be0*/  LDSM.16.M88.4 R8, [R5+0x37800] ;  /* 0x037800000508783b */ /* 0x000e620000000200 */
[C---:B---3--:R-:W-:Y:S08]  /*18bf0*/  HMMA.1688.F32.TF32 R56, R200.reuse, R44, R20 ;  /* 0x0000002cc838723c */ /* 0x048ff00000081014 */
[----:B------:R-:W-:Y:S11]  /*18c00*/  HMMA.1688.F32.TF32 R20, R200, R40, R16 ;  /* 0x00000028c814723c */ /* 0x000ff60000081010 */
[----:B------:R-:W-:Y:S04]  /*18c10*/  @!UPT UIADD3 URZ, URZ, URZ, URZ ;  /* 0x0000003f3f3ff290 */ /* 0x000fe8000fffe03f */
[----:B------:R-:W-:Y:S04]  /*18c20*/  STL.64 [R1+0x2270], R58 ;  /* 0x0022703a01007387 */ /* 0x000fe80000100a00 */
[----:B------:R-:W-:Y:S05]  /*18c30*/  STL.64 [R1+0x2268], R56 ;  /* 0x0022683801007387 */ /* 0x000fea0000100a00 */
[----:B------:R-:W-:Y:S01]  /*18c40*/  IMAD.MOV.U32 R19, RZ, RZ, R20 ;  /* 0x000000ffff137224 */ /* 0x000fe200078e0014 */
[----:B------:R-:W-:Y:S01]  /*18c50*/  MOV R16, R23 ;  /* 0x0000001700107202 */ /* 0x000fe20000000f00 */
[----:B------:R-:W-:-:S02]  /*18c60*/  IMAD.MOV.U32 R18, RZ, RZ, R21 ;  /* 0x000000ffff127224 */ /* 0x000fc400078e0015 */
[----:B------:R-:W-:Y:S01]  /*18c70*/  IMAD.MOV.U32 R17, RZ, RZ, R22 ;  /* 0x000000ffff117224 */ /* 0x000fe200078e0016 */
[----:B------:R-:W3:Y:S04]  /*18c80*/  LDL.LU.64 R20, [R1+0x1090] ;  /* 0x0010900001147983 */ /* 0x000ee80000300a00 */
[----:B------:R-:W3:Y:S01]  /*18c90*/  LDL.LU.64 R22, [R1+0x1098] ;  /* 0x0010980001167983 */ /* 0x000ee20000300a00 */
[----:B--2---:R-:W-:Y:S08]  /*18ca0*/  HMMA.1688.F32.TF32 R24, R200, R36, R24 ;  /* 0x00000024c818723c */ /* 0x004ff00000081018 */
[C---:B------:R-:W-:Y:S08]  /*18cb0*/  HMMA.1688.F32.TF32 R64, R196.reuse, R44, R64 ;  /* 0x0000002cc440723c */ /* 0x040ff00000081040 */
[C---:B------:R-:W-:Y:S08]  /*18cc0*/  HMMA.1688.F32.TF32 R68, R196.reuse, R40, R68 ;  /* 0x00000028c444723c */ /* 0x040ff00000081044 */
[C---:B----4-:R-:W-:Y:S08]  /*18cd0*/  HMMA.1688.F32.TF32 R72, R196.reuse, R36, R72 ;  /* 0x00000024c448723c */ /* 0x050ff00000081048 */
[----:B-1----:R-:W-:Y:S08]  /*18ce0*/  HMMA.1688.F32.TF32 R196, R196, R8, R76 ;  /* 0x00000008c4c4723c */ /* 0x002ff0000008104c */
[----:B------:R-:W-:Y:S01]  /*18cf0*/  HMMA.1688.F32.TF32 R76, R192, R44, R60 ;  /* 0x0000002cc04c723c */ /* 0x000fe2000008103c */
[----:B------:R-:W-:-:S02]  /*18d00*/  IMAD.MOV.U32 R251, RZ, RZ, R24 ;  /* 0x000000fffffb7224 */ /* 0x000fc400078e0018 */
[----:B------:R-:W-:Y:S02]  /*18d10*/  IMAD.MOV.U32 R250, RZ, RZ, R25 ;  /* 0x000000fffffa7224 */ /* 0x000fe400078e0019 */
[----:B------:R-:W-:Y:S01]  /*18d20*/  IMAD.MOV.U32 R249, RZ, RZ, R26 ;  /* 0x000000fffff97224 */ /* 0x000fe200078e001a */
[----:B------:R-:W2:Y:S01]  /*18d30*/  LDL.LU.64 R24, [R1+0x1070] ;  /* 0x0010700001187983 */ /* 0x000ea20000300a00 */
[----:B------:R-:W-:Y:S01]  /*18d40*/  IMAD.MOV.U32 R248, RZ, RZ, R27 ;  /* 0x000000fffff87224 */ /* 0x000fe200078e001b */
[----:B------:R-:W-:Y:S02]  /*18d50*/  HMMA.1688.F32.TF32 R200, R200, R8, R80 ;  /* 0x00000008c8c8723c */ /* 0x000fe40000081050 */
[----:B------:R-:W2:Y:S06]  /*18d60*/  LDL.LU.64 R26, [R1+0x1078] ;  /* 0x00107800011a7983 */ /* 0x000eac0000300a00 */
[C---:B------:R-:W-:Y:S07]  /*18d70*/  HMMA.1688.F32.TF32 R80, R192.reuse, R40, R52 ;  /* 0x00000028c050723c */ /* 0x040fee0000081034 */
[----:B------:R-:W-:Y:S01]  /*18d80*/  STL.64 [R1+0x21d8], R78 ;  /* 0x0021d84e01007387 */ /* 0x000fe20000100a00 */
[C---:B------:R-:W-:Y:S03]  /*18d90*/  HMMA.1688.F32.TF32 R84, R192.reuse, R36, R48 ;  /* 0x00000024c054723c */ /* 0x040fe60000081030 */
[----:B------:R-:W-:Y:S04]  /*18da0*/  STL.64 [R1+0x21d0], R76 ;  /* 0x0021d04c01007387 */ /* 0x000fe80000100a00 */
[----:B------:R-:W4:Y:S04]  /*18db0*/  LDL.LU.64 R52, [R1+0x1060] ;  /* 0x0010600001347983 */ /* 0x000f280000300a00 */
[----:B------:R-:W4:Y:S04]  /*18dc0*/  LDL.LU.64 R54, [R1+0x1068] ;  /* 0x0010680001367983 */ /* 0x000f280000300a00 */
[----:B------:R-:W-:Y:S04]  /*18dd0*/  STL.64 [R1+0x21e8], R82 ;  /* 0x0021e85201007387 */ /* 0x000fe80000100a00 */
[----:B------:R-:W-:Y:S04]  /*18de0*/  STL.64 [R1+0x21e0], R80 ;  /* 0x0021e05001007387 */ /* 0x000fe80000100a00 */
[----:B------:R-:W-:Y:S04]  /*18df0*/  STL.64 [R1+0x21f8], R86 ;  /* 0x0021f85601007387 */ /* 0x000fe80000100a00 */
[----:B------:R-:W-:Y:S04]  /*18e00*/  STL.64 [R1+0x21f0], R84 ;  /* 0x0021f05401007387 */ /* 0x000fe80000100a00 */
[----:B------:R-:W4:Y:S04]  /*18e10*/  LDL.LU.64 R48, [R1+0xfc0] ;  /* 0x000fc00001307983 */ /* 0x000f280000300a00 */
[----:B------:R-:W4:Y:S01]  /*18e20*/  LDL.LU.64 R50, [R1+0xfc8] ;  /* 0x000fc80001327983 */ /* 0x000f220000300a00 */
[----:B------:R-:W-:Y:S11]  /*18e30*/  HMMA.1688.F32.TF32 R192, R192, R8, R28 ;  /* 0x00000008c0c0723c */ /* 0x000ff6000008101c */
[----:B------:R-:W-:Y:S11]  /*18e40*/  @!UPT UIADD3 URZ, URZ, URZ, URZ ;  /* 0x0000003f3f3ff290 */ /* 0x000ff6000fffe03f */
[----:B------:R-:W-:Y:S01]  /*18e50*/  @!UPT UIADD3 URZ, URZ, URZ, URZ ;  /* 0x0000003f3f3ff290 */ /* 0x000fe2000fffe03f */
[----:B------:R-:W-:Y:S04]  /*18e60*/  STL.64 [R1+0x2208], R194 ;  /* 0x002208c201007387 */ /* 0x000fe80000100a00 */
[----:B------:R-:W-:Y:S01]  /*18e70*/  STL.64 [R1+0x2200], R192 ;  /* 0x002200c001007387 */ /* 0x000fe20000100a00 */
[C---:B---3--:R-:W-:Y:S03]  /*18e80*/  HMMA.1688.F32.TF32 R88, R188.reuse, R44, R20 ;  /* 0x0000002cbc58723c */ /* 0x048fe60000081014 */
[----:B------:R-:W3:Y:S04]  /*18e90*/  LDL.LU.64 R20, [R1+0xf80] ;  /* 0x000f800001147983 */ /* 0x000ee80000300a00 */
[----:B------:R-:W3:Y:S11]  /*18ea0*/  LDL.LU.64 R22, [R1+0xf88] ;  /* 0x000f880001167983 */ /* 0x000ef60000300a00 */
[----:B------:R-:W-:Y:S05]  /*18eb0*/  @!UPT UIADD3 URZ, URZ, URZ, URZ ;  /* 0x0000003f3f3ff290 */ /* 0x000fea000fffe03f */
[----:B------:R-:W-:Y:S04]  /*18ec0*/  STL.64 [R1+0x2218], R90 ;  /* 0x0022185a01007387 */ /* 0x000fe80000100a00 */
[----:B------:R1:W-:Y:S04]  /*18ed0*/  STL.64 [R1+0x2210], R88 ;  /* 0x0022105801007387 */ /* 0x0003e80000100a00 */
[----:B------:R-:W3:Y:S04]  /*18ee0*/  LDL.LU.64 R112, [R1+0xf70] ;  /* 0x000f700001707983 */ /* 0x000ee80000300a00 */
[----:B------:R-:W3:Y:S04]  /*18ef0*/  LDL.LU.64 R114, [R1+0xf78] ;  /* 0x000f780001727983 */ /* 0x000ee80000300a00 */
[----:B------:R-:W3:Y:S04]  /*18f00*/  LDL.LU.64 R116, [R1+0xf60] ;  /* 0x000f600001747983 */ /* 0x000ee80000300a00 */
[----:B------:R-:W3:Y:S04]  /*18f10*/  LDL.LU.64 R118, [R1+0xf68] ;  /* 0x000f680001767983 */ /* 0x000ee80000300a00 */
[----:B------:R-:W3:Y:S01]  /*18f20*/  LDL.LU.64 R28, [R1+0xf50] ;  /* 0x000f5000011c7983 */ /* 0x000ee20000300a00 */
[C---:B--2---:R-:W-:Y:S03]  /*18f30*/  HMMA.1688.F32.TF32 R92, R188.reuse, R40, R24 ;  /* 0x00000028bc5c723c */ /* 0x044fe60000081018 */
[----:B------:R-:W2:Y:S04]  /*18f40*/  LDL.LU.64 R30, [R1+0xf58] ;  /* 0x000f5800011e7983 */ /* 0x000ea80000300a00 */
[----:B-1----:R-:W2:Y:S04]  /*18f50*/  LDL.LU.64 R88, [R1+0xe60] ;  /* 0x000e600001587983 */ /* 0x002ea80000300a00 */
[----:B------:R-:W2:Y:S04]  /*18f60*/  LDL.LU.64 R90, [R1+0xe68] ;  /* 0x000e6800015a7983 */ /* 0x000ea80000300a00 */
[----:B------:R-:W2:Y:S04]  /*18f70*/  LDL.LU.64 R24, [R1+0xe50] ;  /* 0x000e500001187983 */ /* 0x000ea80000300a00 */
[----:B------:R-:W2:Y:S04]  /*18f80*/  LDL.LU.64 R26, [R1+0xe58] ;  /* 0x000e5800011a7983 */ /* 0x000ea80000300a00 */
[----:B------:R-:W2:Y:S01]  /*18f90*/  LDL.LU.64 R84, [R1+0xe40] ;  /* 0x000e400001547983 */ /* 0x000ea20000300a00 */
[C---:B----4-:R-:W-:Y:S03]  /*18fa0*/  HMMA.1688.F32.TF32 R96, R188.reuse, R36, R52 ;  /* 0x00000024bc60723c */ /* 0x050fe60000081034 */
[----:B------:R-:W4:Y:S04]  /*18fb0*/  LDL.LU.64 R86, [R1+0xe48] ;  /* 0x000e480001567983 */ /* 0x000f280000300a00 */
[----:B------:R-:W4:Y:S04]  /*18fc0*/  LDL.LU.64 R80, [R1+0xe30] ;  /* 0x000e300001507983 */ /* 0x000f280000300a00 */
[----:B------:R-:W4:Y:S04]  /*18fd0*/  LDL.LU.64 R82, [R1+0xe38] ;  /* 0x000e380001527983 */ /* 0x000f280000300a00 */
[----:B------:R-:W-:Y:S04]  /*18fe0*/  STL.64 [R1+0x2228], R94 ;  /* 0x0022285e01007387 */ /* 0x000fe80000100a00 */
[----:B------:R-:W-:Y:S04]  /*18ff0*/  STL.64 [R1+0x2220], R92 ;  /* 0x0022205c01007387 */ /* 0x000fe80000100a00 */
[----:B------:R-:W4:Y:S04]  /*19000*/  LDL.LU.64 R76, [R1+0xdb0] ;  /* 0x000db000014c7983 */ /* 0x000f280000300a00 */
[----:B------:R-:W4:Y:S01]  /*19010*/  LDL.LU.64 R78, [R1+0xdb8] ;  /* 0x000db800014e7983 */ /* 0x000f220000300a00 */
[----:B------:R-:W-:Y:S03]  /*19020*/  HMMA.1688.F32.TF32 R188, R188, R8, R48 ;  /* 0x00000008bcbc723c */ /* 0x000fe60000081030 */
[----:B------:R-:W4:Y:S04]  /*19030*/  LDL.LU.64 R60, [R1+0xda0] ;  /* 0x000da000013c7983 */ /* 0x000f280000300a00 */
[----:B------:R-:W4:Y:S04]  /*19040*/  LDL.LU.64 R62, [R1+0xda8] ;  /* 0x000da800013e7983 */ /* 0x000f280000300a00 */
[----:B------:R-:W-:Y:S04]  /*19050*/  STL.64 [R1+0x2238], R98 ;  /* 0x0022386201007387 */ /* 0x000fe80000100a00 */
[----:B------:R-:W-:Y:S04]  /*19060*/  STL.64 [R1+0x2230], R96 ;  /* 0x0022306001007387 */ /* 0x000fe80000100a00 */
[----:B------:R-:W4:Y:S04]  /*19070*/  LDL.LU.64 R56, [R1+0xd90] ;  /* 0x000d900001387983 */ /* 0x000f280000300a00 */
[----:B------:R-:W4:Y:S04]  /*19080*/  LDL.LU.64 R58, [R1+0xd98] ;  /* 0x000d9800013a7983 */ /* 0x000f280000300a00 */
[----:B------:R-:W-:Y:S04]  /*19090*/  STL.64 [R1+0x2248], R190 ;  /* 0x002248be01007387 */ /* 0x000fe80000100a00 */
[----:B------:R-:W-:Y:S04]  /*190a0*/  STL.64 [R1+0x2240], R188 ;  /* 0x002240bc01007387 */ /* 0x000fe80000100a00 */
[----:B------:R-:W4:Y:S04]  /*190b0*/  LDL.LU.64 R52, [R1+0xd80] ;  /* 0x000d800001347983 */ /* 0x000f280000300a00 */
[----:B------:R-:W4:Y:S04]  /*190c0*/  LDL.LU.64 R54, [R1+0xd88] ;  /* 0x000d880001367983 */ /* 0x000f280000300a00 */
[----:B------:R-:W4:Y:S04]  /*190d0*/  LDL.LU.64 R48, [R1+0xd00] ;  /* 0x000d000001307983 */ /* 0x000f280000300a00 */
[----:B------:R-:W4:Y:S01]  /*190e0*/  LDL.LU.64 R50, [R1+0xd08] ;  /* 0x000d080001327983 */ /* 0x000f220000300a00 */
[C---:B---3--:R-:W-:Y:S03]  /*190f0*/  HMMA.1688.F32.TF32 R108, R184.reuse, R44, R20 ;  /* 0x0000002cb86c723c */ /* 0x048fe60000081014 */
[----:B------:R-:W3:Y:S04]  /*19100*/  LDL.LU.64 R20, [R1+0xce0] ;  /* 0x000ce00001147983 */ /* 0x000ee80000300a00 */
[----:B------:R-:W3:Y:S01]  /*19110*/  LDL.LU.64 R22, [R1+0xce8] ;  /* 0x000ce80001167983 */ /* 0x000ee20000300a00 */
[C---:B------:R-:W-:Y:S08]  /*19120*/  HMMA.1688.F32.TF32 R112, R184.reuse, R40, R112 ;  /* 0x00000028b870723c */ /* 0x040ff00000081070 */
[C---:B------:R-:W-:Y:S08]  /*19130*/  HMMA.1688.F32.TF32 R116, R184.reuse, R36, R116 ;  /* 0x00000024b874723c */ /* 0x040ff00000081074 */
[----:B--2---:R-:W-:Y:S01]  /*19140*/  HMMA.1688.F32.TF32 R184, R184, R8, R28 ;  /* 0x00000008b8b8723c */ /* 0x004fe2000008101c */
[----:B------:R-:W2:Y:S04]  /*19150*/  LDL.LU.64 R28, [R1+0xcd0] ;  /* 0x000cd000011c7983 */ /* 0x000ea80000300a00 */
[----:B------:R-:W2:Y:S03]  /*19160*/  LDL.LU.64 R30, [R1+0xcd8] ;  /* 0x000cd800011e7983 */ /* 0x000ea60000300a00 */
[C---:B------:R-:W-:Y:S01]  /*19170*/  HMMA.1688.F32.TF32 R124, R180.reuse, R40, R24 ;  /* 0x00000028b47c723c */ /* 0x040fe20000081018 */
[----:B------:R-:W2:Y:S04]  /*19180*/  LDL.LU.64 R24, [R1+0xcb0] ;  /* 0x000cb00001187983 */ /* 0x000ea80000300a00 */
[----:B------:R-:W2:Y:S03]  /*19190*/  LDL.LU.64 R26, [R1+0xcb8] ;  /* 0x000cb800011a7983 */ /* 0x000ea60000300a00 */
[C---:B------:R-:W-:Y:S01]  /*191a0*/  HMMA.1688.F32.TF32 R120, R180.reuse, R44, R88 ;  /* 0x0000002cb478723c */ /* 0x040fe20000081058 */
[----:B------:R-:W2:Y:S04]  /*191b0*/  LDL.LU.64 R88, [R1+0xc30] ;  /* 0x000c300001587983 */ /* 0x000ea80000300a00 */
[----:B------:R-:W2:Y:S03]  /*191c0*/  LDL.LU.64 R90, [R1+0xc38] ;  /* 0x000c3800015a7983 */ /* 0x000ea60000300a00 */
[C---:B----4-:R-:W-:Y:S01]  /*191d0*/  HMMA.1688.F32.TF32 R128, R180.reuse, R36, R84 ;  /* 0x00000024b480723c */ /* 0x050fe20000081054 */
[----:B------:R-:W4:Y:S04]  /*191e0*/  LDL.LU.64 R84, [R1+0xc20] ;  /* 0x000c200001547983 */ /* 0x000f280000300a00 */
[----:B------:R-:W4:Y:S03]  /*191f0*/  LDL.LU.64 R86, [R1+0xc28] ;  /* 0x000c280001567983 */ /* 0x000f260000300a00 */
[----:B------:R-:W-:Y:S01]  /*19200*/  HMMA.1688.F32.TF32 R204, R180, R8, R80 ;  /* 0x00000008b4cc723c */ /* 0x000fe20000081050 */
[----:B------:R-:W4:Y:S04]  /*19210*/  LDL.LU.64 R80, [R1+0xc10] ;  /* 0x000c100001507983 */ /* 0x000f280000300a00 */
[----:B------:R-:W4:Y:S03]  /*19220*/  LDL.LU.64 R82, [R1+0xc18] ;  /* 0x000c180001527983 */ /* 0x000f260000300a00 */
[C---:B------:R-:W-:Y:S01]  /*19230*/  HMMA.1688.F32.TF32 R180, R176.reuse, R44, R76 ;  /* 0x0000002cb0b4723c */ /* 0x040fe2000008104c */
        /* <DEDUP_REMOVED lines=14> */
[C---:B---3--:R-:W-:Y:S01]  /*19320*/  HMMA.1688.F32.TF32 R220, R172.reuse, R40, R20 ;  /* 0x00000028acdc723c */ /* 0x048fe20000081014 */
[----:B------:R-:W3:Y:S04]  /*19330*/  LDL.LU.64 R20, [R1+0xaa0] ;  /* 0x000aa00001147983 */ /* 0x000ee80000300a00 */
[----:B------:R-:W3:Y:S03]  /*19340*/  LDL.LU.64 R22, [R1+0xaa8] ;  /* 0x000aa80001167983 */ /* 0x000ee60000300a00 */
[C---:B--2---:R-:W-:Y:S01]  /*19350*/  HMMA.1688.F32.TF32 R224, R172.reuse, R36, R28 ;  /* 0x00000024ace0723c */ /* 0x044fe2000008101c */
[----:B------:R-:W2:Y:S04]  /*19360*/  LDL.LU.64 R28, [R1+0xa90] ;  /* 0x000a9000011c7983 */ /* 0x000ea80000300a00 */
[----:B------:R-:W2:Y:S03]  /*19370*/  LDL.LU.64 R30, [R1+0xa98] ;  /* 0x000a9800011e7983 */ /* 0x000ea60000300a00 */
[----:B------:R-:W-:Y:S01]  /*19380*/  HMMA.1688.F32.TF32 R228, R172, R8, R24 ;  /* 0x00000008ace4723c */ /* 0x000fe20000081018 */
[----:B------:R-:W2:Y:S04]  /*19390*/  LDL.LU.64 R24, [R1+0xa80] ;  /* 0x000a800001187983 */ /* 0x000ea80000300a00 */
[----:B------:R-:W2:Y:S03]  /*193a0*/  LDL.LU.64 R26, [R1+0xa88] ;  /* 0x000a8800011a7983 */ /* 0x000ea60000300a00 */
[C---:B----4-:R-:W-:Y:S08]  /*193b0*/  HMMA.1688.F32.TF32 R60, R164.reuse, R44, R60 ;  /* 0x0000002ca43c723c */ /* 0x050ff0000008103c */
[C---:B------:R-:W-:Y:S11]  /*193c0*/  HMMA.1688.F32.TF32 R56, R164.reuse, R40, R56 ;  /* 0x00000028a438723c */ /* 0x040ff60000081038 */
[----:B------:R-:W-:Y:S04]  /*193d0*/  @!UPT UIADD3 URZ, URZ, URZ, URZ ;  /* 0x0000003f3f3ff290 */ /* 0x000fe8000fffe03f */
[----:B------:R1:W-:Y:S04]  /*193e0*/  STL.64 [R1+0x200], R60 ;  /* 0x0002003c01007387 */ /* 0x0003e80000100a00 */
[----:B------:R4:W-:Y:S01]  /*193f0*/  STL.64 [R1+0x208], R62 ;  /* 0x0002083e01007387 */ /* 0x0009e20000100a00 */
[C---:B------:R-:W-:Y:S03]  /*19400*/  HMMA.1688.F32.TF32 R52, R164.reuse, R36, R52 ;  /* 0x00000024a434723c */ /* 0x040fe60000081034 */
[----:B-1----:R-:W2:Y:S04]  /*19410*/  LDL.LU.64 R60, [R1+0xa50] ;  /* 0x000a5000013c7983 */ /* 0x002ea80000300a00 */
[----:B------:R1:W-:Y:S04]  /*19420*/  STL.64 [R1+0x1f0], R56 ;  /* 0x0001f03801007387 */ /* 0x0003e80000100a00 */
[----:B------:R1:W-:Y:S04]  /*19430*/  STL.64 [R1+0x1f8], R58 ;  /* 0x0001f83a01007387 */ /* 0x0003e80000100a00 */
[----:B----4-:R-:W4:Y:S01]  /*19440*/  LDL.LU.64 R62, [R1+0xa58] ;  /* 0x000a5800013e7983 */ /* 0x010f220000300a00 */
[----:B------:R-:W-:Y:S07]  /*19450*/  HMMA.1688.F32.TF32 R164, R164, R8, R48 ;  /* 0x00000008a4a4723c */ /* 0x000fee0000081030 */
[----:B------:R1:W-:Y:S04]  /*19460*/  STL.64 [R1+0x1e0], R52 ;  /* 0x0001e03401007387 */ /* 0x0003e80000100a00 */
[----:B------:R1:W-:Y:S01]  /*19470*/  STL.64 [R1+0x1e8], R54 ;  /* 0x0001e83601007387 */ /* 0x0003e20000100a00 */
[C---:B---3--:R-:W-:Y:S03]  /*19480*/  HMMA.1688.F32.TF32 R48, R160.reuse, R44, R20 ;  /* 0x0000002ca030723c */ /* 0x048fe60000081014 */
[----:B------:R-:W3:Y:S04]  /*19490*/  LDL.LU.64 R20, [R1+0xa00] ;  /* 0x000a000001147983 */ /* 0x000ee80000300a00 */
[----:B------:R-:W3:Y:S11]  /*194a0*/  LDL.LU.64 R22, [R1+0xa08] ;  /* 0x000a080001167983 */ /* 0x000ef60000300a00 */
[----:B------:R-:W-:Y:S05]  /*194b0*/  @!UPT UIADD3 URZ, URZ, URZ, URZ ;  /* 0x0000003f3f3ff290 */ /* 0x000fea000fffe03f */
[----:B------:R2:W-:Y:S04]  /*194c0*/  STL.64 [R1+0x2d0], R48 ;  /* 0x0002d03001007387 */ /* 0x0005e80000100a00 */
[----:B------:R2:W-:Y:S04]  /*194d0*/  STL.64 [R1+0x2d8], R50 ;  /* 0x0002d83201007387 */ /* 0x0005e80000100a00 */
[----:B-1----:R-:W3:Y:S04]  /*194e0*/  LDL.LU.64 R56, [R1+0x9e0] ;  /* 0x0009e00001387983 */ /* 0x002ee80000300a00 */
[----:B------:R-:W3:Y:S01]  /*194f0*/  LDL.LU.64 R58, [R1+0x9e8] ;  /* 0x0009e800013a7983 */ /* 0x000ee20000300a00 */
[C---:B--2---:R-:W-:Y:S08]  /*19500*/  HMMA.1688.F32.TF32 R28, R160.reuse, R40, R28 ;  /* 0x00000028a01c723c */ /* 0x044ff0000008101c */
[C---:B------:R-:W-:Y:S11]  /*19510*/  HMMA.1688.F32.TF32 R24, R160.reuse, R36, R24 ;  /* 0x00000024a018723c */ /* 0x040ff60000081018 */
[----:B------:R-:W-:Y:S04]  /*19520*/  @!UPT UIADD3 URZ, URZ, URZ, URZ ;  /* 0x0000003f3f3ff290 */ /* 0x000fe8000fffe03f */
[----:B------:R1:W-:Y:S04]  /*19530*/  STL.64 [R1+0x2c0], R28 ;  /* 0x0002c01c01007387 */ /* 0x0003e80000100a00 */
[----:B------:R2:W-:Y:S04]  /*19540*/  STL.64 [R1+0x2c8], R30 ;  /* 0x0002c81e01007387 */ /* 0x0005e80000100a00 */
[----:B------:R-:W3:Y:S04]  /*19550*/  LDL.LU.64 R52, [R1+0x9d0] ;  /* 0x0009d00001347983 */ /* 0x000ee80000300a00 */
[----:B------:R-:W3:Y:S04]  /*19560*/  LDL.LU.64 R54, [R1+0x9d8] ;  /* 0x0009d80001367983 */ /* 0x000ee80000300a00 */
[----:B------:R1:W-:Y:S04]  /*19570*/  STL.64 [R1+0x2b0], R24 ;  /* 0x0002b01801007387 */ /* 0x0003e80000100a00 */
[----:B------:R1:W-:Y:S04]  /*19580*/  STL.64 [R1+0x2b8], R26 ;  /* 0x0002b81a01007387 */ /* 0x0003e80000100a00 */
[----:B------:R-:W3:Y:S04]  /*19590*/  LDL.LU.64 R48, [R1+0x9c0] ;  /* 0x0009c00001307983 */ /* 0x000ee80000300a00 */
[----:B------:R-:W3:Y:S04]  /*195a0*/  LDL.LU.64 R50, [R1+0x9c8] ;  /* 0x0009c80001327983 */ /* 0x000ee80000300a00 */
[----:B-1----:R-:W3:Y:S04]  /*195b0*/  LDL.LU.64 R28, [R1+0x9b0] ;  /* 0x0009b000011c7983 */ /* 0x002ee80000300a00 */
[----:B--2---:R-:W2:Y:S04]  /*195c0*/  LDL.LU.64 R30, [R1+0x9b8] ;  /* 0x0009b800011e7983 */ /* 0x004ea80000300a00 */
[----:B------:R-:W2:Y:S04]  /*195d0*/  LDL.LU.64 R24, [R1+0x9a0] ;  /* 0x0009a00001187983 */ /* 0x000ea80000300a00 */
[----:B------:R-:W2:Y:S01]  /*195e0*/  LDL.LU.64 R26, [R1+0x9a8] ;  /* 0x0009a800011a7983 */ /* 0x000ea20000300a00 */
[----:B----4-:R-:W-:Y:S11]  /*195f0*/  HMMA.1688.F32.TF32 R160, R160, R8, R60 ;  /* 0x00000008a0a0723c */ /* 0x010ff6000008103c */
[----:B------:R-:W-:Y:S11]  /*19600*/  @!UPT UIADD3 URZ, URZ, URZ, URZ ;  /* 0x0000003f3f3ff290 */ /* 0x000ff6000fffe03f */
[----:B------:R-:W-:Y:S01]  /*19610*/  @!UPT UIADD3 URZ, URZ, URZ, URZ ;  /* 0x0000003f3f3ff290 */ /* 0x000fe2000fffe03f */
[----:B------:R-:W-:Y:S04]  /*19620*/  STL [R1+0x2134], R161 ;  /* 0x002134a101007387 */ /* 0x000fe80000100800 */
[----:B------:R-:W-:Y:S04]  /*19630*/  STL [R1+0x2130], R162 ;  /* 0x002130a201007387 */ /* 0x000fe80000100800 */
[----:B------:R-:W-:Y:S01]  /*19640*/  STL [R1+0x212c], R163 ;  /* 0x00212ca301007387 */ /* 0x000fe20000100800 */
[C---:B---3--:R-:W-:Y:S03]  /*19650*/  HMMA.1688.F32.TF32 R60, R156.reuse, R44, R20 ;  /* 0x0000002c9c3c723c */ /* 0x048fe60000081014 */
[----:B------:R-:W3:Y:S04]  /*19660*/  LDL.LU.64 R20, [R1+0x990] ;  /* 0x0009900001147983 */ /* 0x000ee80000300a00 */
[----:B------:R-:W3:Y:S01]  /*19670*/  LDL.LU.64 R22, [R1+0x998] ;  /* 0x0009980001167983 */ /* 0x000ee20000300a00 */
[C---:B------:R-:W-:Y:S11]  /*19680*/  HMMA.1688.F32.TF32 R56, R156.reuse, R40, R56 ;  /* 0x000000289c38723c */ /* 0x040ff60000081038 */
[----:B------:R-:W-:Y:S04]  /*19690*/  @!UPT UIADD3 URZ, URZ, URZ, URZ ;  /* 0x0000003f3f3ff290 */ /* 0x000fe8000fffe03f */
[----:B------:R1:W-:Y:S04]  /*196a0*/  STL.64 [R1+0x3a0], R60 ;  /* 0x0003a03c01007387 */ /* 0x0003e80000100a00 */
[----:B------:R4:W-:Y:S04]  /*196b0*/  STL.64 [R1+0x3a8], R62 ;  /* 0x0003a83e01007387 */ /* 0x0009e80000100a00 */
[----:B------:R-:W-:Y:S04]  /*196c0*/  STL [R1+0x39c], R59 ;  /* 0x00039c3b01007387 */ /* 0x000fe80000100800 */
[----:B-1----:R-:W3:Y:S04]  /*196d0*/  LDL.LU.64 R60, [R1+0x8e0] ;  /* 0x0008e000013c7983 */ /* 0x002ee80000300a00 */
[----:B----4-:R-:W2:Y:S01]  /*196e0*/  LDL.LU.64 R62, [R1+0x8e8] ;  /* 0x0008e800013e7983 */ /* 0x010ea20000300a00 */
[C---:B------:R-:W-:Y:S08]  /*196f0*/  HMMA.1688.F32.TF32 R52, R156.reuse, R36, R52 ;  /* 0x000000249c34723c */ /* 0x040ff00000081034 */
[----:B------:R-:W-:Y:S08]  /*19700*/  HMMA.1688.F32.TF32 R156, R156, R8, R48 ;  /* 0x000000089c9c723c */ /* 0x000ff00000081030 */
[C---:B--2---:R-:W-:Y:S07]  /*19710*/  HMMA.1688.F32.TF32 R48, R152.reuse, R44, R28 ;  /* 0x0000002c9830723c */ /* 0x044fee000008101c */
[----:B------:R-:W-:Y:S01]  /*19720*/  STL.64 [R1+0x370], R52 ;  /* 0x0003703401007387 */ /* 0x000fe20000100a00 */
[----:B------:R-:W-:Y:S03]  /*19730*/  HMMA.1688.F32.TF32 R24, R152, R40, R24 ;  /* 0x000000289818723c */ /* 0x000fe60000081018 */
[----:B------:R-:W-:Y:S04]  /*19740*/  STL.64 [R1+0x378], R54 ;  /* 0x0003783601007387 */ /* 0x000fe80000100a00 */
[----:B------:R-:W-:Y:S04]  /*19750*/  STL [R1+0x2128], R156 ;  /* 0x0021289c01007387 */ /* 0x000fe80000100800 */
[----:B------:R-:W-:Y:S04]  /*19760*/  STL [R1+0x2124], R157 ;  /* 0x0021249d01007387 */ /* 0x000fe80000100800 */
[----:B------:R-:W-:Y:S04]  /*19770*/  STL [R1+0x2120], R158 ;  /* 0x0021209e01007387 */ /* 0x000fe80000100800 */
[----:B------:R-:W-:Y:S04]  /*19780*/  STL [R1+0x211c], R159 ;  /* 0x00211c9f01007387 */ /* 0x000fe80000100800 */
[----:B------:R-:W2:Y:S04]  /*19790*/  LDL.LU.64 R28, [R1+0x930] ;  /* 0x00093000011c7983 */ /* 0x000ea80000300a00 */
[----:B------:R-:W-:Y:S04]  /*197a0*/  STL.64 [R1+0x4d0], R48 ;  /* 0x0004d03001007387 */ /* 0x000fe80000100a00 */
[----:B------:R-:W-:Y:S04]  /*197b0*/  STL.64 [R1+0x4d8], R50 ;  /* 0x0004d83201007387 */ /* 0x000fe80000100a00 */
[----:B------:R-:W2:Y:S04]  /*197c0*/  LDL.LU.64 R30, [R1+0x938] ;  /* 0x00093800011e7983 */ /* 0x000ea80000300a00 */
[----:B------:R1:W-:Y:S01]  /*197d0*/  STL.64 [R1+0x4b0], R24 ;  /* 0x0004b01801007387 */ /* 0x0003e20000100a00 */
[----:B------:R-:W-:-:S03]  /*197e0*/  IMAD.MOV.U32 R161, RZ, RZ, R56 ;  /* 0x000000ffffa17224 */ /* 0x000fc600078e0038 */
[----:B------:R1:W-:Y:S01]  /*197f0*/  STL.64 [R1+0x4b8], R26 ;  /* 0x0004b81a01007387 */ /* 0x0003e20000100a00 */
[----:B------:R-:W-:Y:S02]  /*19800*/  IMAD.MOV.U32 R162, RZ, RZ, R57 ;  /* 0x000000ffffa27224 */ /* 0x000fe400078e0039 */
[----:B------:R-:W-:Y:S01]  /*19810*/  IMAD.MOV.U32 R163, RZ, RZ, R58 ;  /* 0x000000ffffa37224 */ /* 0x000fe200078e003a */
[----:B-1----:R-:W2:Y:S04]  /*19820*/  LDL.LU.64 R24, [R1+0x920] ;  /* 0x0009200001187983 */ /* 0x002ea80000300a00 */
[----:B------:R-:W2:Y:S04]  /*19830*/  LDL.LU.64 R26, [R1+0x928] ;  /* 0x00092800011a7983 */ /* 0x000ea80000300a00 */
[----:B------:R-:W2:Y:S04]  /*19840*/  LDL.LU.64 R56, [R1+0x910] ;  /* 0x0009100001387983 */ /* 0x000ea80000300a00 */
[----:B------:R-:W2:Y:S01]  /*19850*/  LDL.LU.64 R58, [R1+0x918] ;  /* 0x00091800013a7983 */ /* 0x000ea20000300a00 */
[----:B---3--:R-:W-:Y:S11]  /*19860*/  HMMA.1688.F32.TF32 R20, R152, R36, R20 ;  /* 0x000000249814723c */ /* 0x008ff60000081014 */
[----:B------:R-:W-:Y:S11]  /*19870*/  @!UPT UIADD3 URZ, URZ, URZ, URZ ;  /* 0x0000003f3f3ff290 */ /* 0x000ff6000fffe03f */
[----:B------:R-:W-:Y:S01]  /*19880*/  @!UPT UIADD3 URZ, URZ, URZ, URZ ;  /* 0x0000003f3f3ff290 */ /* 0x000fe2000fffe03f */
[----:B------:R1:W-:Y:S04]  /*19890*/  STL.64 [R1+0x480], R20 ;  /* 0x0004801401007387 */ /* 0x0003e80000100a00 */
[----:B------:R3:W-:Y:S04]  /*198a0*/  STL.64 [R1+0x488], R22 ;  /* 0x0004881601007387 */ /* 0x0007e80000100a00 */
[----:B-1----:R-:W4:Y:S04]  /*198b0*/  LDL.LU.64 R20, [R1+0x7f0] ;  /* 0x0007f00001147983 */ /* 0x002f280000300a00 */
[----:B---3--:R-:W4:Y:S04]  /*198c0*/  LDL.LU.64 R22, [R1+0x7f8] ;  /* 0x0007f80001167983 */ /* 0x008f280000300a00 */
[----:B------:R-:W4:Y:S04]  /*198d0*/  LDL.LU.64 R52, [R1+0x900] ;  /* 0x0009000001347983 */ /* 0x000f280000300a00 */
[----:B------:R-:W4:Y:S04]  /*198e0*/  LDL.LU.64 R54, [R1+0x908] ;  /* 0x0009080001367983 */ /* 0x000f280000300a00 */
[----:B------:R-:W4:Y:S04]  /*198f0*/  LDL.LU.64 R48, [R1+0x940] ;  /* 0x0009400001307983 */ /* 0x000f280000300a00 */
[----:B------:R-:W4:Y:S01]  /*19900*/  LDL.LU.64 R50, [R1+0x948] ;  /* 0x0009480001327983 */ /* 0x000f220000300a00 */
[C---:B--2---:R-:W-:Y:S08]  /*19910*/  HMMA.1688.F32.TF32 R28, R140.reuse, R44, R28 ;  /* 0x0000002c8c1c723c */ /* 0x044ff0000008101c */
[C---:B------:R-:W-:Y:S08]  /*19920*/  HMMA.1688.F32.TF32 R24, R140.reuse, R40, R24 ;  /* 0x000000288c18723c */ /* 0x040ff00000081018 */
[----:B------:R-:W-:Y:S08]  /*19930*/  HMMA.1688.F32.TF32 R56, R140, R36, R56 ;  /* 0x000000248c38723c */ /* 0x000ff00000081038 */
[----:B------:R-:W-:-:S02]  /*19940*/  IMAD.MOV.U32 R7, RZ, RZ, R31 ;  /* 0x000000ffff077224 */ /* 0x000fc400078e001f */
[----:B------:R-:W-:Y:S01]  /*19950*/  IMAD.MOV.U32 R6, RZ, RZ, R30 ;  /* 0x000000ffff067224 */ /* 0x000fe200078e001e */
[----:B------:R1:W-:Y:S04]  /*19960*/  STL.64 [R1+0x650], R28 ;  /* 0x0006501c01007387 */ /* 0x0003e80000100a00 */
[----:B------:R2:W-:Y:S04]  /*19970*/  STL [R1+0x2118], R7 ;  /* 0x0021180701007387 */ /* 0x0005e80000100800 */
[----:B------:R2:W-:Y:S04]  /*19980*/  STL [R1+0x2114], R6 ;  /* 0x0021140601007387 */ /* 0x0005e80000100800 */
[----:B-1----:R-:W3:Y:S04]  /*19990*/  LDL.LU.64 R28, [R1+0x970] ;  /* 0x00097000011c7983 */ /* 0x002ee80000300a00 */
[----:B------:R-:W3:Y:S04]  /*199a0*/  LDL.LU.64 R30, [R1+0x978] ;  /* 0x00097800011e7983 */ /* 0x000ee80000300a00 */
[----:B------:R1:W-:Y:S01]  /*199b0*/  STL.64 [R1+0x640], R24 ;  /* 0x0006401801007387 */ /* 0x0003e20000100a00 */
[----:B--2---:R-:W-:-:S03]  /*199c0*/  IMAD.MOV.U32 R7, RZ, RZ, R58 ;  /* 0x000000ffff077224 */ /* 0x004fc600078e003a */
[----:B------:R2:W-:Y:S01]  /*199d0*/  STL.64 [R1+0x648], R26 ;  /* 0x0006481a01007387 */ /* 0x0005e20000100a00 */
[----:B------:R-:W-:-:S03]  /*199e0*/  IMAD.MOV.U32 R6, RZ, RZ, R59 ;  /* 0x000000ffff067224 */ /* 0x000fc600078e003b */
[----:B-1----:R-:W3:Y:S04]  /*199f0*/  LDL.LU.64 R24, [R1+0x960] ;  /* 0x0009600001187983 */ /* 0x002ee80000300a00 */
[----:B--2---:R-:W2:Y:S04]  /*19a00*/  LDL.LU.64 R26, [R1+0x968] ;  /* 0x00096800011a7983 */ /* 0x004ea80000300a00 */
[----:B------:R4:W-:Y:S02]  /*19a10*/  STL.64 [R1+0x630], R56 ;  /* 0x0006303801007387 */ /* 0x0009e40000100a00 */
[----:B----4-:R-:W-:Y:S02]  /*19a20*/  HMMA.1688.F32.TF32 R56, R140, R8, R20 ;  /* 0x000000088c38723c */ /* 0x010fe40000081014 */
[----:B------:R-:W4:Y:S04]  /*19a30*/  LDL.LU.64 R20, [R1+0x860] ;  /* 0x0008600001147983 */ /* 0x000f280000300a00 */
[----:B------:R-:W4:Y:S02]  /*19a40*/  LDL.LU.64 R22, [R1+0x868] ;  /* 0x0008680001167983 */ /* 0x000f240000300a00 */
[----:B------:R-:W-:Y:S01]  /*19a50*/  HMMA.1688.F32.TF32 R52, R148, R44, R52 ;  /* 0x0000002c9434723c */ /* 0x000fe20000081034 */
[----:B------:R-:W-:-:S02]  /*19a60*/  IMAD.MOV.U32 R240, RZ, RZ, R138 ;  /* 0x000000fffff07224 */ /* 0x000fc400078e008a */
[----:B------:R-:W-:Y:S02]  /*19a70*/  IMAD.MOV.U32 R241, RZ, RZ, R134 ;  /* 0x000000fffff17224 */ /* 0x000fe400078e0086 */
[----:B------:R-:W-:Y:S02]  /*19a80*/  IMAD.MOV.U32 R242, RZ, RZ, R135 ;  /* 0x000000fffff27224 */ /* 0x000fe400078e0087 */
[----:B------:R-:W-:Y:S01]  /*19a90*/  IMAD.MOV.U32 R243, RZ, RZ, R133 ;  /* 0x000000fffff37224 */ /* 0x000fe200078e0085 */
[----:B------:R-:W-:Y:S01]  /*19aa0*/  HMMA.1688.F32.TF32 R48, R148, R40, R48 ;  /* 0x000000289430723c */ /* 0x000fe20000081030 */
[----:B------:R-:W-:Y:S01]  /*19ab0*/  IMAD.MOV.U32 R191, RZ, RZ, R248 ;  /* 0x000000ffffbf7224 */ /* 0x000fe200078e00f8 */
[----:B------:R-:W-:Y:S01]  /*19ac0*/  MOV R189, R250 ;  /* 0x000000fa00bd7202 */ /* 0x000fe20000000f00 */
[----:B------:R-:W-:Y:S01]  /*19ad0*/  IMAD.MOV.U32 R190, RZ, RZ, R249 ;  /* 0x000000ffffbe7224 */ /* 0x000fe200078e00f9 */
[----:B------:R-:W-:Y:S04]  /*19ae0*/  LDS R140, [R2+0x4080] ;  /* 0x00408000028c7984 */ /* 0x000fe80000000800 */
[----:B------:R-:W-:Y:S04]  /*19af0*/  STL.64 [R1+0x4e0], R56 ;  /* 0x0004e03801007387 */ /* 0x000fe80000100a00 */
[----:B------:R-:W-:Y:S04]  /*19b00*/  STL.64 [R1+0x4e8], R58 ;  /* 0x0004e83a01007387 */ /* 0x000fe80000100a00 */
[----:B------:R-:W-:Y:S01]  /*19b10*/  MOV R5, R55 ;  /* 0x0000003700057202 */ /* 0x000fe20000000f00 */
[----:B------:R-:W-:Y:S04]  /*19b20*/  STL.64 [R1+0x7f0], R52 ;  /* 0x0007f03401007387 */ /* 0x000fe80000100a00 */
[----:B------:R-:W-:Y:S03]  /*19b30*/  STL [R1+0x7f8], R54 ;  /* 0x0007f83601007387 */ /* 0x000fe60000100800 */
[----:B------:R-:W-:Y:S01]  /*19b40*/  IMAD.MOV.U32 R252, RZ, RZ, R51 ;  /* 0x000000fffffc7224 */ /* 0x000fe200078e0033 */
[----:B------:R-:W-:Y:S01]  /*19b50*/  HMMA.1688.F32.TF32 R60, R152, R8, R60 ;  /* 0x00000008983c723c */ /* 0x000fe2000008103c */
[----:B------:R-:W-:Y:S01]  /*19b60*/  IMAD.MOV.U32 R137, RZ, RZ, R50 ;  /* 0x000000ffff897224 */ /* 0x000fe200078e0032 */
[----:B------:R1:W-:Y:S01]  /*19b70*/  STL [R1+0x20e8], R5 ;  /* 0x0020e80501007387 */ /* 0x0003e20000100800 */
[----:B------:R-:W-:-:S03]  /*19b80*/  IMAD.MOV.U32 R136, RZ, RZ, R49 ;  /* 0x000000ffff887224 */ /* 0x000fc600078e0031 */
[----:B------:R1:W-:Y:S04]  /*19b90*/  STL [R1+0x7e0], R48 ;  /* 0x0007e03001007387 */ /* 0x0003e80000100800 */
[----:B------:R-:W-:Y:S04]  /*19ba0*/  STL [R1+0x20f4], R252 ;  /* 0x0020f4fc01007387 */ /* 0x000fe80000100800 */
[----:B------:R-:W-:Y:S04]  /*19bb0*/  STL [R1+0x20f0], R137 ;  /* 0x0020f08901007387 */ /* 0x000fe80000100800 */
[----:B------:R-:W-:Y:S04]  /*19bc0*/  STL [R1+0x20ec], R136 ;  /* 0x0020ec8801007387 */ /* 0x000fe80000100800 */
[----:B------:R-:W-:Y:S04]  /*19bd0*/  LDS R152, [R2+0x4000] ;  /* 0x0040000002987984 */ /* 0x000fe80000000800 */
[----:B------:R-:W-:Y:S04]  /*19be0*/  LDS R154, [R2+0x6000] ;  /* 0x00600000029a7984 */ /* 0x000fe80000000800 */
[----:B------:R-:W-:Y:S04]  /*19bf0*/  LDS R153, [R0+0x4000] ;  /* 0x0040000000997984 */ /* 0x000fe80000000800 */
[----:B------:R-:W1:Y:S01]  /*19c00*/  LDS R155, [R0+0x6000] ;  /* 0x00600000009b7984 */ /* 0x000e620000000800 */
[C---:B------:R-:W-:Y:S03]  /*19c10*/  HMMA.1688.F32.TF32 R236, R168.reuse, R36, R80 ;  /* 0x00000024a8ec723c */ /* 0x040fe60000081050 */
[----:B------:R-:W-:Y:S04]  /*19c20*/  LDS R142, [R2+0x6080] ;  /* 0x00608000028e7984 */ /* 0x000fe80000000800 */
[----:B------:R-:W-:Y:S01]  /*19c30*/  LDS R141, [R0+0x4080] ;  /* 0x00408000008d7984 */ /* 0x000fe20000000800 */
[----:B------:R-:W-:Y:S03]  /*19c40*/  HMMA.1688.F32.TF32 R232, R168, R40, R84 ;  /* 0x00000028a8e8723c */ /* 0x000fe60000081054 */
[----:B------:R-:W1:Y:S05]  /*19c50*/  LDS R143, [R0+0x6080] ;  /* 0x00608000008f7984 */ /* 0x000e6a0000000800 */
[C---:B---3--:R-:W-:Y:S08]  /*19c60*/  HMMA.1688.F32.TF32 R28, R148.reuse, R36, R28 ;  /* 0x00000024941c723c */ /* 0x048ff0000008101c */
[----:B--2---:R-:W-:Y:S11]  /*19c70*/  HMMA.1688.F32.TF32 R148, R148, R8, R24 ;  /* 0x000000089494723c */ /* 0x004ff60000081018 */
[----:B------:R-:W-:Y:S05]  /*19c80*/  @!UPT UIADD3 URZ, URZ, URZ, URZ ;  /* 0x0000003f3f3ff290 */ /* 0x000fea000fffe03f */
[----:B-1----:R-:W-:Y:S01]  /*19c90*/  IMAD.MOV.U32 R5, RZ, RZ, R29 ;  /* 0x000000ffff057224 */ /* 0x002fe200078e001d */
[----:B------:R-:W-:Y:S04]  /*19ca0*/  STL [R1+0x7d0], R28 ;  /* 0x0007d01c01007387 */ /* 0x000fe80000100800 */
[----:B------:R-:W-:Y:S04]  /*19cb0*/  STL.64 [R1+0x7d8], R30 ;  /* 0x0007d81e01007387 */ /* 0x000fe80000100a00 */
[----:B------:R-:W-:Y:S04]  /*19cc0*/  STL [R1+0x20f8], R5 ;  /* 0x0020f80501007387 */ /* 0x000fe80000100800 */
[----:B------:R-:W2:Y:S04]  /*19cd0*/  LDL.LU.64 R56, [R1+0x840] ;  /* 0x0008400001387983 */ /* 0x000ea80000300a00 */
[----:B------:R-:W2:Y:S04]  /*19ce0*/  LDL.LU.64 R58, [R1+0x848] ;  /* 0x00084800013a7983 */ /* 0x000ea80000300a00 */
[----:B------:R1:W-:Y:S04]  /*19cf0*/  STL.64 [R1+0x2068], R150 ;  /* 0x0020689601007387 */ /* 0x0003e80000100a00 */
[----:B------:R3:W-:Y:S04]  /*19d00*/  STL.64 [R1+0x2060], R148 ;  /* 0x0020609401007387 */ /* 0x0007e80000100a00 */
[----:B------:R-:W2:Y:S04]  /*19d10*/  LDL.LU.64 R48, [R1+0x830] ;  /* 0x0008300001307983 */ /* 0x000ea80000300a00 */
[----:B------:R-:W2:Y:S01]  /*19d20*/  LDL.LU.64 R50, [R1+0x838] ;  /* 0x0008380001327983 */ /* 0x000ea20000300a00 */
[----:B----4-:R-:W-:Y:S11]  /*19d30*/  HMMA.1688.F32.TF32 R20, R144, R44, R20 ;  /* 0x0000002c9014723c */ /* 0x010ff60000081014 */
[----:B------:R-:W-:Y:S11]  /*19d40*/  @!UPT UIADD3 URZ, URZ, URZ, URZ ;  /* 0x0000003f3f3ff290 */ /* 0x000ff6000fffe03f */
[----:B------:R-:W-:Y:S02]  /*19d50*/  @!UPT UIADD3 URZ, URZ, URZ, URZ ;  /* 0x0000003f3f3ff290 */ /* 0x000fe4000fffe03f */
[----:B-1----:R-:W-:Y:S01]  /*19d60*/  IMAD.MOV.U32 R151, RZ, RZ, R20 ;  /* 0x000000ffff977224 */ /* 0x002fe200078e0014 */
[----:B---3--:R-:W-:Y:S01]  /*19d70*/  MOV R148, R23 ;  /* 0x0000001700947202 */ /* 0x008fe20000000f00 */
[----:B------:R-:W-:Y:S02]  /*19d80*/  IMAD.MOV.U32 R150, RZ, RZ, R21 ;  /* 0x000000ffff967224 */ /* 0x000fe400078e0015 */
[----:B------:R-:W-:Y:S01]  /*19d90*/  IMAD.MOV.U32 R149, RZ, RZ, R22 ;  /* 0x000000ffff957224 */ /* 0x000fe200078e0016 */
[----:B------:R-:W3:Y:S04]  /*19da0*/  LDL.LU.64 R20, [R1+0x7a0] ;  /* 0x0007a00001147983 */ /* 0x000ee80000300a00 */
[----:B------:R-:W3:Y:S04]  /*19db0*/  LDL.LU.64 R22, [R1+0x7a8] ;  /* 0x0007a80001167983 */ /* 0x000ee80000300a00 */
[----:B------:R-:W4:Y:S04]  /*19dc0*/  LDL.LU R138, [R1+0x2308] ;  /* 0x00230800018a7983 */ /* 0x000f280000300800 */
[----:B------:R-:W2:Y:S04]  /*19dd0*/  LDL.LU R134, [R1+0x2304] ;  /* 0x0023040001867983 */ /* 0x000ea80000300800 */
[----:B------:R-:W3:Y:S04]  /*19de0*/  LDL.LU R135, [R1+0x2300] ;  /* 0x0023000001877983 */ /* 0x000ee80000300800 */
[----:B------:R-:W3:Y:S04]  /*19df0*/  LDL.LU R24, [R1+0xb00] ;  /* 0x000b000001187983 */ /* 0x000ee80000300800 */
[----:B------:R-:W3:Y:S04]  /*19e00*/  LDL.LU R25, [R1+0xb04] ;  /* 0x000b040001197983 */ /* 0x000ee80000300800 */
[----:B------:R-:W3:Y:S01]  /*19e10*/  LDL.LU R26, [R1+0xb08] ;  /* 0x000b0800011a7983 */ /* 0x000ee20000300800 */
[----:B------:R-:W-:-:S03]  /*19e20*/  MOV R31, R139 ;  /* 0x0000008b001f7202 */ /* 0x000fc60000000f00 */
[----:B------:R-:W3:Y:S01]  /*19e30*/  LDL.LU R27, [R1+0xb0c] ;  /* 0x000b0c00011b7983 */ /* 0x000ee20000300800 */
[----:B----4-:R-:W-:Y:S02]  /*19e40*/  IMAD.MOV.U32 R30, RZ, RZ, R138 ;  /* 0x000000ffff1e7224 */ /* 0x010fe400078e008a */
[----:B--2---:R-:W-:Y:S02]  /*19e50*/  IMAD.MOV.U32 R28, RZ, RZ, R134 ;  /* 0x000000ffff1c7224 */ /* 0x004fe400078e0086 */
[----:B------:R-:W2:Y:S01]  /*19e60*/  LDL.LU R134, [R1+0x22fc] ;  /* 0x0022fc0001867983 */ /* 0x000ea20000300800 */
[----:B---3--:R-:W-:-:S03]  /*19e70*/  IMAD.MOV.U32 R29, RZ, RZ, R135 ;  /* 0x000000ffff1d7224 */ /* 0x008fc600078e0087 */
[----:B------:R-:W2:Y:S04]  /*19e80*/  LDL.LU R135, [R1+0x22f8] ;  /* 0x0022f80001877983 */ /* 0x000ea80000300800 */
[----:B------:R-:W3:Y:S04]  /*19e90*/  LDL.LU R138, [R1+0x22f4] ;  /* 0x0022f400018a7983 */ /* 0x000ee80000300800 */
[----:B------:R-:W3:Y:S01]  /*19ea0*/  LDL.LU R139, [R1+0x22f0] ;  /* 0x0022f000018b7983 */ /* 0x000ee20000300800 */
[----:B------:R-:W-:Y:S01]  /*19eb0*/  HMMA.1688.F32.TF32 R20, R144, R8, R20 ;  /* 0x000000089014723c */ /* 0x000fe20000081014 */
[----:B------:R-:W-:-:S02]  /*19ec0*/  IMAD.MOV.U32 R52, RZ, RZ, R132 ;  /* 0x000000ffff347224 */ /* 0x000fc400078e0084 */
[----:B------:R-:W-:Y:S02]  /*19ed0*/  IMAD.MOV.U32 R53, RZ, RZ, R105 ;  /* 0x000000ffff357224 */ /* 0x000fe400078e0069 */
[----:B------:R-:W-:Y:S11]  /*19ee0*/  IMAD.MOV.U32 R54, RZ, RZ, R104 ;  /* 0x000000ffff367224 */ /* 0x000ff600078e0068 */
[----:B------:R-:W-:Y:S08]  /*19ef0*/  @!UPT UIADD3 URZ, URZ, URZ, URZ ;  /* 0x0000003f3f3ff290 */ /* 0x000ff0000fffe03f */
[----:B------:R-:W-:Y:S01]  /*19f00*/  IMAD.MOV.U32 R133, RZ, RZ, R20 ;  /* 0x000000ffff857224 */ /* 0x000fe200078e0014 */
[----:B------:R-:W-:Y:S01]  /*19f10*/  MOV R104, R23 ;  /* 0x0000001700687202 */ /* 0x000fe20000000f00 */
[----:B------:R-:W-:Y:S02]  /*19f20*/  IMAD.MOV.U32 R132, RZ, RZ, R21 ;  /* 0x000000ffff847224 */ /* 0x000fe400078e0015 */
[----:B------:R-:W-:Y:S02]  /*19f30*/  IMAD.MOV.U32 R105, RZ, RZ, R22 ;  /* 0x000000ffff697224 */ /* 0x000fe400078e0016 */
[----:B------:R-:W-:Y:S01]  /*19f40*/  IMAD.MOV.U32 R55, RZ, RZ, R3 ;  /* 0x000000ffff377224 */ /* 0x000fe200078e0003 */
[C---:B------:R-:W-:Y:S01]  /*19f50*/  HMMA.1688.F32.TF32 R48, R144.reuse, R36, R48 ;  /* 0x000000249030723c */ /* 0x040fe20000081030 */
[----:B------:R1:W-:Y:S04]  /*19f60*/  STL [R1+0x2108], R148 ;  /* 0x0021089401007387 */ /* 0x0003e80000100800 */
[----:B------:R4:W-:Y:S04]  /*19f70*/  STL [R1+0x2104], R150 ;  /* 0x0021049601007387 */ /* 0x0009e80000100800 */
[----:B------:R1:W-:Y:S04]  /*19f80*/  STL [R1+0x2100], R151 ;  /* 0x0021009701007387 */ /* 0x0003e80000100800 */
[----:B------:R1:W-:Y:S01]  /*19f90*/  STL [R1+0x20fc], R149 ;  /* 0x0020fc9501007387 */ /* 0x0003e20000100800 */
[----:B------:R-:W-:Y:S01]  /*19fa0*/  HMMA.1688.F32.TF32 R56, R144, R40, R56 ;  /* 0x000000289038723c */ /* 0x000fe20000081038 */
[----:B------:R-:W-:Y:S01]  /*19fb0*/  MOV R156, R60 ;  /* 0x0000003c009c7202 */ /* 0x000fe20000000f00 */
[----:B------:R-:W-:-:S02]  /*19fc0*/  IMAD.MOV.U32 R157, RZ, RZ, R61 ;  /* 0x000000ffff9d7224 */ /* 0x000fc400078e003d */
[----:B------:R-:W-:Y:S02]  /*19fd0*/  IMAD.MOV.U32 R158, RZ, RZ, R62 ;  /* 0x000000ffff9e7224 */ /* 0x000fe400078e003e */
[----:B------:R-:W-:Y:S01]  /*19fe0*/  IMAD.MOV.U32 R159, RZ, RZ, R63 ;  /* 0x000000ffff9f7224 */ /* 0x000fe200078e003f */
[----:B------:R-:W-:Y:S01]  /*19ff0*/  MOV R147, R16 ;  /* 0x0000001000937202 */ /* 0x000fe20000000f00 */
[----:B------:R-:W-:Y:S02]  /*1a000*/  IMAD.MOV.U32 R146, RZ, RZ, R17 ;  /* 0x000000ffff927224 */ /* 0x000fe400078e0011 */
[----:B------:R-:W-:Y:S02]  /*1a010*/  IMAD.MOV.U32 R145, RZ, RZ, R18 ;  /* 0x000000ffff917224 */ /* 0x000fe400078e0012 */
[----:B------:R-:W-:Y:S11]  /*1a020*/  IMAD.MOV.U32 R144, RZ, RZ, R19 ;  /* 0x000000ffff907224 */ /* 0x000ff600078e0013 */
[----:B------:R-:W-:Y:S01]  /*1a030*/  @!UPT UIADD3 URZ, URZ, URZ, URZ ;  /* 0x0000003f3f3ff290 */ /* 0x000fe2000fffe03f */
[----:B------:R-:W-:Y:S01]  /*1a040*/  MOV R136, R59 ;  /* 0x0000003b00887202 */ /* 0x000fe20000000f00 */
[----:B------:R-:W-:Y:S02]  /*1a050*/  IMAD.MOV.U32 R137, RZ, RZ, R58 ;  /* 0x000000ffff897224 */ /* 0x000fe400078e003a */
[----:B------:R-:W-:Y:S02]  /*1a060*/  IMAD.MOV.U32 R59, RZ, RZ, R12 ;  /* 0x000000ffff3b7224 */ /* 0x000fe400078e000c */
[----:B------:R-:W-:Y:S02]  /*1a070*/  IMAD.MOV.U32 R252, RZ, RZ, R57 ;  /* 0x000000fffffc7224 */ /* 0x000fe400078e0039 */
[----:B------:R-:W-:Y:S02]  /*1a080*/  IMAD.MOV.U32 R58, RZ, RZ, R13 ;  /* 0x000000ffff3a7224 */ /* 0x000fe400078e000d */
[----:B------:R-:W-:Y:S02]  /*1a090*/  IMAD.MOV.U32 R5, RZ, RZ, R56 ;  /* 0x000000ffff057224 */ /* 0x000fe400078e0038 */
[----:B------:R-:W-:-:S02]  /*1a0a0*/  IMAD.MOV.U32 R57, RZ, RZ, R14 ;  /* 0x000000ffff397224 */ /* 0x000fc400078e000e */
[----:B------:R-:W-:Y:S02]  /*1a0b0*/  IMAD.MOV.U32 R56, RZ, RZ, R15 ;  /* 0x000000ffff387224 */ /* 0x000fe400078e000f */
[----:B-1----:R-:W-:Y:S02]  /*1a0c0*/  IMAD.MOV.U32 R148, RZ, RZ, R48 ;  /* 0x000000ffff947224 */ /* 0x002fe400078e0030 */
[----:B----4-:R-:W-:Y:S02]  /*1a0d0*/  IMAD.MOV.U32 R150, RZ, RZ, R49 ;  /* 0x000000ffff967224 */ /* 0x010fe400078e0031 */
[----:B------:R-:W-:Y:S02]  /*1a0e0*/  IMAD.MOV.U32 R151, RZ, RZ, R50 ;  /* 0x000000ffff977224 */ /* 0x000fe400078e0032 */
[----:B------:R-:W-:Y:S02]  /*1a0f0*/  IMAD.MOV.U32 R149, RZ, RZ, R51 ;  /* 0x000000ffff957224 */ /* 0x000fe400078e0033 */
[----:B------:R-:W-:-:S02]  /*1a100*/  IMAD.MOV.U32 R50, RZ, RZ, R35 ;  /* 0x000000ffff327224 */ /* 0x000fc400078e0023 */
[----:B------:R-:W-:Y:S01]  /*1a110*/  IMAD.MOV.U32 R51, RZ, RZ, R34 ;  /* 0x000000ffff337224 */ /* 0x000fe200078e0022 */
[C---:B---3--:R-:W-:Y:S08]  /*1a120*/  HMMA.1688.F32.TF32 R20, R152.reuse, R138, R24 ;  /* 0x0000008a9814723c */ /* 0x048ff00000081018 */
[C---:B--2---:R-:W-:Y:S08]  /*1a130*/  HMMA.1688.F32.TF32 R28, R152.reuse, R134, R28 ;  /* 0x00000086981c723c */ /* 0x044ff0000008101c */
[----:B------:R-:W-:Y:S08]  /*1a140*/  HMMA.1688.F32.TF32 R24, R152, R106, R240 ;  /* 0x0000006a9818723c */ /* 0x000ff000000810f0 */
[----:B------:R-:W-:-:S02]  /*1a150*/  IMAD.MOV.U32 R36, RZ, RZ, R20 ;  /* 0x000000ffff247224 */ /* 0x000fc400078e0014 */
[----:B------:R-:W-:Y:S02]  /*1a160*/  IMAD.MOV.U32 R33, RZ, RZ, R21 ;  /* 0x000000ffff217224 */ /* 0x000fe400078e0015 */
[----:B------:R-:W-:Y:S02]  /*1a170*/  IMAD.MOV.U32 R32, RZ, RZ, R22 ;  /* 0x000000ffff207224 */ /* 0x000fe400078e0016 */
[----:B------:R-:W-:Y:S02]  /*1a180*/  IMAD.MOV.U32 R3, RZ, RZ, R23 ;  /* 0x000000ffff037224 */ /* 0x000fe400078e0017 */
[----:B------:R-:W-:Y:S01]  /*1a190*/  HMMA.1688.F32.TF32 R20, R152, R102, R52 ;  /* 0x000000669814723c */ /* 0x000fe20000081034 */
[----:B------:R-:W-:Y:S04]  /*1a1a0*/  STL.64 [R1+0x9c0], R28 ;  /* 0x0009c01c01007387 */ /* 0x000fe80000100a00 */
[----:B------:R-:W-:Y:S04]  /*1a1b0*/  STL.64 [R1+0x9c8], R30 ;  /* 0x0009c81e01007387 */ /* 0x000fe80000100a00 */
[----:B------:R-:W2:Y:S04]  /*1a1c0*/  LDL.LU R240, [R1+0xf0] ;  /* 0x0000f00001f07983 */ /* 0x000ea80000300800 */
[----:B------:R1:W-:Y:S04]  /*1a1d0*/  STL.64 [R1+0xb10], R24 ;  /* 0x000b101801007387 */ /* 0x0003e80000100a00 */
[----:B------:R3:W-:Y:S06]  /*1a1e0*/  STL.64 [R1+0xb18], R26 ;  /* 0x000b181a01007387 */ /* 0x0007ec0000100a00 */
[----:B------:R4:W-:Y:S04]  /*1a1f0*/  STL.64 [R1+0xc00], R20 ;  /* 0x000c001401007387 */ /* 0x0009e80000100a00 */
[----:B------:R1:W-:Y:S04]  /*1a200*/  STL.64 [R1+0xc08], R22 ;  /* 0x000c081601007387 */ /* 0x0003e80000100a00 */
[----:B------:R-:W2:Y:S04]  /*1a210*/  LDL.LU R241, [R1+0xf4] ;  /* 0x0000f40001f17983 */ /* 0x000ea80000300800 */
        /* <DEDUP_REMOVED lines=34> */
[----:B-1----:R-:W2:Y:S04]  /*1a440*/  LDL.LU R24, [R1+0x420] ;  /* 0x0004200001187983 */ /* 0x002ea80000300800 */
[----:B------:R-:W2:Y:S04]  /*1a450*/  LDL.LU R25, [R1+0x424] ;  /* 0x0004240001197983 */ /* 0x000ea80000300800 */
[----:B---3--:R-:W2:Y:S04]  /*1a460*/  LDL.LU R26, [R1+0x428] ;  /* 0x00042800011a7983 */ /* 0x008ea80000300800 */
[----:B------:R-:W2:Y:S04]  /*1a470*/  LDL.LU R27, [R1+0x42c] ;  /* 0x00042c00011b7983 */ /* 0x000ea80000300800 */
[----:B------:R-:W3:Y:S04]  /*1a480*/  LDL.LU R28, [R1+0x520] ;  /* 0x00052000011c7983 */ /* 0x000ee80000300800 */
[----:B------:R-:W3:Y:S04]  /*1a490*/  LDL.LU R29, [R1+0x524] ;  /* 0x00052400011d7983 */ /* 0x000ee80000300800 */
[----:B------:R-:W3:Y:S04]  /*1a4a0*/  LDL.LU R30, [R1+0x528] ;  /* 0x00052800011e7983 */ /* 0x000ee80000300800 */
[----:B------:R-:W3:Y:S04]  /*1a4b0*/  LDL.LU R31, [R1+0x52c] ;  /* 0x00052c00011f7983 */ /* 0x000ee80000300800 */
[----:B----4-:R-:W4:Y:S04]  /*1a4c0*/  LDL.LU R20, [R1+0x300] ;  /* 0x0003000001147983 */ /* 0x010f280000300800 */
[----:B------:R-:W4:Y:S04]  /*1a4d0*/  LDL.LU R21, [R1+0x304] ;  /* 0x0003040001157983 */ /* 0x000f280000300800 */
[----:B------:R-:W4:Y:S04]  /*1a4e0*/  LDL.LU R22, [R1+0x308] ;  /* 0x0003080001167983 */ /* 0x000f280000300800 */
[----:B------:R-:W4:Y:S04]  /*1a4f0*/  LDL.LU R23, [R1+0x30c] ;  /* 0x00030c0001177983 */ /* 0x000f280000300800 */
[----:B------:R-:W2:Y:S04]  /*1a500*/  LDL.LU R48, [R1+0x70] ;  /* 0x0000700001307983 */ /* 0x000ea80000300800 */
[----:B------:R-:W2:Y:S04]  /*1a510*/  LDL.LU R49, [R1+0x74] ;  /* 0x0000740001317983 */ /* 0x000ea80000300800 */
[----:B------:R-:W2:Y:S04]  /*1a520*/  LDL.LU R35, [R1+0x22ec] ;  /* 0x0022ec0001237983 */ /* 0x000ea80000300800 */
[----:B------:R-:W3:Y:S04]  /*1a530*/  LDL.LU R34, [R1+0x22e8] ;  /* 0x0022e80001227983 */ /* 0x000ee80000300800 */
[----:B------:R-:W4:Y:S04]  /*1a540*/  LDL.LU R96, [R1+0xb70] ;  /* 0x000b700001607983 */ /* 0x000f280000300800 */
[----:B------:R-:W4:Y:S04]  /*1a550*/  LDL.LU R97, [R1+0xb74] ;  /* 0x000b740001617983 */ /* 0x000f280000300800 */
[----:B------:R-:W4:Y:S04]  /*1a560*/  LDL.LU R98, [R1+0xb78] ;  /* 0x000b780001627983 */ /* 0x000f280000300800 */
[----:B------:R-:W4:Y:S01]  /*1a570*/  LDL.LU R99, [R1+0xb7c] ;  /* 0x000b7c0001637983 */ /* 0x000f220000300800 */
[C---:B------:R-:W-:Y:S03]  /*1a580*/  HMMA.1688.F32.TF32 R172, R168.reuse, R44, R88 ;  /* 0x0000002ca8ac723c */ /* 0x040fe60000081058 */
[----:B------:R-:W4:Y:S04]  /*1a590*/  LDL.LU R92, [R1+0x980] ;  /* 0x00098000015c7983 */ /* 0x000f280000300800 */
[----:B------:R-:W4:Y:S04]  /*1a5a0*/  LDL.LU R93, [R1+0x984] ;  /* 0x00098400015d7983 */ /* 0x000f280000300800 */
[----:B------:R-:W4:Y:S01]  /*1a5b0*/  LDL.LU R94, [R1+0x988] ;  /* 0x00098800015e7983 */ /* 0x000f220000300800 */
[----:B------:R-:W-:Y:S03]  /*1a5c0*/  HMMA.1688.F32.TF32 R168, R168, R8, R76 ;  /* 0x00000008a8a8723c */ /* 0x000fe6000008104c */
[----:B------:R-:W4:Y:S04]  /*1a5d0*/  LDL.LU R95, [R1+0x98c] ;  /* 0x00098c00015f7983 */ /* 0x000f280000300800 */
[----:B------:R-:W4:Y:S04]  /*1a5e0*/  LDL.LU R88, [R1+0x790] ;  /* 0x0007900001587983 */ /* 0x000f280000300800 */
[----:B------:R-:W4:Y:S04]  /*1a5f0*/  LDL.LU R89, [R1+0x794] ;  /* 0x0007940001597983 */ /* 0x000f280000300800 */
[----:B------:R-:W4:Y:S04]  /*1a600*/  LDL.LU R90, [R1+0x798] ;  /* 0x00079800015a7983 */ /* 0x000f280000300800 */
[----:B------:R-:W4:Y:S01]  /*1a610*/  LDL.LU R91, [R1+0x79c] ;  /* 0x00079c00015b7983 */ /* 0x000f220000300800 */
[----:B--2---:R-:W-:-:S02]  /*1a620*/  IMAD.MOV.U32 R77, RZ, RZ, R35 ;  /* 0x000000ffff4d7224 */ /* 0x004fc400078e0023 */
[----:B---3--:R-:W-:Y:S02]  /*1a630*/  IMAD.MOV.U32 R76, RZ, RZ, R34 ;  /* 0x000000ffff4c7224 */ /* 0x008fe400078e0022 */
[----:B------:R-:W2:Y:S04]  /*1a640*/  LDL.LU R34, [R1+0x22e4] ;  /* 0x0022e40001227983 */ /* 0x000ea80000300800 */
[----:B------:R-:W2:Y:S04]  /*1a650*/  LDL.LU R35, [R1+0x22e0] ;  /* 0x0022e00001237983 */ /* 0x000ea80000300800 */
[----:B------:R-:W3:Y:S04]  /*1a660*/  LDL.LU R78, [R1+0x318] ;  /* 0x00031800014e7983 */ /* 0x000ee80000300800 */
[----:B------:R-:W3:Y:S04]  /*1a670*/  LDL.LU R79, [R1+0x31c] ;  /* 0x00031c00014f7983 */ /* 0x000ee80000300800 */
[----:B------:R-:W3:Y:S04]  /*1a680*/  LDL.LU R248, [R1+0xe0] ;  /* 0x0000e00001f87983 */ /* 0x000ee80000300800 */
[----:B------:R-:W3:Y:S04]  /*1a690*/  LDL.LU R249, [R1+0xe4] ;  /* 0x0000e40001f97983 */ /* 0x000ee80000300800 */
[----:B------:R-:W3:Y:S01]  /*1a6a0*/  LDL.LU R250, [R1+0xe8] ;  /* 0x0000e80001fa7983 */ /* 0x000ee20000300800 */
[C---:B--2---:R-:W-:Y:S11]  /*1a6b0*/  HMMA.1688.F32.TF32 R28, R152.reuse, R34, R28 ;  /* 0x00000022981c723c */ /* 0x044ff6000008101c */
[----:B------:R-:W-:Y:S11]  /*1a6c0*/  @!UPT UIADD3 URZ, URZ, URZ, URZ ;  /* 0x0000003f3f3ff290 */ /* 0x000ff6000fffe03f */
[----:B------:R-:W-:Y:S01]  /*1a6d0*/  @!UPT UIADD3 URZ, URZ, URZ, URZ ;  /* 0x0000003f3f3ff290 */ /* 0x000fe2000fffe03f */
[----:B------:R-:W-:Y:S04]  /*1a6e0*/  STL.64 [R1+0xd50], R28 ;  /* 0x000d501c01007387 */ /* 0x000fe80000100a00 */
[----:B------:R1:W-:Y:S04]  /*1a6f0*/  STL.64 [R1+0xd58], R30 ;  /* 0x000d581e01007387 */ /* 0x0003e80000100a00 */
[----:B-1----:R-:W2:Y:S04]  /*1a700*/  LDL.LU.64 R30, [R1+0x22d8] ;  /* 0x0022d800011e7983 */ /* 0x002ea80000300a00 */
[----:B------:R-:W3:Y:S01]  /*1a710*/  LDL.LU.64 R28, [R1+0x22d0] ;  /* 0x0022d000011c7983 */ /* 0x000ee20000300a00 */
[C---:B--2---:R-:W-:Y:S11]  /*1a720*/  HMMA.1688.F32.TF32 R24, R152.reuse, R30, R24 ;  /* 0x0000001e9818723c */ /* 0x044ff60000081018 */
[----:B------:R-:W-:Y:S11]  /*1a730*/  @!UPT UIADD3 URZ, URZ, URZ, URZ ;  /* 0x0000003f3f3ff290 */ /* 0x000ff6000fffe03f */
[----:B------:R-:W-:Y:S01]  /*1a740*/  @!UPT UIADD3 URZ, URZ, URZ, URZ ;  /* 0x0000003f3f3ff290 */ /* 0x000fe2000fffe03f */
[----:B------:R-:W-:Y:S04]  /*1a750*/  STL.64 [R1+0xdc0], R24 ;  /* 0x000dc01801007387 */ /* 0x000fe80000100a00 */
[----:B------:R1:W-:Y:S04]  /*1a760*/  STL.64 [R1+0xdc8], R26 ;  /* 0x000dc81a01007387 */ /* 0x0003e80000100a00 */
[----:B-1----:R-:W4:Y:S04]  /*1a770*/  LDL.LU.64 R26, [R1+0x22c8] ;  /* 0x0022c800011a7983 */ /* 0x002f280000300a00 */
[----:B------:R-:W2:Y:S01]  /*1a780*/  LDL.LU.64 R24, [R1+0x22c0] ;  /* 0x0022c00001187983 */ /* 0x000ea20000300a00 */
[C---:B----4-:R-:W-:Y:S11]  /*1a790*/  HMMA.1688.F32.TF32 R20, R152.reuse, R26, R20 ;  /* 0x0000001a9814723c */ /* 0x050ff60000081014 */
        /* <DEDUP_REMOVED lines=32> */
[----:B-1----:R-:W4:Y:S02]  /*1a9a0*/  LDL.LU.64 R50, [R1+0x2278] ;  /* 0x0022780001327983 */ /* 0x002f240000300a00 */
[----:B----4-:R-:W-:Y:S11]  /*1a9b0*/  HMMA.1688.F32.TF32 R56, R152, R50, R56 ;  /* 0x000000329838723c */ /* 0x010ff60000081038 */
[----:B------:R-:W-:Y:S11]  /*1a9c0*/  @!UPT UIADD3 URZ, URZ, URZ, URZ ;  /* 0x0000003f3f3ff290 */ /* 0x000ff6000fffe03f */
[----:B------:R-:W-:Y:S01]  /*1a9d0*/  @!UPT UIADD3 URZ, URZ, URZ, URZ ;  /* 0x0000003f3f3ff290 */ /* 0x000fe2000fffe03f */
[----:B------:R-:W-:Y:S04]  /*1a9e0*/  STL.64 [R1+0x1390], R56 ;  /* 0x0013903801007387 */ /* 0x000fe80000100a00 */
[----:B------:R1:W-:Y:S04]  /*1a9f0*/  STL.64 [R1+0x1398], R58 ;  /* 0x0013983a01007387 */ /* 0x0003e80000100a00 */
[----:B-1----:R-:W4:Y:S04]  /*1aa00*/  LDL.LU.64 R58, [R1+0x2270] ;  /* 0x00227000013a7983 */ /* 0x002f280000300a00 */
[----:B------:R-:W4:Y:S01]  /*1aa10*/  LDL.LU.64 R56, [R1+0x2268] ;  /* 0x0022680001387983 */ /* 0x000f220000300a00 */
[----:B------:R-:W-:Y:S01]  /*1aa20*/  HMMA.1688.F32.TF32 R96, R140, R138, R96 ;  /* 0x0000008a8c60723c */ /* 0x000fe20000081060 */
[----:B------:R-:W-:-:S07]  /*1aa30*/  IMAD.MOV.U32 R188, RZ, RZ, R251 ;  /* 0x000000ffffbc7224 */ /* 0x000fce00078e00fb */
[C---:B------:R-:W-:Y:S08]  /*1aa40*/  HMMA.1688.F32.TF32 R144, R152.reuse, R42, R144 ;  /* 0x0000002a9890723c */ /* 0x040ff00000081090 */
[----:B------:R-:W-:Y:S08]  /*1aa50*/  HMMA.1688.F32.TF32 R188, R152, R38, R188 ;  /* 0x0000002698bc723c */ /* 0x000ff000000810bc */
[----:B------:R-:W-:Y:S01]  /*1aa60*/  IMAD.MOV.U32 R44, RZ, RZ, R96 ;  /* 0x000000ffff2c7224 */ /* 0x000fe200078e0060 */
[----:B------:R-:W-:Y:S01]  /*1aa70*/  MOV R40, R98 ;  /* 0x0000006200287202 */ /* 0x000fe20000000f00 */
[----:B------:R-:W-:-:S02]  /*1aa80*/  IMAD.MOV.U32 R41, RZ, RZ, R97 ;  /* 0x000000ffff297224 */ /* 0x000fc400078e0061 */
[----:B------:R-:W-:Y:S02]  /*1aa90*/  IMAD.MOV.U32 R37, RZ, RZ, R99 ;  /* 0x000000ffff257224 */ /* 0x000fe400078e0063 */
[----:B------:R-:W-:Y:S08]  /*1aaa0*/  HMMA.1688.F32.TF32 R96, R140, R134, R92 ;  /* 0x000000868c60723c */ /* 0x000ff0000008105c */
[C---:B----4-:R-:W-:Y:S11]  /*1aab0*/  HMMA.1688.F32.TF32 R56, R152.reuse, R46, R56 ;  /* 0x0000002e9838723c */ /* 0x050ff60000081038 */
[----:B------:R-:W-:Y:S11]  /*1aac0*/  @!UPT UIADD3 URZ, URZ, URZ, URZ ;  /* 0x0000003f3f3ff290 */ /* 0x000ff6000fffe03f */
[----:B------:R-:W-:Y:S01]  /*1aad0*/  @!UPT UIADD3 URZ, URZ, URZ, URZ ;  /* 0x0000003f3f3ff290 */ /* 0x000fe2000fffe03f */
[----:B------:R-:W-:Y:S04]  /*1aae0*/  STL.64 [R1+0x1450], R56 ;  /* 0x0014503801007387 */ /* 0x000fe80000100a00 */
[----:B------:R1:W-:Y:S04]  /*1aaf0*/  STL.64 [R1+0x1458], R58 ;  /* 0x0014583a01007387 */ /* 0x0003e80000100a00 */
[----:B-1----:R-:W4:Y:S04]  /*1ab00*/  LDL.LU.64 R58, [R1+0x2260] ;  /* 0x00226000013a7983 */ /* 0x002f280000300a00 */
[----:B------:R-:W4:Y:S01]  /*1ab10*/  LDL.LU.64 R56, [R1+0x2258] ;  /* 0x0022580001387983 */ /* 0x000f220000300a00 */
[----:B------:R-:W-:Y:S08]  /*1ab20*/  HMMA.1688.F32.TF32 R152, R152, R10, R200 ;  /* 0x0000000a9898723c */ /* 0x000ff000000810c8 */
[C---:B------:R-:W-:Y:S08]  /*1ab30*/  HMMA.1688.F32.TF32 R92, R140.reuse, R106, R88 ;  /* 0x0000006a8c5c723c */ /* 0x040ff00000081058 */
[C---:B------:R-:W-:Y:S08]  /*1ab40*/  HMMA.1688.F32.TF32 R88, R140.reuse, R102, R192 ;  /* 0x000000668c58723c */ /* 0x040ff000000810c0 */
[C---:B------:R-:W-:Y:S08]  /*1ab50*/  HMMA.1688.F32.TF32 R84, R140.reuse, R34, R84 ;  /* 0x000000228c54723c */ /* 0x040ff00000081054 */
[C---:B------:R-:W-:Y:S01]  /*1ab60*/  HMMA.1688.F32.TF32 R80, R140.reuse, R30, R80 ;  /* 0x0000001e8c50723c */ /* 0x040fe20000081050 */
[----:B------:R-:W-:Y:S07]  /*1ab70*/  STL.64 [R1+0x1440], R144 ;  /* 0x0014409001007387 */ /* 0x000fee0000100a00 */
[C---:B---3--:R-:W-:Y:S01]  /*1ab80*/  HMMA.1688.F32.TF32 R76, R140.reuse, R26, R76 ;  /* 0x0000001a8c4c723c */ /* 0x048fe2000008104c */
[----:B------:R-:W-:Y:S07]  /*1ab90*/  STL.64 [R1+0x1448], R146 ;  /* 0x0014489201007387 */ /* 0x000fee0000100a00 */
[----:B------:R-:W-:Y:S01]  /*1aba0*/  HMMA.1688.F32.TF32 R60, R140, R22, R60 ;  /* 0x000000168c3c723c */ /* 0x000fe2000008103c */
[----:B------:R-:W-:Y:S04]  /*1abb0*/  STL.64 [R1+0x1430], R188 ;  /* 0x001430bc01007387 */ /* 0x000fe80000100a00 */
[----:B------:R-:W-:Y:S04]  /*1abc0*/  STL.64 [R1+0x1438], R190 ;  /* 0x001438be01007387 */ /* 0x000fe80000100a00 */
[----:B------:R-:W-:Y:S04]  /*1abd0*/  STL.64 [R1+0x1420], R152 ;  /* 0x0014209801007387 */ /* 0x000fe80000100a00 */
[----:B------:R-:W-:Y:S04]  /*1abe0*/  STL.64 [R1+0x1428], R154 ;  /* 0x0014289a01007387 */ /* 0x000fe80000100a00 */
[----:B------:R-:W-:Y:S04]  /*1abf0*/  STL.64 [R1+0x900], R96 ;  /* 0x0009006001007387 */ /* 0x000fe80000100a00 */
[----:B------:R-:W-:Y:S04]  /*1ac00*/  STL.64 [R1+0x908], R98 ;  /* 0x0009086201007387 */ /* 0x000fe80000100a00 */
[----:B------:R-:W-:Y:S04]  /*1ac10*/  STL.64 [R1+0x970], R92 ;  /* 0x0009705c01007387 */ /* 0x000fe80000100a00 */
[----:B------:R-:W-:Y:S01]  /*1ac20*/  STL.64 [R1+0x978], R94 ;  /* 0x0009785e01007387 */ /* 0x000fe20000100a00 */
[----:B------:R-:W-:-:S03]  /*1ac30*/  IMAD.MOV.U32 R251, RZ, RZ, R4 ;  /* 0x000000fffffb7224 */ /* 0x000fc600078e0004 */
        /* <DEDUP_REMOVED lines=8> */
[C---:B-1----:R-:W-:Y:S03]  /*1acc0*/  HMMA.1688.F32.TF32 R80, R140.reuse, R18, R244 ;  /* 0x000000128c50723c */ /* 0x042fe600000810f4 */
[----:B------:R-:W-:Y:S04]  /*1acd0*/  STL.64 [R1+0xe30], R60 ;  /* 0x000e303c01007387 */ /* 0x000fe80000100a00 */
[----:B------:R1:W-:Y:S01]  /*1ace0*/  STL.64 [R1+0xe38], R62 ;  /* 0x000e383e01007387 */ /* 0x0003e20000100a00 */
[C---:B---3--:R-:W-:Y:S03]  /*1acf0*/  HMMA.1688.F32.TF32 R76, R140.reuse, R14, R240 ;  /* 0x0000000e8c4c723c */ /* 0x048fe600000810f0 */
[----:B------:R-:W-:Y:S04]  /*1ad00*/  LDS R144, [R2+0x4100] ;  /* 0x0041000002907984 */ /* 0x000fe80000000800 */
[----:B------:R-:W-:Y:S01]  /*1ad10*/  LDS R146, [R2+0x6100] ;  /* 0x0061000002927984 */ /* 0x000fe20000000800 */
[----:B-1----:R-:W-:Y:S03]  /*1ad20*/  HMMA.1688.F32.TF32 R60, R140, R54, R248 ;  /* 0x000000368c3c723c */ /* 0x002fe600000810f8 */
[----:B------:R-:W-:Y:S04]  /*1ad30*/  LDS R145, [R0+0x4100] ;  /* 0x0041000000917984 */ /* 0x000fe80000000800 */
[----:B------:R-:W1:Y:S04]  /*1ad40*/  LDS R147, [R0+0x6100] ;  /* 0x0061000000937984 */ /* 0x000e680000000800 */
[----:B------:R-:W-:Y:S04]  /*1ad50*/  STL.64 [R1+0xf40], R80 ;  /* 0x000f405001007387 */ /* 0x000fe80000100a00 */
[----:B------:R-:W-:Y:S08]  /*1ad60*/  STL.64 [R1+0xf48], R82 ;  /* 0x000f485201007387 */ /* 0x000ff00000100a00 */
[----:B------:R-:W-:Y:S01]  /*1ad70*/  STL.64 [R1+0x11c0], R60 ;  /* 0x0011c03c01007387 */ /* 0x000fe20000100a00 */
[----:B------:R-:W-:-:S03]  /*1ad80*/  IMAD.MOV.U32 R4, RZ, RZ, R63 ;  /* 0x000000ffff047224 */ /* 0x000fc600078e003f */
[----:B------:R-:W-:Y:S04]  /*1ad90*/  STL.64 [R1+0x1070], R76 ;  /* 0x0010704c01007387 */ /* 0x000fe80000100a00 */
[----:B------:R-:W-:Y:S04]  /*1ada0*/  STL.64 [R1+0x1078], R78 ;  /* 0x0010784e01007387 */ /* 0x000fe80000100a00 */
[----:B------:R4:W-:Y:S04]  /*1adb0*/  STL [R1+0x11c8], R62 ;  /* 0x0011c83e01007387 */ /* 0x0009e80000100800 */
[----:B------:R-:W-:Y:S01]  /*1adc0*/  STL [R1+0x1f78], R4 ;  /* 0x001f780401007387 */ /* 0x000fe20000100800 */
[C---:B----4-:R-:W-:Y:S08]  /*1add0*/  HMMA.1688.F32.TF32 R60, R140.reuse, R50, R56 ;  /* 0x000000328c3c723c */ /* 0x050ff00000081038 */
[C---:B------:R-:W-:Y:S08]  /*1ade0*/  HMMA.1688.F32.TF32 R56, R140.reuse, R46, R64 ;  /* 0x0000002e8c38723c */ /* 0x040ff00000081040 */
[C---:B------:R-:W-:Y:S07]  /*1adf0*/  HMMA.1688.F32.TF32 R64, R140.reuse, R42, R68 ;  /* 0x0000002a8c40723c */ /* 0x040fee0000081044 */
[----:B------:R-:W-:Y:S04]  /*1ae00*/  STL.64 [R1+0x1280], R60 ;  /* 0x0012803c01007387 */ /* 0x000fe80000100a00 */
[----:B------:R3:W-:Y:S04]  /*1ae10*/  STL.64 [R1+0x1288], R62 ;  /* 0x0012883e01007387 */ /* 0x0007e80000100a00 */
[----:B------:R-:W-:Y:S04]  /*1ae20*/  STL.64 [R1+0x13d0], R56 ;  /* 0x0013d03801007387 */ /* 0x000fe80000100a00 */
[----:B------:R4:W-:Y:S01]  /*1ae30*/  STL.64 [R1+0x13d8], R58 ;  /* 0x0013d83a01007387 */ /* 0x0009e20000100a00 */
[C---:B---3--:R-:W-:Y:S08]  /*1ae40*/  HMMA.1688.F32.TF32 R60, R140.reuse, R38, R72 ;  /* 0x000000268c3c723c */ /* 0x048ff00000081048 */
[----:B----4-:R-:W-:Y:S01]  /*1ae50*/  HMMA.1688.F32.TF32 R56, R140, R10, R196 ;  /* 0x0000000a8c38723c */ /* 0x010fe200000810c4 */
[----:B------:R-:W-:Y:S04]  /*1ae60*/  STL.64 [R1+0x13c0], R64 ;  /* 0x0013c04001007387 */ /* 0x000fe80000100a00 */
[----:B------:R-:W-:Y:S04]  /*1ae70*/  STL.64 [R1+0x13c8], R66 ;  /* 0x0013c84201007387 */ /* 0x000fe80000100a00 */
[----:B------:R-:W3:Y:S01]  /*1ae80*/  LDL.LU R248, [R1+0x340] ;  /* 0x0003400001f87983 */ /* 0x000ee20000300800 */
[----:B------:R-:W-:-:S02]  /*1ae90*/  IMAD.MOV.U32 R68, RZ, RZ, R100 ;  /* 0x000000ffff447224 */ /* 0x000fc400078e0064 */
[----:B------:R-:W-:Y:S01]  /*1aea0*/  IMAD.MOV.U32 R69, RZ, RZ, R101 ;  /* 0x000000ffff457224 */ /* 0x000fe200078e0065 */
[----:B------:R-:W-:Y:S04]  /*1aeb0*/  LDS R64, [R2+0x4180] ;  /* 0x0041800002407984 */ /* 0x000fe80000000800 */
[----:B------:R-:W-:Y:S04]  /*1aec0*/  STL.64 [R1+0x13b0], R60 ;  /* 0x0013b03c01007387 */ /* 0x000fe80000100a00 */
[----:B------:R-:W-:Y:S04]  /*1aed0*/  STL.64 [R1+0x13b8], R62 ;  /* 0x0013b83e01007387 */ /* 0x000fe80000100a00 */
[----:B------:R4:W-:Y:S04]  /*1aee0*/  STL.64 [R1+0x13a0], R56 ;  /* 0x0013a03801007387 */ /* 0x0009e80000100a00 */
[----:B------:R1:W-:Y:S04]  /*1aef0*/  STL.64 [R1+0x13a8], R58 ;  /* 0x0013a83a01007387 */ /* 0x0003e80000100a00 */
[----:B------:R-:W3:Y:S04]  /*1af00*/  LDL.LU R249, [R1+0x344] ;  /* 0x0003440001f97983 */ /* 0x000ee80000300800 */
[----:B------:R-:W3:Y:S04]  /*1af10*/  LDL.LU R250, [R1+0x348] ;  /* 0x0003480001fa7983 */ /* 0x000ee80000300800 */
[----:B------:R-:W3:Y:S04]  /*1af20*/  LDL.LU R251, [R1+0x34c] ;  /* 0x00034c0001fb7983 */ /* 0x000ee80000300800 */
[----:B----4-:R-:W4:Y:S04]  /*1af30*/  LDL.LU R56, [R1+0x450] ;  /* 0x0004500001387983 */ /* 0x010f280000300800 */
[----:B------:R-:W4:Y:S04]  /*1af40*/  LDL.LU R57, [R1+0x454] ;  /* 0x0004540001397983 */ /* 0x000f280000300800 */
[----:B-1----:R-:W4:Y:S04]  /*1af50*/  LDL.LU R58, [R1+0x458] ;  /* 0x00045800013a7983 */ /* 0x002f280000300800 */
[----:B------:R-:W4:Y:S04]  /*1af60*/  LDL.LU R59, [R1+0x45c] ;  /* 0x00045c00013b7983 */ /* 0x000f280000300800 */
[----:B------:R-:W3:Y:S04]  /*1af70*/  LDL.LU R240, [R1+0x580] ;  /* 0x0005800001f07983 */ /* 0x000ee80000300800 */
        /* <DEDUP_REMOVED lines=21> */
[----:B------:R-:W4:Y:S04]  /*1b0d0*/  LDL.LU R84, [R1+0x440] ;  /* 0x0004400001547983 */ /* 0x000f280000300800 */
        /* <DEDUP_REMOVED lines=36> */
[----:B------:R-:W4:Y:S01]  /*1b320*/  LDL.LU R75, [R1+0xc8c] ;  /* 0x000c8c00014b7983 */ /* 0x000f220000300800 */
[----:B--2---:R-:W-:-:S03]  /*1b330*/  IMAD.MOV.U32 R71, RZ, RZ, R52 ;  /* 0x000000ffff477224 */ /* 0x004fc600078e0034 */
[----:B------:R-:W2:Y:S04]  /*1b340*/  LDL.LU R152, [R1+0xab0] ;  /* 0x000ab00001987983 */ /* 0x000ea80000300800 */
[----:B------:R-:W2:Y:S04]  /*1b350*/  LDL.LU R153, [R1+0xab4] ;  /* 0x000ab40001997983 */ /* 0x000ea80000300800 */
[----:B------:R-:W2:Y:S04]  /*1b360*/  LDL.LU R154, [R1+0xab8] ;  /* 0x000ab800019a7983 */ /* 0x000ea80000300800 */
[----:B------:R-:W2:Y:S01]  /*1b370*/  LDL.LU R155, [R1+0xabc] ;  /* 0x000abc00019b7983 */ /* 0x000ea20000300800 */
[----:B------:R-:W-:-:S03]  /*1b380*/  IMAD.MOV.U32 R70, RZ, RZ, R53 ;  /* 0x000000ffff467224 */ /* 0x000fc600078e0035 */
[----:B------:R-:W-:Y:S04]  /*1b390*/  LDS R66, [R2+0x6180] ;  /* 0x0061800002427984 */ /* 0x000fe80000000800 */
[----:B------:R-:W-:Y:S04]  /*1b3a0*/  LDS R65, [R0+0x4180] ;  /* 0x0041800000417984 */ /* 0x000fe80000000800 */
[----:B------:R-:W1:Y:S01]  /*1b3b0*/  LDS R67, [R0+0x6180] ;  /* 0x0061800000437984 */ /* 0x000e620000000800 */
[C---:B---3--:R-:W-:Y:S08]  /*1b3c0*/  HMMA.1688.F32.TF32 R76, R144.reuse, R22, R76 ;  /* 0x00000016904c723c */ /* 0x048ff0000008104c */
[C---:B----4-:R-:W-:Y:S08]  /*1b3d0*/  HMMA.1688.F32.TF32 R84, R144.reuse, R30, R84 ;  /* 0x0000001e9054723c */ /* 0x050ff00000081054 */
[C---:B------:R-:W-:Y:S08]  /*1b3e0*/  HMMA.1688.F32.TF32 R192, R144.reuse, R34, R192 ;  /* 0x0000002290c0723c */ /* 0x040ff000000810c0 */
[C---:B------:R-:W-:Y:S08]  /*1b3f0*/  HMMA.1688.F32.TF32 R88, R144.reuse, R102, R88 ;  /* 0x000000669058723c */ /* 0x040ff00000081058 */
[C---:B------:R-:W-:Y:S08]  /*1b400*/  HMMA.1688.F32.TF32 R188, R144.reuse, R138, R188 ;  /* 0x0000008a90bc723c */ /* 0x040ff000000810bc */
[C---:B------:R-:W-:Y:S08]  /*1b410*/  HMMA.1688.F32.TF32 R96, R144.reuse, R134, R96 ;  /* 0x000000869060723c */ /* 0x040ff00000081060 */
[----:B------:R-:W-:Y:S08]  /*1b420*/  HMMA.1688.F32.TF32 R92, R144, R106, R92 ;  /* 0x0000006a905c723c */ /* 0x000ff0000008105c */
[----:B------:R-:W-:-:S02]  /*1b430*/  IMAD.MOV.U32 R48, RZ, RZ, R190 ;  /* 0x000000ffff307224 */ /* 0x000fc400078e00be */
[----:B------:R-:W-:Y:S02]  /*1b440*/  IMAD.MOV.U32 R45, RZ, RZ, R191 ;  /* 0x000000ffff2d7224 */ /* 0x000fe400078e00bf */
[----:B------:R-:W-:Y:S01]  /*1b450*/  IMAD.MOV.U32 R52, RZ, RZ, R188 ;  /* 0x000000ffff347224 */ /* 0x000fe200078e00bc */
[----:B------:R-:W3:Y:S01]  /*1b460*/  LDL.LU.64 R190, [R1+0x2248] ;  /* 0x0022480001be7983 */ /* 0x000ee20000300a00 */
[----:B------:R-:W-:-:S03]  /*1b470*/  IMAD.MOV.U32 R49, RZ, RZ, R189 ;  /* 0x000000ffff317224 */ /* 0x000fc600078e00bd */
[----:B------:R-:W3:Y:S01]  /*1b480*/  LDL.LU.64 R188, [R1+0x2240] ;  /* 0x0022400001bc7983 */ /* 0x000ee20000300a00 */
[C---:B------:R-:W-:Y:S03]  /*1b490*/  HMMA.1688.F32.TF32 R80, R144.reuse, R26, R80 ;  /* 0x0000001a9050723c */ /* 0x040fe60000081050 */
[----:B------:R-:W-:Y:S04]  /*1b4a0*/  STL.64 [R1+0x7a0], R96 ;  /* 0x0007a06001007387 */ /* 0x000fe80000100a00 */
[----:B------:R4:W-:Y:S04]  /*1b4b0*/  STL.64 [R1+0x7a8], R98 ;  /* 0x0007a86201007387 */ /* 0x0009e80000100a00 */
[----:B----4-:R-:W4:Y:S04]  /*1b4c0*/  LDL.LU.64 R98, [R1+0x2238] ;  /* 0x0022380001627983 */ /* 0x010f280000300a00 */
[----:B------:R-:W4:Y:S04]  /*1b4d0*/  LDL.LU.64 R96, [R1+0x2230] ;  /* 0x0022300001607983 */ /* 0x000f280000300a00 */
        /* <DEDUP_REMOVED lines=22> */
[----:B-1----:R-:W3:Y:S04]  /*1b640*/  LDL.LU.64 R78, [R1+0x21d8] ;  /* 0x0021d800014e7983 */ /* 0x002ee80000300a00 */
[----:B------:R-:W3:Y:S01]  /*1b650*/  LDL.LU.64 R76, [R1+0x21d0] ;  /* 0x0021d000014c7983 */ /* 0x000ee20000300a00 */
[C---:B------:R-:W-:Y:S08]  /*1b660*/  HMMA.1688.F32.TF32 R60, R144.reuse, R18, R60 ;  /* 0x00000012903c723c */ /* 0x040ff0000008103c */
[----:B------:R-:W-:Y:S01]  /*1b670*/  HMMA.1688.F32.TF32 R140, R144, R14, R140 ;  /* 0x0000000e908c723c */ /* 0x000fe2000008108c */
[----:B------:R-:W-:Y:S01]  /*1b680*/  IMAD.MOV.U32 R198, RZ, RZ, R101 ;  /* 0x000000ffffc67224 */ /* 0x000fe200078e0065 */
[----:B------:R-:W-:-:S07]  /*1b690*/  MOV R199, R100 ;  /* 0x0000006400c77202 */ /* 0x000fce0000000f00 */
[C---:B------:R-:W-:Y:S06]  /*1b6a0*/  HMMA.1688.F32.TF32 R196, R144.reuse, R54, R196 ;  /* 0x0000003690c4723c */ /* 0x040fec00000810c4 */
[----:B------:R-:W-:Y:S04]  /*1b6b0*/  STL.64 [R1+0xe20], R60 ;  /* 0x000e203c01007387 */ /* 0x000fe80000100a00 */
[----:B------:R1:W-:Y:S04]  /*1b6c0*/  STL.64 [R1+0xe28], R62 ;  /* 0x000e283e01007387 */ /* 0x0003e80000100a00 */
[----:B-1----:R-:W4:Y:S04]  /*1b6d0*/  LDL.LU.64 R62, [R1+0x21c8] ;  /* 0x0021c800013e7983 */ /* 0x002f280000300a00 */
[----:B------:R-:W4:Y:S04]  /*1b6e0*/  LDL.LU.64 R60, [R1+0x21c0] ;  /* 0x0021c000013c7983 */ /* 0x000f280000300a00 */
[----:B------:R-:W-:Y:S04]  /*1b6f0*/  STL.64 [R1+0xf70], R140 ;  /* 0x000f708c01007387 */ /* 0x000fe80000100a00 */
[----:B------:R1:W-:Y:S02]  /*1b700*/  STL.64 [R1+0xf78], R142 ;  /* 0x000f788e01007387 */ /* 0x0003e40000100a00 */
[----:B-1----:R-:W-:Y:S02]  /*1b710*/  HMMA.1688.F32.TF32 R140, R144, R50, R68 ;  /* 0x00000032908c723c */ /* 0x002fe40000081044 */
[----:B------:R-:W-:Y:S04]  /*1b720*/  STL.64 [R1+0x10a0], R196 ;  /* 0x0010a0c401007387 */ /* 0x000fe80000100a00 */
[----:B------:R-:W-:Y:S02]  /*1b730*/  STL.64 [R1+0x10a8], R198 ;  /* 0x0010a8c601007387 */ /* 0x000fe40000100a00 */
[----:B------:R-:W-:Y:S11]  /*1b740*/  HMMA.1688.F32.TF32 R72, R64, R138, R72 ;  /* 0x0000008a4048723c */ /* 0x000ff60000081048 */
[----:B------:R-:W-:Y:S04]  /*1b750*/  @!UPT UIADD3 URZ, URZ, URZ, URZ ;  /* 0x0000003f3f3ff290 */ /* 0x000fe8000fffe03f */
[----:B------:R-:W-:Y:S04]  /*1b760*/  STL.64 [R1+0x11a0], R140 ;  /* 0x0011a08c01007387 */ /* 0x000fe80000100a00 */
[----:B------:R-:W-:Y:S05]  /*1b770*/  STL.64 [R1+0x11a8], R142 ;  /* 0x0011a88e01007387 */ /* 0x000fea0000100a00 */
[----:B------:R-:W-:Y:S01]  /*1b780*/  IMAD.MOV.U32 R101, RZ, RZ, R73 ;  /* 0x000000ffff657224 */ /* 0x000fe200078e0049 */
[----:B------:R-:W-:Y:S01]  /*1b790*/  MOV R53, R75 ;  /* 0x0000004b00357202 */ /* 0x000fe20000000f00 */
[----:B------:R-:W-:Y:S01]  /*1b7a0*/  IMAD.MOV.U32 R100, RZ, RZ, R74 ;  /* 0x000000ffff647224 */ /* 0x000fe200078e004a */
[C---:B--2---:R-:W-:Y:S08]  /*1b7b0*/  HMMA.1688.F32.TF32 R68, R144.reuse, R42, R80 ;  /* 0x0000002a9044723c */ /* 0x044ff00000081050 */
[C---:B---3--:R-:W-:Y:S08]  /*1b7c0*/  HMMA.1688.F32.TF32 R76, R144.reuse, R46, R76 ;  /* 0x0000002e904c723c */ /* 0x048ff0000008104c */
[C---:B------:R-:W-:Y:S11]  /*1b7d0*/  HMMA.1688.F32.TF32 R80, R144.reuse, R38, R84 ;  /* 0x000000269050723c */ /* 0x040ff60000081054 */
[----:B------:R-:W-:Y:S04]  /*1b7e0*/  @!UPT UIADD3 URZ, URZ, URZ, URZ ;  /* 0x0000003f3f3ff290 */ /* 0x000fe8000fffe03f */
[----:B------:R-:W-:Y:S04]  /*1b7f0*/  STL.64 [R1+0x1330], R76 ;  /* 0x0013304c01007387 */ /* 0x000fe80000100a00 */
[----:B------:R1:W-:Y:S02]  /*1b800*/  STL.64 [R1+0x1338], R78 ;  /* 0x0013384e01007387 */ /* 0x0003e40000100a00 */
[----:B-1----:R-:W-:Y:S02]  /*1b810*/  HMMA.1688.F32.TF32 R76, R144, R10, R192 ;  /* 0x0000000a904c723c */ /* 0x002fe400000810c0 */
[----:B------:R-:W-:Y:S04]  /*1b820*/  STL.64 [R1+0x1320], R68 ;  /* 0x0013204401007387 */ /* 0x000fe80000100a00 */
[----:B------:R-:W-:Y:S04]  /*1b830*/  STL.64 [R1+0x1328], R70 ;  /* 0x0013284601007387 */ /* 0x000fe80000100a00 */
[----:B------:R-:W-:Y:S04]  /*1b840*/  STL.64 [R1+0x1310], R80 ;  /* 0x0013105001007387 */ /* 0x000fe80000100a00 */
[----:B------:R-:W-:Y:S01]  /*1b850*/  STL.64 [R1+0x1318], R82 ;  /* 0x0013185201007387 */ /* 0x000fe20000100a00 */
[----:B------:R-:W-:-:S02]  /*1b860*/  IMAD.MOV.U32 R192, RZ, RZ, R72 ;  /* 0x000000ffffc07224 */ /* 0x000fc400078e0048 */
[C---:B------:R-:W-:Y:S01]  /*1b870*/  HMMA.1688.F32.TF32 R72, R64.reuse, R106, R200 ;  /* 0x0000006a4048723c */ /* 0x040fe200000810c8 */
[----:B------:R-:W-:Y:S04]  /*1b880*/  LDS R68, [R2+0x4200] ;  /* 0x0042000002447984 */ /* 0x000fe80000000800 */
[----:B------:R-:W-:Y:S04]  /*1b890*/  LDS R70, [R2+0x6200] ;  /* 0x0062000002467984 */ /* 0x000fe80000000800 */
[----:B------:R-:W-:Y:S04]  /*1b8a0*/  STL.64 [R1+0x1300], R76 ;  /* 0x0013004c01007387 */ /* 0x000fe80000100a00 */
[----:B------:R1:W-:Y:S01]  /*1b8b0*/  STL.64 [R1+0x1308], R78 ;  /* 0x0013084e01007387 */ /* 0x0003e20000100a00 */
[C---:B------:R-:W-:Y:S03]  /*1b8c0*/  HMMA.1688.F32.TF32 R88, R64.reuse, R46, R88 ;  /* 0x0000002e4058723c */ /* 0x040fe60000081058 */
[----:B------:R-:W-:Y:S04]  /*1b8d0*/  LDS R69, [R0+0x4200] ;  /* 0x0042000000457984 */ /* 0x000fe80000000800 */
[----:B------:R-:W2:Y:S01]  /*1b8e0*/  LDS R71, [R0+0x6200] ;  /* 0x0062000000477984 */ /* 0x000ea20000000800 */
[C---:B-1----:R-:W-:Y:S08]  /*1b8f0*/  HMMA.1688.F32.TF32 R76, R64.reuse, R134, R152 ;  /* 0x00000086404c723c */ /* 0x042ff00000081098 */
[C---:B------:R-:W-:Y:S11]  /*1b900*/  HMMA.1688.F32.TF32 R80, R64.reuse, R102, R244 ;  /* 0x000000664050723c */ /* 0x040ff600000810f4 */
[----:B------:R-:W-:Y:S04]  /*1b910*/  @!UPT UIADD3 URZ, URZ, URZ, URZ ;  /* 0x0000003f3f3ff290 */ /* 0x000fe8000fffe03f */
[----:B------:R-:W-:Y:S04]  /*1b920*/  STL.64 [R1+0x570], R76 ;  /* 0x0005704c01007387 */ /* 0x000fe80000100a00 */
[----:B------:R1:W-:Y:S04]  /*1b930*/  STL.64 [R1+0x578], R78 ;  /* 0x0005784e01007387 */ /* 0x0003e80000100a00 */
[----:B------:R-:W-:Y:S04]  /*1b940*/  STL.64 [R1+0x6f0], R72 ;  /* 0x0006f04801007387 */ /* 0x000fe80000100a00 */
[----:B------:R3:W-:Y:S01]  /*1b950*/  STL.64 [R1+0x6f8], R74 ;  /* 0x0006f84a01007387 */ /* 0x0007e20000100a00 */
[C---:B-1----:R-:W-:Y:S08]  /*1b960*/  HMMA.1688.F32.TF32 R76, R64.reuse, R34, R240 ;  /* 0x00000022404c723c */ /* 0x042ff000000810f0 */
[C---:B---3--:R-:W-:Y:S08]  /*1b970*/  HMMA.1688.F32.TF32 R72, R64.reuse, R30, R56 ;  /* 0x0000001e4048723c */ /* 0x048ff00000081038 */
[----:B------:R-:W-:Y:S01]  /*1b980*/  HMMA.1688.F32.TF32 R56, R64, R26, R248 ;  /* 0x0000001a4038723c */ /* 0x000fe200000810f8 */
[----:B------:R-:W-:Y:S04]  /*1b990*/  STL.64 [R1+0x710], R80 ;  /* 0x0007105001007387 */ /* 0x000fe80000100a00 */
[----:B------:R-:W-:Y:S04]  /*1b9a0*/  STL.64 [R1+0x718], R82 ;  /* 0x0007185201007387 */ /* 0x000fe80000100a00 */
[----:B------:R-:W-:Y:S04]  /*1b9b0*/  STL.64 [R1+0x7b0], R76 ;  /* 0x0007b04c01007387 */ /* 0x000fe80000100a00 */
[----:B------:R-:W-:Y:S04]  /*1b9c0*/  STL.64 [R1+0x7b8], R78 ;  /* 0x0007b84e01007387 */ /* 0x000fe80000100a00 */
[----:B------:R-:W3:Y:S04]  /*1b9d0*/  LDL.LU R152, [R1+0xb0] ;  /* 0x0000b00001987983 */ /* 0x000ee80000300800 */
[----:B------:R1:W-:Y:S04]  /*1b9e0*/  STL.64 [R1+0x8d0], R72 ;  /* 0x0008d04801007387 */ /* 0x0003e80000100a00 */
[----:B------:R1:W-:Y:S04]  /*1b9f0*/  STL.64 [R1+0x8d8], R74 ;  /* 0x0008d84a01007387 */ /* 0x0003e80000100a00 */
[----:B------:R1:W-:Y:S04]  /*1ba00*/  STL.64 [R1+0x9a0], R56 ;  /* 0x0009a03801007387 */ /* 0x0003e80000100a00 */
[----:B------:R1:W-:Y:S04]  /*1ba10*/  STL.64 [R1+0x9a8], R58 ;  /* 0x0009a83a01007387 */ /* 0x0003e80000100a00 */
[----:B------:R-:W3:Y:S04]  /*1ba20*/  LDL.LU R153, [R1+0xb4] ;  /* 0x0000b40001997983 */ /* 0x000ee80000300800 */
[----:B------:R-:W3:Y:S04]  /*1ba30*/  LDL.LU R154, [R1+0xb8] ;  /* 0x0000b800019a7983 */ /* 0x000ee80000300800 */
[----:B------:R-:W3:Y:S04]  /*1ba40*/  LDL.LU R155, [R1+0xbc] ;  /* 0x0000bc00019b7983 */ /* 0x000ee80000300800 */
[----:B-1----:R-:W2:Y:S04]  /*1ba50*/  LDL.LU R72, [R1+0xc0] ;  /* 0x0000c00001487983 */ /* 0x002ea80000300800 */
        /* <DEDUP_REMOVED lines=39> */
[----:B------:R-:W-:-:S03]  /*1bcd0*/  IMAD.MOV.U32 R200, RZ, RZ, R16 ;  /* 0x000000ffffc87224 */ /* 0x000fc600078e0010 */
[----:B------:R-:W4:Y:S01]  /*1bce0*/  LDL.LU R140, [R1+0x2a0] ;  /* 0x0002a000018c7983 */ /* 0x000f220000300800 */
[----:B------:R-:W-:-:S03]  /*1bcf0*/  IMAD.MOV.U32 R201, RZ, RZ, R17 ;  /* 0x000000ffffc97224 */ /* 0x000fc600078e0011 */
[----:B------:R-:W4:Y:S01]  /*1bd00*/  LDL.LU R141, [R1+0x2a4] ;  /* 0x0002a400018d7983 */ /* 0x000f220000300800 */
[----:B------:R-:W-:-:S03]  /*1bd10*/  IMAD.MOV.U32 R202, RZ, RZ, R25 ;  /* 0x000000ffffca7224 */ /* 0x000fc600078e0019 */
[----:B------:R-:W4:Y:S01]  /*1bd20*/  LDL.LU R142, [R1+0x2a8] ;  /* 0x0002a800018e7983 */ /* 0x000f220000300800 */
[----:B------:R-:W-:-:S03]  /*1bd30*/  IMAD.MOV.U32 R203, RZ, RZ, R21 ;  /* 0x000000ffffcb7224 */ /* 0x000fc600078e0015 */
[----:B------:R-:W4:Y:S04]  /*1bd40*/  LDL.LU R143, [R1+0x2ac] ;  /* 0x0002ac00018f7983 */ /* 0x000f280000300800 */
[----:B------:R-:W4:Y:S04]  /*1bd50*/  LDL.LU R16, [R1+0x21bc] ;  /* 0x0021bc0001107983 */ /* 0x000f280000300800 */
[----:B------:R-:W4:Y:S04]  /*1bd60*/  LDL.LU R17, [R1+0x21b8] ;  /* 0x0021b80001117983 */ /* 0x000f280000300800 */
[----:B------:R-:W4:Y:S04]  /*1bd70*/  LDL.LU R25, [R1+0x21b4] ;  /* 0x0021b40001197983 */ /* 0x000f280000300800 */
[----:B------:R-:W4:Y:S01]  /*1bd80*/  LDL.LU R21, [R1+0x21b0] ;  /* 0x0021b00001157983 */ /* 0x000f220000300800 */
[C---:B--2---:R-:W-:Y:S08]  /*1bd90*/  HMMA.1688.F32.TF32 R240, R64.reuse, R18, R240 ;  /* 0x0000001240f0723c */ /* 0x044ff000000810f0 */
[C---:B---3--:R-:W-:Y:S11]  /*1bda0*/  HMMA.1688.F32.TF32 R244, R64.reuse, R22, R244 ;  /* 0x0000001640f4723c */ /* 0x048ff600000810f4 */
[----:B------:R-:W-:Y:S11]  /*1bdb0*/  @!UPT UIADD3 URZ, URZ, URZ, URZ ;  /* 0x0000003f3f3ff290 */ /* 0x000ff6000fffe03f */
[----:B------:R-:W-:Y:S01]  /*1bdc0*/  @!UPT UIADD3 URZ, URZ, URZ, URZ ;  /* 0x0000003f3f3ff290 */ /* 0x000fe2000fffe03f */
        /* <DEDUP_REMOVED lines=8> */
[C---:B----4-:R-:W-:Y:S08]  /*1be50*/  HMMA.1688.F32.TF32 R56, R64.reuse, R14, R56 ;  /* 0x0000000e4038723c */ /* 0x050ff00000081038 */
[C---:B------:R-:W-:Y:S08]  /*1be60*/  HMMA.1688.F32.TF32 R248, R64.reuse, R54, R248 ;  /* 0x0000003640f8723c */ /* 0x040ff000000810f8 */
[C---:B------:R-:W-:Y:S07]  /*1be70*/  HMMA.1688.F32.TF32 R92, R64.reuse, R42, R92 ;  /* 0x0000002a405c723c */ /* 0x040fee000008105c */
[----:B------:R-:W-:Y:S01]  /*1be80*/  STL.64 [R1+0xe00], R56 ;  /* 0x000e003801007387 */ /* 0x000fe20000100a00 */
[C---:B------:R-:W-:Y:S03]  /*1be90*/  HMMA.1688.F32.TF32 R96, R64.reuse, R38, R96 ;  /* 0x000000264060723c */ /* 0x040fe60000081060 */
[----:B------:R1:W-:Y:S04]  /*1bea0*/  STL.64 [R1+0xe08], R58 ;  /* 0x000e083a01007387 */ /* 0x0003e80000100a00 */
[----:B-1----:R-:W4:Y:S04]  /*1beb0*/  LDL.LU.64 R58, [R1+0x2188] ;  /* 0x00218800013a7983 */ /* 0x002f280000300a00 */
[----:B------:R-:W4:Y:S04]  /*1bec0*/  LDL.LU.64 R56, [R1+0x2180] ;  /* 0x0021800001387983 */ /* 0x000f280000300a00 */
[----:B------:R-:W-:Y:S04]  /*1bed0*/  STL.64 [R1+0xf60], R248 ;  /* 0x000f60f801007387 */ /* 0x000fe80000100a00 */
[----:B------:R1:W-:Y:S04]  /*1bee0*/  STL.64 [R1+0xf68], R250 ;  /* 0x000f68fa01007387 */ /* 0x0003e80000100a00 */
[----:B-1----:R-:W2:Y:S04]  /*1bef0*/  LDL.LU.64 R250, [R1+0x2178] ;  /* 0x0021780001fa7983 */ /* 0x002ea80000300a00 */
[----:B------:R-:W2:Y:S01]  /*1bf00*/  LDL.LU.64 R248, [R1+0x2170] ;  /* 0x0021700001f87983 */ /* 0x000ea20000300a00 */
[C---:B---3--:R-:W-:Y:S11]  /*1bf10*/  HMMA.1688.F32.TF32 R240, R64.reuse, R50, R240 ;  /* 0x0000003240f0723c */ /* 0x048ff600000810f0 */
[----:B------:R-:W-:Y:S11]  /*1bf20*/  @!UPT UIADD3 URZ, URZ, URZ, URZ ;  /* 0x0000003f3f3ff290 */ /* 0x000ff6000fffe03f */
[----:B------:R-:W-:Y:S01]  /*1bf30*/  @!UPT UIADD3 URZ, URZ, URZ, URZ ;  /* 0x0000003f3f3ff290 */ /* 0x000fe2000fffe03f */
[----:B------:R-:W-:Y:S04]  /*1bf40*/  STL.64 [R1+0x1060], R240 ;  /* 0x001060f001007387 */ /* 0x000fe80000100a00 */
[----:B------:R1:W-:Y:S04]  /*1bf50*/  STL.64 [R1+0x1068], R242 ;  /* 0x001068f201007387 */ /* 0x0003e80000100a00 */
[----:B-1----:R-:W3:Y:S04]  /*1bf60*/  LDL.LU.64 R242, [R1+0x2168] ;  /* 0x0021680001f27983 */ /* 0x002ee80000300a00 */
[----:B------:R-:W3:Y:S04]  /*1bf70*/  LDL.LU.64 R240, [R1+0x2160] ;  /* 0x0021600001f07983 */ /* 0x000ee80000300a00 */
[----:B------:R1:W-:Y:S04]  /*1bf80*/  STL.64 [R1+0x1270], R88 ;  /* 0x0012705801007387 */ /* 0x0003e80000100a00 */
[----:B------:R4:W-:Y:S04]  /*1bf90*/  STL.64 [R1+0x1278], R90 ;  /* 0x0012785a01007387 */ /* 0x0009e80000100a00 */
[----:B-1----:R-:W2:Y:S04]  /*1bfa0*/  LDL.LU R88, [R1+0x8f0] ;  /* 0x0008f00001587983 */ /* 0x002ea80000300800 */
[----:B------:R-:W2:Y:S04]  /*1bfb0*/  LDL.LU R89, [R1+0x8f4] ;  /* 0x0008f40001597983 */ /* 0x000ea80000300800 */
[----:B----4-:R-:W2:Y:S04]  /*1bfc0*/  LDL.LU R90, [R1+0x8f8] ;  /* 0x0008f800015a7983 */ /* 0x010ea80000300800 */
[----:B------:R-:W2:Y:S04]  /*1bfd0*/  LDL.LU R91, [R1+0x8fc] ;  /* 0x0008fc00015b7983 */ /* 0x000ea80000300800 */
[----:B------:R1:W-:Y:S04]  /*1bfe0*/  STL.64 [R1+0x1260], R92 ;  /* 0x0012605c01007387 */ /* 0x0003e80000100a00 */
[----:B------:R4:W-:Y:S04]  /*1bff0*/  STL.64 [R1+0x1268], R94 ;  /* 0x0012685e01007387 */ /* 0x0009e80000100a00 */
[----:B-1----:R-:W2:Y:S04]  /*1c000*/  LDL.LU R92, [R1+0xbb0] ;  /* 0x000bb000015c7983 */ /* 0x002ea80000300800 */
[----:B------:R-:W2:Y:S04]  /*1c010*/  LDL.LU R93, [R1+0xbb4] ;  /* 0x000bb400015d7983 */ /* 0x000ea80000300800 */
[----:B----4-:R-:W4:Y:S04]  /*1c020*/  LDL.LU R94, [R1+0xbb8] ;  /* 0x000bb800015e7983 */ /* 0x010f280000300800 */
[----:B------:R-:W4:Y:S04]  /*1c030*/  LDL.LU R95, [R1+0xbbc] ;  /* 0x000bbc00015f7983 */ /* 0x000f280000300800 */
[----:B------:R1:W-:Y:S04]  /*1c040*/  STL.64 [R1+0x1250], R96 ;  /* 0x0012506001007387 */ /* 0x0003e80000100a00 */
[----:B------:R1:W-:Y:S04]  /*1c050*/  STL.64 [R1+0x1258], R98 ;  /* 0x0012586201007387 */ /* 0x0003e80000100a00 */
[----:B-1----:R-:W2:Y:S04]  /*1c060*/  LDL.LU R96, [R1+0xd20] ;  /* 0x000d200001607983 */ /* 0x002ea80000300800 */
[----:B------:R-:W2:Y:S04]  /*1c070*/  LDL.LU R97, [R1+0xd24] ;  /* 0x000d240001617983 */ /* 0x000ea80000300800 */
[----:B------:R-:W2:Y:S04]  /*1c080*/  LDL.LU R98, [R1+0xd28] ;  /* 0x000d280001627983 */ /* 0x000ea80000300800 */
[----:B------:R-:W2:Y:S01]  /*1c090*/  LDL.LU R99, [R1+0xd2c] ;  /* 0x000d2c0001637983 */ /* 0x000ea20000300800 */
[----:B------:R-:W-:Y:S03]  /*1c0a0*/  HMMA.1688.F32.TF32 R188, R64, R10, R188 ;  /* 0x0000000a40bc723c */ /* 0x000fe600000810bc */
[----:B------:R-:W-:Y:S04]  /*1c0b0*/  LDS R64, [R2+0x4280] ;  /* 0x0042800002407984 */ /* 0x000fe80000000800 */
[----:B------:R-:W-:Y:S04]  /*1c0c0*/  LDS R66, [R2+0x6280] ;  /* 0x0062800002427984 */ /* 0x000fe80000000800 */
[----:B------:R-:W-:Y:S04]  /*1c0d0*/  LDS R65, [R0+0x4280] ;  /* 0x0042800000417984 */ /* 0x000fe80000000800 */
[----:B------:R-:W1:Y:S08]  /*1c0e0*/  LDS R67, [R0+0x6280] ;  /* 0x0062800000437984 */ /* 0x000e700000000800 */
[----:B------:R-:W-:Y:S04]  /*1c0f0*/  STL.64 [R1+0x1240], R188 ;  /* 0x001240bc01007387 */ /* 0x000fe80000100a00 */
[----:B------:R1:W-:Y:S01]  /*1c100*/  STL.64 [R1+0x1248], R190 ;  /* 0x001248be01007387 */ /* 0x0003e20000100a00 */
[----:B--2---:R-:W-:Y:S11]  /*1c110*/  HMMA.1688.F32.TF32 R96, R68, R138, R96 ;  /* 0x0000008a4460723c */ /* 0x004ff60000081060 */
[----:B------:R-:W-:Y:S11]  /*1c120*/  @!UPT UIADD3 URZ, URZ, URZ, URZ ;  /* 0x0000003f3f3ff290 */ /* 0x000ff6000fffe03f */
[----:B------:R-:W-:Y:S02]  /*1c130*/  @!UPT UIADD3 URZ, URZ, URZ, URZ ;  /* 0x0000003f3f3ff290 */ /* 0x000fe4000fffe03f */
[----:B-1----:R-:W-:Y:S01]  /*1c140*/  IMAD.MOV.U32 R191, RZ, RZ, R96 ;  /* 0x000000ffffbf7224 */ /* 0x002fe200078e0060 */
[----:B------:R-:W-:Y:S01]  /*1c150*/  MOV R188, R99 ;  /* 0x0000006300bc7202 */ /* 0x000fe20000000f00 */
[----:B------:R-:W-:Y:S02]  /*1c160*/  IMAD.MOV.U32 R190, RZ, RZ, R97 ;  /* 0x000000ffffbe7224 */ /* 0x000fe400078e0061 */
[----:B------:R-:W-:-:S03]  /*1c170*/  IMAD.MOV.U32 R189, RZ, RZ, R98 ;  /* 0x000000ffffbd7224 */ /* 0x000fc600078e0062 */
[----:B------:R-:W-:Y:S01]  /*1c180*/  STL.64 [R1+0x2078], R190 ;  /* 0x002078be01007387 */ /* 0x000fe20000100a00 */
[C---:B------:R-:W-:Y:S03]  /*1c190*/  HMMA.1688.F32.TF32 R96, R68.reuse, R106, R88 ;  /* 0x0000006a4460723c */ /* 0x040fe60000081058 */
[----:B------:R4:W-:Y:S05]  /*1c1a0*/  STL.64 [R1+0x2070], R188 ;  /* 0x002070bc01007387 */ /* 0x0009ea0000100a00 */
[C---:B------:R-:W-:Y:S08]  /*1c1b0*/  HMMA.1688.F32.TF32 R88, R68.reuse, R34, R84 ;  /* 0x000000224458723c */ /* 0x040ff00000081054 */
[C---:B----4-:R-:W-:Y:S08]  /*1c1c0*/  HMMA.1688.F32.TF32 R188, R68.reuse, R134, R92 ;  /* 0x0000008644bc723c */ /* 0x050ff0000008105c */
[C---:B------:R-:W-:Y:S08]  /*1c1d0*/  HMMA.1688.F32.TF32 R92, R68.reuse, R102, R144 ;  /* 0x00000066445c723c */ /* 0x040ff00000081090 */
[C---:B------:R-:W-:Y:S08]  /*1c1e0*/  HMMA.1688.F32.TF32 R84, R68.reuse, R30, R80 ;  /* 0x0000001e4454723c */ /* 0x040ff00000081050 */
[C---:B------:R-:W-:Y:S08]  /*1c1f0*/  HMMA.1688.F32.TF32 R80, R68.reuse, R26, R76 ;  /* 0x0000001a4450723c */ /* 0x040ff0000008104c */
[C---:B------:R-:W-:Y:S01]  /*1c200*/  HMMA.1688.F32.TF32 R76, R68.reuse, R22, R140 ;  /* 0x00000016444c723c */ /* 0x040fe2000008108c */
        /* <DEDUP_REMOVED lines=15> */
[C---:B--2---:R-:W-:Y:S08]  /*1c300*/  HMMA.1688.F32.TF32 R80, R68.reuse, R14, R72 ;  /* 0x0000000e4450723c */ /* 0x044ff00000081048 */
[C---:B-1----:R-:W-:Y:S08]  /*1c310*/  HMMA.1688.F32.TF32 R76, R68.reuse, R54, R152 ;  /* 0x00000036444c723c */ /* 0x042ff00000081098 */
[C---:B------:R-:W-:Y:S01]  /*1c320*/  HMMA.1688.F32.TF32 R72, R68.reuse, R50, R200 ;  /* 0x000000324448723c */ /* 0x040fe200000810c8 */
        /* <DEDUP_REMOVED lines=11> */
[----:B------:R-:W-:Y:S01]  /*1c3e0*/  HMMA.1688.F32.TF32 R68, R68, R10, R184 ;  /* 0x0000000a4444723c */ /* 0x000fe200000810b8 */
[----:B------:R-:W-:Y:S04]  /*1c3f0*/  STL.64 [R1+0x1190], R80 ;  /* 0x0011905001007387 */ /* 0x000fe80000100a00 */
[----:B------:R-:W-:Y:S01]  /*1c400*/  STL.64 [R1+0x1198], R82 ;  /* 0x0011985201007387 */ /* 0x000fe20000100a00 */
[----:B------:R-:W-:-:S03]  /*1c410*/  IMAD.MOV.U32 R200, RZ, RZ, R24 ;  /* 0x000000ffffc87224 */ /* 0x000fc600078e0018 */
[----:B------:R-:W-:Y:S04]  /*1c420*/  STL.64 [R1+0x1180], R76 ;  /* 0x0011804c01007387 */ /* 0x000fe80000100a00 */
[----:B------:R-:W-:Y:S04]  /*1c430*/  STL.64 [R1+0x1188], R78 ;  /* 0x0011884e01007387 */ /* 0x000fe80000100a00 */
[----:B------:R1:W-:Y:S01]  /*1c440*/  STL.64 [R1+0x10f0], R72 ;  /* 0x0010f04801007387 */ /* 0x0003e20000100a00 */
[----:B------:R-:W-:-:S03]  /*1c450*/  IMAD.MOV.U32 R201, RZ, RZ, R20 ;  /* 0x000000ffffc97224 */ /* 0x000fc600078e0014 */
[----:B------:R2:W-:Y:S01]  /*1c460*/  STL.64 [R1+0x10f8], R74 ;  /* 0x0010f84a01007387 */ /* 0x0005e20000100a00 */
[----:B------:R-:W-:-:S03]  /*1c470*/  IMAD.MOV.U32 R202, RZ, RZ, R29 ;  /* 0x000000ffffca7224 */ /* 0x000fc600078e001d */
[----:B------:R-:W4:Y:S04]  /*1c480*/  LDL.LU R24, [R1+0x215c] ;  /* 0x00215c0001187983 */ /* 0x000f280000300800 */
[----:B------:R-:W-:Y:S04]  /*1c490*/  STL.64 [R1+0x10e0], R68 ;  /* 0x0010e04401007387 */ /* 0x000fe80000100a00 */
[----:B------:R-:W-:Y:S04]  /*1c4a0*/  STL.64 [R1+0x10e8], R70 ;  /* 0x0010e84601007387 */ /* 0x000fe80000100a00 */
[----:B------:R-:W3:Y:S04]  /*1c4b0*/  LDL.LU R20, [R1+0x2158] ;  /* 0x0021580001147983 */ /* 0x000ee80000300800 */
[----:B------:R-:W3:Y:S01]  /*1c4c0*/  LDL.LU R29, [R1+0x2154] ;  /* 0x00215400011d7983 */ /* 0x000ee20000300800 */
[----:B------:R-:W-:-:S03]  /*1c4d0*/  IMAD.MOV.U32 R203, RZ, RZ, R28 ;  /* 0x000000ffffcb7224 */ /* 0x000fc600078e001c */
[----:B------:R-:W3:Y:S01]  /*1c4e0*/  LDL.LU R28, [R1+0x2150] ;  /* 0x00215000011c7983 */ /* 0x000ee20000300800 */
[----:B-1----:R-:W-:-:S03]  /*1c4f0*/  IMAD.MOV.U32 R72, RZ, RZ, R21 ;  /* 0x000000ffff487224 */ /* 0x002fc600078e0015 */
[----:B------:R-:W3:Y:S01]  /*1c500*/  LDL.LU R21, [R1+0x214c] ;  /* 0x00214c0001157983 */ /* 0x000ee20000300800 */
[----:B--2---:R-:W-:-:S03]  /*1c510*/  IMAD.MOV.U32 R75, RZ, RZ, R25 ;  /* 0x000000ffff4b7224 */ /* 0x004fc600078e0019 */
[----:B------:R-:W2:Y:S01]  /*1c520*/  LDL.LU R73, [R1+0x94] ;  /* 0x0000940001497983 */ /* 0x000ea20000300800 */
[----:B------:R-:W-:Y:S02]  /*1c530*/  IMAD.MOV.U32 R154, RZ, RZ, R13 ;  /* 0x000000ffff9a7224 */ /* 0x000fe400078e000d */
[----:B------:R-:W-:Y:S01]  /*1c540*/  IMAD.MOV.U32 R155, RZ, RZ, R12 ;  /* 0x000000ffff9b7224 */ /* 0x000fe200078e000c */
[----:B------:R-:W-:Y:S01]  /*1c550*/  MOV R153, R16 ;  /* 0x0000001000997202 */ /* 0x000fe20000000f00 */
[----:B------:R-:W-:Y:S01]  /*1c560*/  IMAD.MOV.U32 R152, RZ, RZ, R17 ;  /* 0x000000ffff987224 */ /* 0x000fe200078e0011 */
[----:B------:R-:W-:Y:S04]  /*1c570*/  LDS R68, [R2+0x4300] ;  /* 0x0043000002447984 */ /* 0x000fe80000000800 */
[----:B------:R-:W-:Y:S04]  /*1c580*/  LDS R70, [R2+0x6300] ;  /* 0x0063000002467984 */ /* 0x000fe80000000800 */
[----:B------:R-:W-:Y:S04]  /*1c590*/  LDS R69, [R0+0x4300] ;  /* 0x0043000000457984 */ /* 0x000fe80000000800 */
[----:B------:R-:W1:Y:S01]  /*1c5a0*/  LDS R71, [R0+0x6300] ;  /* 0x0063000000477984 */ /* 0x000e620000000800 */
[----:B----4-:R-:W-:-:S03]  /*1c5b0*/  IMAD.MOV.U32 R74, RZ, RZ, R24 ;  /* 0x000000ffff4a7224 */ /* 0x010fc600078e0018 */
[----:B------:R-:W4:Y:S04]  /*1c5c0*/  LDL.LU R24, [R1+0x2148] ;  /* 0x0021480001187983 */ /* 0x000f280000300800 */
[----:B------:R-:W2:Y:S01]  /*1c5d0*/  LDL.LU R25, [R1+0x2144] ;  /* 0x0021440001197983 */ /* 0x000ea20000300800 */
[----:B---3--:R-:W-:-:S03]  /*1c5e0*/  MOV R196, R29 ;  /* 0x0000001d00c47202 */ /* 0x008fc60000000f00 */
[----:B------:R-:W3:Y:S01]  /*1c5f0*/  LDL.LU R29, [R1+0x2140] ;  /* 0x00214000011d7983 */ /* 0x000ee20000300800 */
[----:B------:R-:W-:-:S03]  /*1c600*/  IMAD.MOV.U32 R197, RZ, RZ, R28 ;  /* 0x000000ffffc57224 */ /* 0x000fc600078e001c */
        /* <DEDUP_REMOVED lines=25> */
[----:B---3--:R-:W-:-:S03]  /*1c7a0*/  IMAD.MOV.U32 R140, RZ, RZ, R29 ;  /* 0x000000ffff8c7224 */ /* 0x008fc600078e001d */
[----:B------:R-:W3:Y:S04]  /*1c7b0*/  LDL.LU R29, [R1+0x2138] ;  /* 0x00213800011d7983 */ /* 0x000ee80000300800 */
[----:B------:R-:W3:Y:S04]  /*1c7c0*/  LDL.LU R141, [R1+0x294] ;  /* 0x00029400018d7983 */ /* 0x000ee80000300800 */
[----:B------:R-:W3:Y:S04]  /*1c7d0*/  LDL.LU R142, [R1+0x298] ;  /* 0x00029800018e7983 */ /* 0x000ee80000300800 */
[----:B------:R-:W3:Y:S04]  /*1c7e0*/  LDL.LU R143, [R1+0x29c] ;  /* 0x00029c00018f7983 */ /* 0x000ee80000300800 */
[----:B------:R-:W3:Y:S04]  /*1c7f0*/  LDL.LU R76, [R1+0x360] ;  /* 0x00036000014c7983 */ /* 0x000ee80000300800 */
[----:B------:R-:W3:Y:S01]  /*1c800*/  LDL.LU R77, [R1+0x364] ;  /* 0x00036400014d7983 */ /* 0x000ee20000300800 */
[----:B--2---:R-:W-:Y:S01]  /*1c810*/  HMMA.1688.F32.TF32 R96, R64, R138, R96 ;  /* 0x0000008a4060723c */ /* 0x004fe20000081060 */
[----:B------:R-:W-:-:S07]  /*1c820*/  IMAD.MOV.U32 R79, RZ, RZ, R28 ;  /* 0x000000ffff4f7224 */ /* 0x000fce00078e001c */
[C---:B----4-:R-:W-:Y:S11]  /*1c830*/  HMMA.1688.F32.TF32 R92, R64.reuse, R134, R92 ;  /* 0x00000086405c723c */ /* 0x050ff6000008105c */
[----:B------:R-:W-:Y:S05]  /*1c840*/  @!UPT UIADD3 URZ, URZ, URZ, URZ ;  /* 0x0000003f3f3ff290 */ /* 0x000fea000fffe03f */
[----:B------:R-:W-:Y:S02]  /*1c850*/  IMAD.MOV.U32 R187, RZ, RZ, R96 ;  /* 0x000000ffffbb7224 */ /* 0x000fe400078e0060 */
[----:B------:R-:W-:Y:S02]  /*1c860*/  IMAD.MOV.U32 R186, RZ, RZ, R97 ;  /* 0x000000ffffba7224 */ /* 0x000fe400078e0061 */
[----:B------:R-:W-:Y:S02]  /*1c870*/  IMAD.MOV.U32 R185, RZ, RZ, R98 ;  /* 0x000000ffffb97224 */ /* 0x000fe400078e0062 */
[----:B------:R-:W-:Y:S01]  /*1c880*/  IMAD.MOV.U32 R184, RZ, RZ, R99 ;  /* 0x000000ffffb87224 */ /* 0x000fe200078e0063 */
[----:B------:R-:W-:Y:S04]  /*1c890*/  STL.64 [R1+0x2088], R186 ;  /* 0x002088ba01007387 */ /* 0x000fe80000100a00 */
[----:B------:R-:W-:Y:S04]  /*1c8a0*/  STL.64 [R1+0x2080], R184 ;  /* 0x002080b801007387 */ /* 0x000fe80000100a00 */
[----:B------:R2:W-:Y:S01]  /*1c8b0*/  STL.64 [R1+0x358], R94 ;  /* 0x0003585e01007387 */ /* 0x0005e20000100a00 */
[----:B------:R-:W-:Y:S01]  /*1c8c0*/  IMAD.MOV.U32 R28, RZ, RZ, R92 ;  /* 0x000000ffff1c7224 */ /* 0x000fe200078e005c */
[C---:B------:R-:W-:Y:S08]  /*1c8d0*/  HMMA.1688.F32.TF32 R80, R64.reuse, R30, R80 ;  /* 0x0000001e4050723c */ /* 0x040ff00000081050 */
[----:B------:R-:W-:Y:S01]  /*1c8e0*/  HMMA.1688.F32.TF32 R84, R64, R34, R84 ;  /* 0x000000224054723c */ /* 0x000fe20000081054 */
[----:B------:R-:W-:-:S02]  /*1c8f0*/  IMAD.MOV.U32 R198, RZ, RZ, R21 ;  /* 0x000000ffffc67224 */ /* 0x000fc400078e0015 */
[----:B------:R-:W-:Y:S11]  /*1c900*/  IMAD.MOV.U32 R199, RZ, RZ, R20 ;  /* 0x000000ffffc77224 */ /* 0x000ff600078e0014 */
[----:B------:R-:W-:Y:S02]  /*1c910*/  @!UPT UIADD3 URZ, URZ, URZ, URZ ;  /* 0x0000003f3f3ff290 */ /* 0x000fe4000fffe03f */
[----:B------:R-:W-:Y:S02]  /*1c920*/  IMAD.MOV.U32 R12, RZ, RZ, R80 ;  /* 0x000000ffff0c7224 */ /* 0x000fe400078e0050 */
[----:B------:R-:W-:Y:S02]  /*1c930*/  IMAD.MOV.U32 R13, RZ, RZ, R81 ;  /* 0x000000ffff0d7224 */ /* 0x000fe400078e0051 */
[----:B---3--:R-:W-:Y:S01]  /*1c940*/  IMAD.MOV.U32 R78, RZ, RZ, R29 ;  /* 0x000000ffff4e7224 */ /* 0x008fe200078e001d */
[----:B------:R-:W-:Y:S02]  /*1c950*/  MOV R29, R93 ;  /* 0x0000005d001d7202 */ /* 0x000fe40000000f00 */
[C---:B--2---:R-:W-:Y:S08]  /*1c960*/  HMMA.1688.F32.TF32 R92, R64.reuse, R106, R88 ;  /* 0x0000006a405c723c */ /* 0x044ff00000081058 */
[C---:B------:R-:W-:Y:S11]  /*1c970*/  HMMA.1688.F32.TF32 R88, R64.reuse, R102, R144 ;  /* 0x000000664058723c */ /* 0x040ff60000081090 */
[----:B------:R-:W-:Y:S04]  /*1c980*/  @!UPT UIADD3 URZ, URZ, URZ, URZ ;  /* 0x0000003f3f3ff290 */ /* 0x000fe8000fffe03f */
[----:B------:R-:W-:Y:S04]  /*1c990*/  STL.64 [R1+0x460], R92 ;  /* 0x0004605c01007387 */ /* 0x000fe80000100a00 */
[----:B------:R-:W-:Y:S05]  /*1c9a0*/  STL.64 [R1+0x468], R94 ;  /* 0x0004685e01007387 */ /* 0x000fea0000100a00 */
[----:B------:R-:W-:Y:S02]  /*1c9b0*/  IMAD.MOV.U32 R21, RZ, RZ, R89 ;  /* 0x000000ffff157224 */ /* 0x000fe400078e0059 */
[----:B------:R-:W-:Y:S01]  /*1c9c0*/  IMAD.MOV.U32 R20, RZ, RZ, R88 ;  /* 0x000000ffff147224 */ /* 0x000fe200078e0058 */
[----:B------:R-:W-:Y:S04]  /*1c9d0*/  STL.64 [R1+0x458], R90 ;  /* 0x0004585a01007387 */ /* 0x000fe80000100a00 */
[----:B------:R-:W-:Y:S04]  /*1c9e0*/  STL [R1+0x200c], R21 ;  /* 0x00200c1501007387 */ /* 0x000fe80000100800 */
[----:B------:R-:W-:Y:S04]  /*1c9f0*/  STL [R1+0x2008], R20 ;  /* 0x0020081401007387 */ /* 0x000fe80000100800 */
[----:B------:R-:W-:Y:S04]  /*1ca00*/  STL.64 [R1+0x510], R84 ;  /* 0x0005105401007387 */ /* 0x000fe80000100a00 */
[----:B------:R-:W-:Y:S04]  /*1ca10*/  STL.64 [R1+0x518], R86 ;  /* 0x0005185601007387 */ /* 0x000fe80000100a00 */
[----:B------:R2:W-:Y:S02]  /*1ca20*/  STL.64 [R1+0x5e8], R82 ;  /* 0x0005e85201007387 */ /* 0x0005e40000100a00 */
[C---:B--2---:R-:W-:Y:S08]  /*1ca30*/  HMMA.1688.F32.TF32 R80, R64.reuse, R26, R76 ;  /* 0x0000001a4050723c */ /* 0x044ff0000008104c */
[C---:B------:R-:W-:Y:S01]  /*1ca40*/  HMMA.1688.F32.TF32 R76, R64.reuse, R22, R140 ;  /* 0x00000016404c723c */ /* 0x040fe2000008108c */
[----:B------:R-:W-:Y:S04]  /*1ca50*/  STL [R1+0x1f90], R13 ;  /* 0x001f900d01007387 */ /* 0x000fe80000100800 */
[----:B------:R-:W-:Y:S03]  /*1ca60*/  STL [R1+0x1f8c], R12 ;  /* 0x001f8c0c01007387 */ /* 0x000fe60000100800 */
[C---:B------:R-:W-:Y:S07]  /*1ca70*/  HMMA.1688.F32.TF32 R84, R64.reuse, R18, R196 ;  /* 0x000000124054723c */ /* 0x040fee00000810c4 */
[----:B------:R-:W-:Y:S04]  /*1ca80*/  STL.64 [R1+0x6d0], R80 ;  /* 0x0006d05001007387 */ /* 0x000fe80000100a00 */
[----:B------:R2:W-:Y:S04]  /*1ca90*/  STL.64 [R1+0x6d8], R82 ;  /* 0x0006d85201007387 */ /* 0x0005e80000100a00 */
[----:B------:R-:W-:Y:S04]  /*1caa0*/  STL.64 [R1+0x730], R76 ;  /* 0x0007304c01007387 */ /* 0x000fe80000100a00 */
[----:B------:R3:W-:Y:S01]  /*1cab0*/  STL.64 [R1+0x738], R78 ;  /* 0x0007384e01007387 */ /* 0x0007e20000100a00 */
[C---:B--2---:R-:W-:Y:S08]  /*1cac0*/  HMMA.1688.F32.TF32 R80, R64.reuse, R14, R72 ;  /* 0x0000000e4050723c */ /* 0x044ff00000081048 */
[C---:B---3--:R-:W-:Y:S01]  /*1cad0*/  HMMA.1688.F32.TF32 R76, R64.reuse, R54, R152 ;  /* 0x00000036404c723c */ /* 0x048fe20000081098 */
[----:B------:R-:W-:Y:S04]  /*1cae0*/  STL.64 [R1+0x930], R84 ;  /* 0x0009305401007387 */ /* 0x000fe80000100a00 */
[----:B------:R-:W-:Y:S03]  /*1caf0*/  STL.64 [R1+0x938], R86 ;  /* 0x0009385601007387 */ /* 0x000fe60000100a00 */
[C---:B------:R-:W-:Y:S07]  /*1cb00*/  HMMA.1688.F32.TF32 R72, R64.reuse, R50, R200 ;  /* 0x000000324048723c */ /* 0x040fee00000810c8 */
[----:B------:R-:W-:Y:S04]  /*1cb10*/  STL.64 [R1+0x9e0], R80 ;  /* 0x0009e05001007387 */ /* 0x000fe80000100a00 */
[----:B------:R2:W-:Y:S04]  /*1cb20*/  STL.64 [R1+0x9e8], R82 ;  /* 0x0009e85201007387 */ /* 0x0005e80000100a00 */
[----:B------:R-:W-:Y:S04]  /*1cb30*/  STL.64 [R1+0xbe0], R76 ;  /* 0x000be04c01007387 */ /* 0x000fe80000100a00 */
[----:B------:R3:W-:Y:S01]  /*1cb40*/  STL.64 [R1+0xbe8], R78 ;  /* 0x000be84e01007387 */ /* 0x0007e20000100a00 */
[C---:B--2---:R-:W-:Y:S08]  /*1cb50*/  HMMA.1688.F32.TF32 R80, R64.reuse, R46, R120 ;  /* 0x0000002e4050723c */ /* 0x044ff00000081078 */
[C---:B---3--:R-:W-:Y:S01]  /*1cb60*/  HMMA.1688.F32.TF32 R76, R64.reuse, R42, R124 ;  /* 0x0000002a404c723c */ /* 0x048fe2000008107c */
[----:B------:R2:W-:Y:S04]  /*1cb70*/  STL.64 [R1+0xc80], R72 ;  /* 0x000c804801007387 */ /* 0x0005e80000100a00 */
[----:B------:R3:W-:Y:S04]  /*1cb80*/  STL.64 [R1+0xc88], R74 ;  /* 0x000c884a01007387 */ /* 0x0007e80000100a00 */
[----:B--2---:R-:W2:Y:S06]  /*1cb90*/  LDL.LU R72, [R1+0x560] ;  /* 0x0005600001487983 */ /* 0x004eac0000300800 */
[----:B------:R4:W-:Y:S04]  /*1cba0*/  STL.64 [R1+0x10d0], R80 ;  /* 0x0010d05001007387 */ /* 0x0009e80000100a00 */
[----:B------:R1:W-:Y:S04]  /*1cbb0*/  STL.64 [R1+0x10d8], R82 ;  /* 0x0010d85201007387 */ /* 0x0003e80000100a00 */
[----:B------:R1:W-:Y:S04]  /*1cbc0*/  STL.64 [R1+0x10c0], R76 ;  /* 0x0010c04c01007387 */ /* 0x0003e80000100a00 */
[----:B------:R1:W-:Y:S04]  /*1cbd0*/  STL.64 [R1+0x10c8], R78 ;  /* 0x0010c84e01007387 */ /* 0x0003e80000100a00 */
        /* <DEDUP_REMOVED lines=9> */
[----:B-1----:R-:W4:Y:S04]  /*1cc70*/  LDL.LU R82, [R1+0xc48] ;  /* 0x000c480001527983 */ /* 0x002f280000300800 */
[----:B------:R-:W4:Y:S04]  /*1cc80*/  LDL.LU R83, [R1+0xc4c] ;  /* 0x000c4c0001537983 */ /* 0x000f280000300800 */
        /* <DEDUP_REMOVED lines=17> */
[----:B------:R-:W2:Y:S01]  /*1cda0*/  LDL.LU R201, [R1+0x284] ;  /* 0x0002840001c97983 */ /* 0x000ea20000300800 */
[C---:B------:R-:W-:Y:S08]  /*1cdb0*/  HMMA.1688.F32.TF32 R92, R64.reuse, R38, R128 ;  /* 0x00000026405c723c */ /* 0x040ff00000081080 */
[----:B------:R-:W-:Y:S01]  /*1cdc0*/  HMMA.1688.F32.TF32 R88, R64, R10, R204 ;  /* 0x0000000a4058723c */ /* 0x000fe200000810cc */
[----:B------:R-:W-:Y:S01]  /*1cdd0*/  IMAD.MOV.U32 R202, RZ, RZ, R25 ;  /* 0x000000ffffca7224 */ /* 0x000fe200078e0019 */
[----:B------:R-:W-:Y:S01]  /*1cde0*/  LDS R64, [R2+0x4380] ;  /* 0x0043800002407984 */ /* 0x000fe20000000800 */
[----:B------:R-:W-:-:S03]  /*1cdf0*/  IMAD.MOV.U32 R203, RZ, RZ, R24 ;  /* 0x000000ffffcb7224 */ /* 0x000fc600078e0018 */
[----:B------:R-:W-:Y:S04]  /*1ce00*/  LDS R66, [R2+0x6380] ;  /* 0x0063800002427984 */ /* 0x000fe80000000800 */
[----:B------:R-:W-:Y:S04]  /*1ce10*/  LDS R65, [R0+0x4380] ;  /* 0x0043800000417984 */ /* 0x000fe80000000800 */
[----:B------:R-:W1:Y:S04]  /*1ce20*/  LDS R67, [R0+0x6380] ;  /* 0x0063800000437984 */ /* 0x000e680000000800 */
[----:B------:R-:W-:Y:S04]  /*1ce30*/  STL.64 [R1+0x10b0], R92 ;  /* 0x0010b05c01007387 */ /* 0x000fe80000100a00 */
[----:B------:R-:W-:Y:S04]  /*1ce40*/  STL.64 [R1+0x10b8], R94 ;  /* 0x0010b85e01007387 */ /* 0x000fe80000100a00 */
[----:B------:R-:W-:Y:S04]  /*1ce50*/  STL.64 [R1+0x1090], R88 ;  /* 0x0010905801007387 */ /* 0x000fe80000100a00 */
[----:B------:R3:W-:Y:S02]  /*1ce60*/  STL.64 [R1+0x1098], R90 ;  /* 0x0010985a01007387 */ /* 0x0007e40000100a00 */
[C---:B---3--:R-:W-:Y:S08]  /*1ce70*/  HMMA.1688.F32.TF32 R88, R68.reuse, R138, R196 ;  /* 0x0000008a4458723c */ /* 0x048ff000000810c4 */
[C---:B----4-:R-:W-:Y:S08]  /*1ce80*/  HMMA.1688.F32.TF32 R80, R68.reuse, R106, R80 ;  /* 0x0000006a4450723c */ /* 0x050ff00000081050 */
[C---:B--2---:R-:W-:Y:S08]  /*1ce90*/  HMMA.1688.F32.TF32 R84, R68.reuse, R134, R84 ;  /* 0x000000864454723c */ /* 0x044ff00000081054 */
[----:B------:R-:W-:Y:S01]  /*1cea0*/  MOV R195, R89 ;  /* 0x0000005900c37202 */ /* 0x000fe20000000f00 */
[----:B------:R-:W-:Y:S01]  /*1ceb0*/  IMAD.MOV.U32 R194, RZ, RZ, R90 ;  /* 0x000000ffffc27224 */ /* 0x000fe200078e005a */
[----:B------:R-:W-:Y:S01]  /*1cec0*/  HMMA.1688.F32.TF32 R76, R68, R102, R76 ;  /* 0x00000066444c723c */ /* 0x000fe2000008104c */
[----:B------:R-:W-:-:S02]  /*1ced0*/  IMAD.MOV.U32 R193, RZ, RZ, R91 ;  /* 0x000000ffffc17224 */ /* 0x000fc400078e005b */
[----:B------:R-:W-:Y:S01]  /*1cee0*/  IMAD.MOV.U32 R196, RZ, RZ, R88 ;  /* 0x000000ffffc47224 */ /* 0x000fe200078e0058 */
[----:B------:R-:W-:Y:S04]  /*1cef0*/  STL.64 [R1+0x20a0], R194 ;  /* 0x0020a0c201007387 */ /* 0x000fe80000100a00 */
[----:B------:R-:W-:Y:S04]  /*1cf00*/  STL.64 [R1+0x2098], R192 ;  /* 0x002098c001007387 */ /* 0x000fe80000100a00 */
[----:B------:R-:W-:Y:S04]  /*1cf10*/  STL [R1+0x2090], R196 ;  /* 0x002090c401007387 */ /* 0x000fe80000100800 */
[----:B------:R-:W-:Y:S04]  /*1cf20*/  STL.64 [R1+0x308], R86 ;  /* 0x0003085601007387 */ /* 0x000fe80000100a00 */
[----:B------:R-:W-:Y:S04]  /*1cf30*/  STL.64 [R1+0x310], R80 ;  /* 0x0003105001007387 */ /* 0x000fe80000100a00 */
[----:B------:R-:W-:Y:S01]  /*1cf40*/  STL.64 [R1+0x318], R82 ;  /* 0x0003185201007387 */ /* 0x000fe20000100a00 */
[----:B------:R-:W-:-:S02]  /*1cf50*/  IMAD.MOV.U32 R16, RZ, RZ, R76 ;  /* 0x000000ffff107224 */ /* 0x000fc400078e004c */
[----:B------:R-:W-:Y:S01]  /*1cf60*/  IMAD.MOV.U32 R17, RZ, RZ, R77 ;  /* 0x000000ffff117224 */ /* 0x000fe200078e004d */
[----:B------:R2:W-:Y:S01]  /*1cf70*/  STL.64 [R1+0x338], R78 ;  /* 0x0003384e01007387 */ /* 0x0005e20000100a00 */
[C---:B------:R-:W-:Y:S08]  /*1cf80*/  HMMA.1688.F32.TF32 R72, R68.reuse, R30, R72 ;  /* 0x0000001e4448723c */ /* 0x040ff00000081048 */
[----:B--2---:R-:W-:Y:S01]  /*1cf90*/  HMMA.1688.F32.TF32 R76, R68, R34, R140 ;  /* 0x00000022444c723c */ /* 0x004fe2000008108c */
[----:B------:R-:W-:Y:S04]  /*1cfa0*/  STL [R1+0x1fbc], R17 ;  /* 0x001fbc1101007387 */ /* 0x000fe80000100800 */
[----:B------:R-:W-:Y:S11]  /*1cfb0*/  STL [R1+0x1fb8], R16 ;  /* 0x001fb81001007387 */ /* 0x000ff60000100800 */
[----:B------:R-:W-:Y:S01]  /*1cfc0*/  IMAD.MOV.U32 R8, RZ, RZ, R72 ;  /* 0x000000ffff087224 */ /* 0x000fe200078e0048 */
[----:B------:R-:W-:-:S06]  /*1cfd0*/  MOV R9, R73 ;  /* 0x0000004900097202 */ /* 0x000fcc0000000f00 */
[----:B------:R-:W-:Y:S04]  /*1cfe0*/  STL.64 [R1+0x340], R76 ;  /* 0x0003404c01007387 */ /* 0x000fe80000100a00 */
[----:B------:R2:W-:Y:S04]  /*1cff0*/  STL.64 [R1+0x348], R78 ;  /* 0x0003484e01007387 */ /* 0x0005e80000100a00 */
[----:B------:R3:W-:Y:S01]  /*1d000*/  STL.64 [R1+0x4a8], R74 ;  /* 0x0004a84a01007387 */ /* 0x0007e20000100a00 */
[C---:B--2---:R-:W-:Y:S08]  /*1d010*/  HMMA.1688.F32.TF32 R76, R68.reuse, R26, R152 ;  /* 0x0000001a444c723c */ /* 0x044ff00000081098 */
[----:B---3--:R-:W-:Y:S01]  /*1d020*/  HMMA.1688.F32.TF32 R72, R68, R22, R200 ;  /* 0x000000164448723c */ /* 0x008fe200000810c8 */
[----:B------:R-:W-:Y:S04]  /*1d030*/  STL [R1+0x1f88], R9 ;  /* 0x001f880901007387 */ /* 0x000fe80000100800 */
[----:B------:R-:W-:Y:S04]  /*1d040*/  STL [R1+0x1f84], R8 ;  /* 0x001f840801007387 */ /* 0x000fe80000100800 */
[----:B------:R-:W2:Y:S06]  /*1d050*/  LDL.LU R152, [R1+0x3e0] ;  /* 0x0003e00001987983 */ /* 0x000eac0000300800 */
[----:B------:R-:W-:Y:S04]  /*1d060*/  STL.64 [R1+0x590], R76 ;  /* 0x0005904c01007387 */ /* 0x000fe80000100a00 */
[----:B------:R-:W-:Y:S04]  /*1d070*/  STL.64 [R1+0x598], R78 ;  /* 0x0005984e01007387 */ /* 0x000fe80000100a00 */
[----:B------:R3:W-:Y:S04]  /*1d080*/  STL.64 [R1+0x690], R72 ;  /* 0x0006904801007387 */ /* 0x0007e80000100a00 */
[----:B------:R4:W-:Y:S04]  /*1d090*/  STL.64 [R1+0x698], R74 ;  /* 0x0006984a01007387 */ /* 0x0009e80000100a00 */
[----:B------:R-:W2:Y:S04]  /*1d0a0*/  LDL.LU R153, [R1+0x3e4] ;  /* 0x0003e40001997983 */ /* 0x000ea80000300800 */
[----:B------:R-:W2:Y:S04]  /*1d0b0*/  LDL.LU R154, [R1+0x3e8] ;  /* 0x0003e800019a7983 */ /* 0x000ea80000300800 */
[----:B------:R-:W2:Y:S04]  /*1d0c0*/  LDL.LU R155, [R1+0x3ec] ;  /* 0x0003ec00019b7983 */ /* 0x000ea80000300800 */
[----:B------:R-:W2:Y:S04]  /*1d0d0*/  LDL.LU R92, [R1] ;  /* 0x00000000015c7983 */ /* 0x000ea80000300800 */
[----:B------:R-:W2:Y:S04]  /*1d0e0*/  LDL.LU R93, [R1+0x4] ;  /* 0x00000400015d7983 */ /* 0x000ea80000300800 */
[----:B------:R-:W2:Y:S04]  /*1d0f0*/  LDL.LU R94, [R1+0x8] ;  /* 0x00000800015e7983 */ /* 0x000ea80000300800 */
[----:B------:R-:W2:Y:S04]  /*1d100*/  LDL.LU R95, [R1+0xc] ;  /* 0x00000c00015f7983 */ /* 0x000ea80000300800 */
[----:B------:R-:W2:Y:S04]  /*1d110*/  LDL.LU R96, [R1+0x1a0] ;  /* 0x0001a00001607983 */ /* 0x000ea80000300800 */
[----:B------:R-:W2:Y:S04]  /*1d120*/  LDL.LU R97, [R1+0x1a4] ;  /* 0x0001a40001617983 */ /* 0x000ea80000300800 */
[----:B------:R-:W2:Y:S04]  /*1d130*/  LDL.LU R98, [R1+0x1a8] ;  /* 0x0001a80001627983 */ /* 0x000ea80000300800 */
[----:B------:R-:W2:Y:S04]  /*1d140*/  LDL.LU R99, [R1+0x1ac] ;  /* 0x0001ac0001637983 */ /* 0x000ea80000300800 */
[----:B---3--:R-:W3:Y:S04]  /*1d150*/  LDL.LU R72, [R1+0x540] ;  /* 0x0005400001487983 */ /* 0x008ee80000300800 */
[----:B------:R-:W3:Y:S04]  /*1d160*/  LDL.LU R73, [R1+0x544] ;  /* 0x0005440001497983 */ /* 0x000ee80000300800 */
[----:B----4-:R-:W3:Y:S04]  /*1d170*/  LDL.LU R74, [R1+0x548] ;  /* 0x00054800014a7983 */ /* 0x010ee80000300800 */
[----:B------:R-:W3:Y:S04]  /*1d180*/  LDL.LU R75, [R1+0x54c] ;  /* 0x00054c00014b7983 */ /* 0x000ee80000300800 */
[----:B------:R-:W4:Y:S04]  /*1d190*/  LDL.LU R140, [R1+0x680] ;  /* 0x00068000018c7983 */ /* 0x000f280000300800 */
[----:B------:R-:W4:Y:S04]  /*1d1a0*/  LDL.LU R141, [R1+0x684] ;  /* 0x00068400018d7983 */ /* 0x000f280000300800 */
[----:B------:R-:W4:Y:S04]  /*1d1b0*/  LDL.LU R142, [R1+0x688] ;  /* 0x00068800018e7983 */ /* 0x000f280000300800 */
[----:B------:R-:W4:Y:S04]  /*1d1c0*/  LDL.LU R143, [R1+0x68c] ;  /* 0x00068c00018f7983 */ /* 0x000f280000300800 */
[----:B------:R-:W3:Y:S04]  /*1d1d0*/  LDL.LU R88, [R1+0xfd0] ;  /* 0x000fd00001587983 */ /* 0x000ee80000300800 */
[----:B------:R-:W3:Y:S04]  /*1d1e0*/  LDL.LU R89, [R1+0xfd4] ;  /* 0x000fd40001597983 */ /* 0x000ee80000300800 */
[----:B------:R-:W3:Y:S04]  /*1d1f0*/  LDL.LU R90, [R1+0xfd8] ;  /* 0x000fd800015a7983 */ /* 0x000ee80000300800 */
[----:B------:R-:W3:Y:S01]  /*1d200*/  LDL.LU R91, [R1+0xfdc] ;  /* 0x000fdc00015b7983 */ /* 0x000ee20000300800 */
[----:B------:R-:W-:-:S02]  /*1d210*/  IMAD.MOV.U32 R24, RZ, RZ, R84 ;  /* 0x000000ffff187224 */ /* 0x000fc400078e0054 */
[----:B------:R-:W-:Y:S01]  /*1d220*/  IMAD.MOV.U32 R25, RZ, RZ, R85 ;  /* 0x000000ffff197224 */ /* 0x000fe200078e0055 */
        /* <DEDUP_REMOVED lines=20> */
[-C--:B------:R-:W-:Y:S08]  /*1d370*/  HMMA.1688.F32.TF32 R108, R68, R54.reuse, R248 ;  /* 0x00000036446c723c */ /* 0x080ff000000810f8 */
[----:B-1----:R-:W-:Y:S08]  /*1d380*/  HMMA.1688.F32.TF32 R56, R64, R54, R56 ;  /* 0x000000364038723c */ /* 0x002ff00000081038 */
[C---:B--2---:R-:W-:Y:S08]  /*1d390*/  HMMA.1688.F32.TF32 R92, R68.reuse, R14, R92 ;  /* 0x0000000e445c723c */ /* 0x044ff0000008105c */
[C---:B------:R-:W-:Y:S11]  /*1d3a0*/  HMMA.1688.F32.TF32 R96, R68.reuse, R18, R96 ;  /* 0x000000124460723c */ /* 0x040ff60000081060 */
[----:B------:R-:W-:Y:S11]  /*1d3b0*/  @!UPT UIADD3 URZ, URZ, URZ, URZ ;  /* 0x0000003f3f3ff290 */ /* 0x000ff6000fffe03f */
[----:B------:R-:W-:Y:S01]  /*1d3c0*/  @!UPT UIADD3 URZ, URZ, URZ, URZ ;  /* 0x0000003f3f3ff290 */ /* 0x000fe2000fffe03f */
[----:B------:R-:W-:Y:S04]  /*1d3d0*/  STL.64 [R1+0x770], R96 ;  /* 0x0007706001007387 */ /* 0x000fe80000100a00 */
[----:B------:R1:W-:Y:S04]  /*1d3e0*/  STL.64 [R1+0x778], R98 ;  /* 0x0007786201007387 */ /* 0x0003e80000100a00 */
[----:B------:R-:W-:Y:S04]  /*1d3f0*/  STL.64 [R1+0x920], R92 ;  /* 0x0009205c01007387 */ /* 0x000fe80000100a00 */
[----:B------:R2:W-:Y:S01]  /*1d400*/  STL.64 [R1+0x928], R94 ;  /* 0x0009285e01007387 */ /* 0x0005e20000100a00 */
[C---:B-1----:R-:W-:Y:S08]  /*1d410*/  HMMA.1688.F32.TF32 R96, R68.reuse, R50, R244 ;  /* 0x000000324460723c */ /* 0x042ff000000810f4 */
[----:B--2---:R-:W-:Y:S08]  /*1d420*/  HMMA.1688.F32.TF32 R92, R68, R46, R180 ;  /* 0x0000002e445c723c */ /* 0x004ff000000810b4 */
[----:B---3--:R-:W-:Y:S01]  /*1d430*/  HMMA.1688.F32.TF32 R88, R64, R138, R88 ;  /* 0x0000008a4058723c */ /* 0x008fe20000081058 */
[----:B------:R-:W-:Y:S04]  /*1d440*/  STL.64 [R1+0xa10], R108 ;  /* 0x000a106c01007387 */ /* 0x000fe80000100a00 */
[----:B------:R1:W-:Y:S04]  /*1d450*/  STL.64 [R1+0xa18], R110 ;  /* 0x000a186e01007387 */ /* 0x0003e80000100a00 */
[----:B------:R-:W-:Y:S04]  /*1d460*/  STL.64 [R1+0xba0], R96 ;  /* 0x000ba06001007387 */ /* 0x000fe80000100a00 */
[----:B------:R2:W-:Y:S01]  /*1d470*/  STL.64 [R1+0xba8], R98 ;  /* 0x000ba86201007387 */ /* 0x0005e20000100a00 */
[C---:B-1----:R-:W-:Y:S03]  /*1d480*/  HMMA.1688.F32.TF32 R108, R68.reuse, R42, R208 ;  /* 0x0000002a446c723c */ /* 0x042fe600000810d0 */
[----:B------:R-:W-:Y:S04]  /*1d490*/  STL.64 [R1+0xfc0], R92 ;  /* 0x000fc05c01007387 */ /* 0x000fe80000100a00 */
[----:B------:R1:W-:Y:S01]  /*1d4a0*/  STL.64 [R1+0xfc8], R94 ;  /* 0x000fc85e01007387 */ /* 0x0003e20000100a00 */
[----:B--2---:R-:W-:Y:S02]  /*1d4b0*/  HMMA.1688.F32.TF32 R96, R68, R38, R212 ;  /* 0x000000264460723c */ /* 0x004fe400000810d4 */
[----:B------:R-:W-:-:S02]  /*1d4c0*/  IMAD.MOV.U32 R183, RZ, RZ, R88 ;  /* 0x000000ffffb77224 */ /* 0x000fc400078e0058 */
[----:B------:R-:W-:Y:S02]  /*1d4d0*/  IMAD.MOV.U32 R182, RZ, RZ, R89 ;  /* 0x000000ffffb67224 */ /* 0x000fe400078e0059 */
[----:B------:R-:W-:Y:S02]  /*1d4e0*/  IMAD.MOV.U32 R181, RZ, RZ, R90 ;  /* 0x000000ffffb57224 */ /* 0x000fe400078e005a */
[----:B-1----:R-:W-:Y:S01]  /*1d4f0*/  HMMA.1688.F32.TF32 R92, R68, R10, R216 ;  /* 0x0000000a445c723c */ /* 0x002fe200000810d8 */
[----:B------:R-:W-:Y:S01]  /*1d500*/  IMAD.MOV.U32 R180, RZ, RZ, R91 ;  /* 0x000000ffffb47224 */ /* 0x000fe200078e005b */
[----:B------:R-:W-:Y:S06]  /*1d510*/  LDS R68, [R2+0x4400] ;  /* 0x0044000002447984 */ /* 0x000fec0000000800 */
[C---:B----4-:R-:W-:Y:S01]  /*1d520*/  HMMA.1688.F32.TF32 R84, R64.reuse, R106, R84 ;  /* 0x0000006a4054723c */ /* 0x050fe20000081054 */
[----:B------:R-:W-:Y:S04]  /*1d530*/  STL.64 [R1+0xfb0], R108 ;  /* 0x000fb06c01007387 */ /* 0x000fe80000100a00 */
[----:B------:R-:W-:Y:S03]  /*1d540*/  LDS R70, [R2+0x6400] ;  /* 0x0064000002467984 */ /* 0x000fe60000000800 */
        /* <DEDUP_REMOVED lines=9> */
[----:B------:R1:W-:Y:S01]  /*1d5e0*/  STL.64 [R1+0x1d8], R90 ;  /* 0x0001d85a01007387 */ /* 0x0003e20000100a00 */
[----:B------:R-:W-:-:S02]  /*1d5f0*/  IMAD.MOV.U32 R17, RZ, RZ, R86 ;  /* 0x000000ffff117224 */ /* 0x000fc400078e0056 */
[----:B------:R-:W-:Y:S01]  /*1d600*/  IMAD.MOV.U32 R16, RZ, RZ, R87 ;  /* 0x000000ffff107224 */ /* 0x000fe200078e0057 */
[----:B------:R2:W-:Y:S04]  /*1d610*/  STL.64 [R1+0x1c0], R84 ;  /* 0x0001c05401007387 */ /* 0x0005e80000100a00 */
[----:B------:R-:W-:Y:S01]  /*1d620*/  LDS R69, [R0+0x4400] ;  /* 0x0044000000457984 */ /* 0x000fe20000000800 */
[C---:B-1----:R-:W-:Y:S03]  /*1d630*/  HMMA.1688.F32.TF32 R88, R64.reuse, R102, R80 ;  /* 0x000000664058723c */ /* 0x042fe60000081050 */
[----:B------:R-:W1:Y:S05]  /*1d640*/  LDS R71, [R0+0x6400] ;  /* 0x0064000000477984 */ /* 0x000e6a0000000800 */
[C---:B------:R-:W-:Y:S08]  /*1d650*/  HMMA.1688.F32.TF32 R80, R64.reuse, R34, R76 ;  /* 0x000000224050723c */ /* 0x040ff0000008104c */
[C---:B--2---:R-:W-:Y:S08]  /*1d660*/  HMMA.1688.F32.TF32 R84, R64.reuse, R30, R140 ;  /* 0x0000001e4054723c */ /* 0x044ff0000008108c */
[C---:B------:R-:W-:Y:S01]  /*1d670*/  HMMA.1688.F32.TF32 R76, R64.reuse, R26, R72 ;  /* 0x0000001a404c723c */ /* 0x040fe20000081048 */
[----:B------:R-:W-:Y:S04]  /*1d680*/  STL [R1+0x1fc4], R16 ;  /* 0x001fc41001007387 */ /* 0x000fe80000100800 */
[----:B------:R-:W-:Y:S04]  /*1d690*/  STL [R1+0x1fc0], R17 ;  /* 0x001fc01101007387 */ /* 0x000fe80000100800 */
[----:B------:R-:W-:Y:S04]  /*1d6a0*/  STL.64 [R1+0x250], R88 ;  /* 0x0002505801007387 */ /* 0x000fe80000100a00 */
[----:B------:R-:W-:Y:S04]  /*1d6b0*/  STL.64 [R1+0x258], R90 ;  /* 0x0002585a01007387 */ /* 0x000fe80000100a00 */
[----:B------:R-:W-:Y:S01]  /*1d6c0*/  STL.64 [R1+0x240], R80 ;  /* 0x0002405001007387 */ /* 0x000fe20000100a00 */
[C---:B------:R-:W-:Y:S03]  /*1d6d0*/  HMMA.1688.F32.TF32 R72, R64.reuse, R18, R200 ;  /* 0x000000124048723c */ /* 0x040fe600000810c8 */
[----:B------:R2:W-:Y:S04]  /*1d6e0*/  STL.64 [R1+0x248], R82 ;  /* 0x0002485201007387 */ /* 0x0005e80000100a00 */
[----:B------:R-:W-:Y:S04]  /*1d6f0*/  STL.64 [R1+0x260], R84 ;  /* 0x0002605401007387 */ /* 0x000fe80000100a00 */
[----:B------:R-:W-:Y:S01]  /*1d700*/  STL.64 [R1+0x268], R86 ;  /* 0x0002685601007387 */ /* 0x000fe20000100a00 */
[C---:B--2---:R-:W-:Y:S03]  /*1d710*/  HMMA.1688.F32.TF32 R80, R64.reuse, R22, R152 ;  /* 0x000000164050723c */ /* 0x044fe60000081098 */
[----:B------:R-:W-:Y:S04]  /*1d720*/  STL.64 [R1+0x280], R76 ;  /* 0x0002804c01007387 */ /* 0x000fe80000100a00 */
[----:B------:R2:W-:Y:S02]  /*1d730*/  STL.64 [R1+0x288], R78 ;  /* 0x0002884e01007387 */ /* 0x0005e40000100a00 */
[C---:B--2---:R-:W-:Y:S11]  /*1d740*/  HMMA.1688.F32.TF32 R76, R64.reuse, R14, R240 ;  /* 0x0000000e404c723c */ /* 0x044ff600000810f0 */
[----:B------:R-:W-:Y:S03]  /*1d750*/  @!UPT UIADD3 URZ, URZ, URZ, URZ ;  /* 0x0000003f3f3ff290 */ /* 0x000fe6000fffe03f */
[----:B------:R-:W-:Y:S04]  /*1d760*/  STL.64 [R1+0x580], R80 ;  /* 0x0005805001007387 */ /* 0x000fe80000100a00 */
[----:B------:R-:W-:Y:S04]  /*1d770*/  STL.64 [R1+0x588], R82 ;  /* 0x0005885201007387 */ /* 0x000fe80000100a00 */
[----:B------:R-:W-:Y:S04]  /*1d780*/  STL.64 [R1+0x600], R72 ;  /* 0x0006004801007387 */ /* 0x000fe80000100a00 */
[----:B------:R2:W-:Y:S04]  /*1d790*/  STL.64 [R1+0x608], R74 ;  /* 0x0006084a01007387 */ /* 0x0005e80000100a00 */
[----:B------:R-:W-:Y:S04]  /*1d7a0*/  STL.64 [R1+0x760], R76 ;  /* 0x0007604c01007387 */ /* 0x000fe80000100a00 */
[----:B------:R-:W-:Y:S01]  /*1d7b0*/  STL.64 [R1+0x768], R78 ;  /* 0x0007684e01007387 */ /* 0x000fe20000100a00 */
[C---:B--2---:R-:W-:Y:S03]  /*1d7c0*/  HMMA.1688.F32.TF32 R72, R64.reuse, R50, R60 ;  /* 0x000000324048723c */ /* 0x044fe6000008103c */
[----:B------:R-:W-:Y:S04]  /*1d7d0*/  STL.64 [R1+0x940], R56 ;  /* 0x0009403801007387 */ /* 0x000fe80000100a00 */
[----:B------:R2:W-:Y:S01]  /*1d7e0*/  STL.64 [R1+0x948], R58 ;  /* 0x0009483a01007387 */ /* 0x0005e20000100a00 */
[C---:B------:R-:W-:Y:S08]  /*1d7f0*/  HMMA.1688.F32.TF32 R60, R64.reuse, R46, R176 ;  /* 0x0000002e403c723c */ /* 0x040ff000000810b0 */
[C---:B--2---:R-:W-:Y:S07]  /*1d800*/  HMMA.1688.F32.TF32 R56, R64.reuse, R42, R220 ;  /* 0x0000002a4038723c */ /* 0x044fee00000810dc */
[----:B------:R2:W-:Y:S04]  /*1d810*/  STL.64 [R1+0x9f0], R72 ;  /* 0x0009f04801007387 */ /* 0x0005e80000100a00 */
[----:B------:R3:W-:Y:S04]  /*1d820*/  STL.64 [R1+0x9f8], R74 ;  /* 0x0009f84a01007387 */ /* 0x0007e80000100a00 */
[----:B------:R-:W4:Y:S04]  /*1d830*/  LDL.LU R152, [R1+0x230] ;  /* 0x0002300001987983 */ /* 0x000f280000300800 */
[----:B------:R-:W-:Y:S04]  /*1d840*/  STL.64 [R1+0xe70], R60 ;  /* 0x000e703c01007387 */ /* 0x000fe80000100a00 */
[----:B------:R-:W-:Y:S04]  /*1d850*/  STL.64 [R1+0xe78], R62 ;  /* 0x000e783e01007387 */ /* 0x000fe80000100a00 */
[----:B------:R-:W-:Y:S04]  /*1d860*/  STL.64 [R1+0xe60], R56 ;  /* 0x000e603801007387 */ /* 0x000fe80000100a00 */
[----:B------:R1:W-:Y:S04]  /*1d870*/  STL.64 [R1+0xe68], R58 ;  /* 0x000e683a01007387 */ /* 0x0003e80000100a00 */
[----:B------:R-:W4:Y:S04]  /*1d880*/  LDL.LU R153, [R1+0x234] ;  /* 0x0002340001997983 */ /* 0x000f280000300800 */
[----:B------:R-:W4:Y:S04]  /*1d890*/  LDL.LU R154, [R1+0x238] ;  /* 0x00023800019a7983 */ /* 0x000f280000300800 */
[----:B------:R-:W4:Y:S04]  /*1d8a0*/  LDL.LU R155, [R1+0x23c] ;  /* 0x00023c00019b7983 */ /* 0x000f280000300800 */
[----:B--2---:R-:W2:Y:S04]  /*1d8b0*/  LDL.LU R72, [R1+0x380] ;  /* 0x0003800001487983 */ /* 0x004ea80000300800 */
[----:B------:R-:W2:Y:S04]  /*1d8c0*/  LDL.LU R73, [R1+0x384] ;  /* 0x0003840001497983 */ /* 0x000ea80000300800 */
[----:B---3--:R-:W2:Y:S04]  /*1d8d0*/  LDL.LU R74, [R1+0x388] ;  /* 0x00038800014a7983 */ /* 0x008ea80000300800 */
[----:B------:R-:W2:Y:S04]  /*1d8e0*/  LDL.LU R75, [R1+0x38c] ;  /* 0x00038c00014b7983 */ /* 0x000ea80000300800 */
[----:B------:R-:W3:Y:S04]  /*1d8f0*/  LDL.LU R80, [R1+0x810] ;  /* 0x0008100001507983 */ /* 0x000ee80000300800 */
[----:B------:R-:W3:Y:S04]  /*1d900*/  LDL.LU R81, [R1+0x814] ;  /* 0x0008140001517983 */ /* 0x000ee80000300800 */
[----:B------:R-:W3:Y:S04]  /*1d910*/  LDL.LU R82, [R1+0x818] ;  /* 0x0008180001527983 */ /* 0x000ee80000300800 */
[----:B------:R-:W3:Y:S04]  /*1d920*/  LDL.LU R83, [R1+0x81c] ;  /* 0x00081c0001537983 */ /* 0x000ee80000300800 */
        /* <DEDUP_REMOVED lines=32> */
[C---:B------:R-:W-:Y:S03]  /*1db30*/  HMMA.1688.F32.TF32 R108, R64.reuse, R38, R224 ;  /* 0x00000026406c723c */ /* 0x040fe600000810e0 */
[----:B------:R-:W-:Y:S04]  /*1db40*/  LDS R60, [R2+0x4480] ;  /* 0x00448000023c7984 */ /* 0x000fe80000000800 */
[----:B------:R-:W-:Y:S01]  /*1db50*/  LDS R62, [R2+0x6480] ;  /* 0x00648000023e7984 */ /* 0x000fe20000000800 */
[----:B-1----:R-:W-:Y:S03]  /*1db60*/  HMMA.1688.F32.TF32 R56, R64, R10, R228 ;  /* 0x0000000a4038723c */ /* 0x002fe600000810e4 */
[----:B------:R-:W-:Y:S04]  /*1db70*/  LDS R61, [R0+0x4480] ;  /* 0x00448000003d7984 */ /* 0x000fe80000000800 */
[----:B------:R-:W1:Y:S08]  /*1db80*/  LDS R63, [R0+0x6480] ;  /* 0x00648000003f7984 */ /* 0x000e700000000800 */
[----:B------:R-:W-:Y:S04]  /*1db90*/  STL.64 [R1+0xe50], R108 ;  /* 0x000e506c01007387 */ /* 0x000fe80000100a00 */
[----:B------:R-:W-:Y:S04]  /*1dba0*/  STL.64 [R1+0xe58], R110 ;  /* 0x000e586e01007387 */ /* 0x000fe80000100a00 */
[----:B------:R-:W-:Y:S04]  /*1dbb0*/  STL.64 [R1+0xe40], R56 ;  /* 0x000e403801007387 */ /* 0x000fe80000100a00 */
[----:B------:R2:W-:Y:S02]  /*1dbc0*/  STL.64 [R1+0xe48], R58 ;  /* 0x000e483a01007387 */ /* 0x0005e40000100a00 */
[C---:B--2---:R-:W-:Y:S11]  /*1dbd0*/  HMMA.1688.F32.TF32 R56, R68.reuse, R138, R96 ;  /* 0x0000008a4438723c */ /* 0x044ff60000081060 */
[----:B------:R-:W-:Y:S11]  /*1dbe0*/  @!UPT UIADD3 URZ, URZ, URZ, URZ ;  /* 0x0000003f3f3ff290 */ /* 0x000ff6000fffe03f */
[----:B------:R-:W-:Y:S02]  /*1dbf0*/  @!UPT UIADD3 URZ, URZ, URZ, URZ ;  /* 0x0000003f3f3ff290 */ /* 0x000fe4000fffe03f */
[----:B------:R-:W-:Y:S01]  /*1dc00*/  IMAD.MOV.U32 R179, RZ, RZ, R56 ;  /* 0x000000ffffb37224 */ /* 0x000fe200078e0038 */
[----:B------:R-:W-:Y:S01]  /*1dc10*/  MOV R178, R57 ;  /* 0x0000003900b27202 */ /* 0x000fe20000000f00 */
[----:B------:R-:W-:Y:S02]  /*1dc20*/  IMAD.MOV.U32 R177, RZ, RZ, R58 ;  /* 0x000000ffffb17224 */ /* 0x000fe400078e003a */
[----:B------:R-:W-:Y:S02]  /*1dc30*/  IMAD.MOV.U32 R176, RZ, RZ, R59 ;  /* 0x000000ffffb07224 */ /* 0x000fe400078e003b */
[C---:B---3--:R-:W-:Y:S01]  /*1dc40*/  HMMA.1688.F32.TF32 R56, R68.reuse, R134, R92 ;  /* 0x000000864438723c */ /* 0x048fe2000008105c */
[----:B------:R-:W-:Y:S04]  /*1dc50*/  STL.64 [R1+0x20c0], R178 ;  /* 0x0020c0b201007387 */ /* 0x000fe80000100a00 */
[----:B------:R-:W-:Y:S11]  /*1dc60*/  STL.64 [R1+0x20b8], R176 ;  /* 0x0020b8b001007387 */ /* 0x000ff60000100a00 */
[----:B------:R-:W-:Y:S07]  /*1dc70*/  @!UPT UIADD3 URZ, URZ, URZ, URZ ;  /* 0x0000003f3f3ff290 */ /* 0x000fee000fffe03f */
[----:B------:R4:W-:Y:S01]  /*1dc80*/  STL.64 [R1+0x100], R56 ;  /* 0x0001003801007387 */ /* 0x0009e20000100a00 */
[----:B------:R-:W-:Y:S02]  /*1dc90*/  IMAD.MOV.U32 R21, RZ, RZ, R58 ;  /* 0x000000ffff157224 */ /* 0x000fe400078e003a */
[----:B------:R-:W-:Y:S02]  /*1dca0*/  IMAD.MOV.U32 R20, RZ, RZ, R59 ;  /* 0x000000ffff147224 */ /* 0x000fe400078e003b */
[C---:B----4-:R-:W-:Y:S08]  /*1dcb0*/  HMMA.1688.F32.TF32 R56, R68.reuse, R106, R88 ;  /* 0x0000006a4438723c */ /* 0x050ff00000081058 */
[C---:B------:R-:W-:Y:S08]  /*1dcc0*/  HMMA.1688.F32.TF32 R88, R68.reuse, R102, R144 ;  /* 0x000000664458723c */ /* 0x040ff00000081090 */
[----:B------:R-:W-:Y:S07]  /*1dcd0*/  HMMA.1688.F32.TF32 R64, R68, R34, R84 ;  /* 0x000000224440723c */ /* 0x000fee0000081054 */
[----:B------:R2:W-:Y:S01]  /*1dce0*/  STL.64 [R1+0xf0], R56 ;  /* 0x0000f03801007387 */ /* 0x0005e20000100a00 */
[----:B------:R-:W-:-:S02]  /*1dcf0*/  IMAD.MOV.U32 R16, RZ, RZ, R58 ;  /* 0x000000ffff107224 */ /* 0x000fc400078e003a */
[----:B------:R-:W-:Y:S02]  /*1dd00*/  IMAD.MOV.U32 R17, RZ, RZ, R59 ;  /* 0x000000ffff117224 */ /* 0x000fe400078e003b */
[C---:B--2---:R-:W-:Y:S03]  /*1dd10*/  HMMA.1688.F32.TF32 R56, R68.reuse, R30, R80 ;  /* 0x0000001e4438723c */ /* 0x044fe60000081050 */
[----:B------:R-:W-:Y:S04]  /*1dd20*/  STL.64 [R1+0x180], R88 ;  /* 0x0001805801007387 */ /* 0x000fe80000100a00 */
[----:B------:R-:W-:Y:S04]  /*1dd30*/  STL.64 [R1+0x188], R90 ;  /* 0x0001885a01007387 */ /* 0x000fe80000100a00 */
[----:B------:R-:W-:Y:S04]  /*1dd40*/  STL.64 [R1+0x170], R64 ;  /* 0x0001704001007387 */ /* 0x000fe80000100a00 */
[----:B------:R2:W-:Y:S08]  /*1dd50*/  STL.64 [R1+0x178], R66 ;  /* 0x0001784201007387 */ /* 0x0005f00000100a00 */
[----:B------:R3:W-:Y:S01]  /*1dd60*/  STL.64 [R1+0x1a0], R56 ;  /* 0x0001a03801007387 */ /* 0x0007e20000100a00 */
[----:B------:R-:W-:Y:S01]  /*1dd70*/  IMAD.MOV.U32 R9, RZ, RZ, R58 ;  /* 0x000000ffff097224 */ /* 0x000fe200078e003a */
[----:B--2---:R-:W-:Y:S01]  /*1dd80*/  HMMA.1688.F32.TF32 R64, R68, R26, R76 ;  /* 0x0000001a4440723c */ /* 0x004fe2000008104c */
[----:B------:R-:W-:-:S07]  /*1dd90*/  MOV R8, R59 ;  /* 0x0000003b00087202 */ /* 0x000fce0000000f00 */
[C---:B---3--:R-:W-:Y:S01]  /*1dda0*/  HMMA.1688.F32.TF32 R56, R68.reuse, R22, R140 ;  /* 0x000000164438723c */ /* 0x048fe2000008108c */
        /* <DEDUP_REMOVED lines=11> */
[----:B------:R-:W4:Y:S06]  /*1de60*/  LDL.LU R152, [R1+0x490] ;  /* 0x0004900001987983 */ /* 0x000f2c0000300800 */
[----:B------:R-:W-:Y:S04]  /*1de70*/  STL.64 [R1+0x680], R64 ;  /* 0x0006804001007387 */ /* 0x000fe80000100a00 */
[----:B------:R-:W-:Y:S04]  /*1de80*/  STL.64 [R1+0x688], R66 ;  /* 0x0006884201007387 */ /* 0x000fe80000100a00 */
[----:B------:R-:W-:Y:S04]  /*1de90*/  STL.64 [R1+0x750], R56 ;  /* 0x0007503801007387 */ /* 0x000fe80000100a00 */
[----:B------:R1:W-:Y:S04]  /*1dea0*/  STL.64 [R1+0x758], R58 ;  /* 0x0007583a01007387 */ /* 0x0003e80000100a00 */
        /* <DEDUP_REMOVED lines=42> */
[----:B------:R-:W2:Y:S01]  /*1e150*/  LDL.LU R203, [R1+0x3fc] ;  /* 0x0003fc0001cb7983 */ /* 0x000ea20000300800 */
[C---:B-1----:R-:W-:Y:S08]  /*1e160*/  HMMA.1688.F32.TF32 R56, R68.reuse, R46, R172 ;  /* 0x0000002e4438723c */ /* 0x042ff000000810ac */
[C---:B----4-:R-:W-:Y:S08]  /*1e170*/  HMMA.1688.F32.TF32 R64, R68.reuse, R50, R96 ;  /* 0x000000324440723c */ /* 0x050ff00000081060 */
[C---:B------:R-:W-:Y:S11]  /*1e180*/  HMMA.1688.F32.TF32 R96, R68.reuse, R42, R232 ;  /* 0x0000002a4460723c */ /* 0x040ff600000810e8 */
[----:B------:R-:W-:Y:S04]  /*1e190*/  @!UPT UIADD3 URZ, URZ, URZ, URZ ;  /* 0x0000003f3f3ff290 */ /* 0x000fe8000fffe03f */
[----:B------:R-:W-:Y:S04]  /*1e1a0*/  STL.64 [R1+0x950], R64 ;  /* 0x0009504001007387 */ /* 0x000fe80000100a00 */
[----:B------:R1:W-:Y:S04]  /*1e1b0*/  STL.64 [R1+0x958], R66 ;  /* 0x0009584201007387 */ /* 0x0003e80000100a00 */
[----:B------:R-:W-:Y:S04]  /*1e1c0*/  STL.64 [R1+0xda0], R56 ;  /* 0x000da03801007387 */ /* 0x000fe80000100a00 */
[----:B------:R4:W-:Y:S01]  /*1e1d0*/  STL.64 [R1+0xda8], R58 ;  /* 0x000da83a01007387 */ /* 0x0009e20000100a00 */
[C---:B-1----:R-:W-:Y:S08]  /*1e1e0*/  HMMA.1688.F32.TF32 R64, R68.reuse, R38, R236 ;  /* 0x000000264440723c */ /* 0x042ff000000810ec */
[----:B----4-:R-:W-:Y:S01]  /*1e1f0*/  HMMA.1688.F32.TF32 R56, R68, R10, R168 ;  /* 0x0000000a4438723c */ /* 0x010fe200000810a8 */
[----:B------:R-:W-:Y:S04]  /*1e200*/  STL.64 [R1+0xd90], R96 ;  /* 0x000d906001007387 */ /* 0x000fe80000100a00 */
[----:B------:R-:W-:Y:S03]  /*1e210*/  STL.64 [R1+0xd98], R98 ;  /* 0x000d986201007387 */ /* 0x000fe60000100a00 */
[C---:B------:R-:W-:Y:S01]  /*1e220*/  HMMA.1688.F32.TF32 R108, R60.reuse, R138, R92 ;  /* 0x0000008a3c6c723c */ /* 0x040fe2000008105c */
[----:B------:R-:W-:Y:S04]  /*1e230*/  LDS R68, [R2+0x4500] ;  /* 0x0045000002447984 */ /* 0x000fe80000000800 */
[----:B------:R-:W-:Y:S04]  /*1e240*/  LDS R70, [R2+0x6500] ;  /* 0x0065000002467984 */ /* 0x000fe80000000800 */
[----:B------:R-:W-:Y:S01]  /*1e250*/  STL.64 [R1+0xd80], R64 ;  /* 0x000d804001007387 */ /* 0x000fe20000100a00 */
[C---:B------:R-:W-:Y:S03]  /*1e260*/  HMMA.1688.F32.TF32 R208, R60.reuse, R134, R88 ;  /* 0x000000863cd0723c */ /* 0x040fe60000081058 */
[----:B------:R-:W-:Y:S04]  /*1e270*/  STL.64 [R1+0xd88], R66 ;  /* 0x000d884201007387 */ /* 0x000fe80000100a00 */
[----:B------:R-:W-:Y:S04]  /*1e280*/  STL.64 [R1+0xd60], R56 ;  /* 0x000d603801007387 */ /* 0x000fe80000100a00 */
[----:B------:R1:W-:Y:S01]  /*1e290*/  STL.64 [R1+0xd68], R58 ;  /* 0x000d683a01007387 */ /* 0x0003e20000100a00 */
[C---:B------:R-:W-:Y:S03]  /*1e2a0*/  HMMA.1688.F32.TF32 R84, R60.reuse, R102, R84 ;  /* 0x000000663c54723c */ /* 0x040fe60000081054 */
[----:B------:R-:W-:Y:S04]  /*1e2b0*/  LDS R69, [R0+0x4500] ;  /* 0x0045000000457984 */ /* 0x000fe80000000800 */
[----:B------:R-:W4:Y:S01]  /*1e2c0*/  LDS R71, [R0+0x6500] ;  /* 0x0065000000477984 */ /* 0x000f220000000800 */
[C---:B-1----:R-:W-:Y:S03]  /*1e2d0*/  HMMA.1688.F32.TF32 R56, R60.reuse, R106, R144 ;  /* 0x0000006a3c38723c */ /* 0x042fe60000081090 */
[----:B------:R-:W-:Y:S04]  /*1e2e0*/  STL.64 [R1+0x2018], R110 ;  /* 0x0020186e01007387 */ /* 0x000fe80000100a00 */
[----:B------:R-:W-:Y:S04]  /*1e2f0*/  STL.64 [R1+0x2010], R108 ;  /* 0x0020106c01007387 */ /* 0x000fe80000100a00 */
[----:B------:R-:W-:Y:S01]  /*1e300*/  STL.64 [R1+0x1fd0], R210 ;  /* 0x001fd0d201007387 */ /* 0x000fe20000100a00 */
[C---:B------:R-:W-:Y:S03]  /*1e310*/  HMMA.1688.F32.TF32 R64, R60.reuse, R34, R80 ;  /* 0x000000223c40723c */ /* 0x040fe60000081050 */
[----:B------:R-:W-:Y:S08]  /*1e320*/  STL.64 [R1+0x1fc8], R208 ;  /* 0x001fc8d001007387 */ /* 0x000ff00000100a00 */
[----:B------:R-:W-:Y:S04]  /*1e330*/  STL.64 [R1+0x1fe0], R58 ;  /* 0x001fe03a01007387 */ /* 0x000fe80000100a00 */
[----:B------:R1:W-:Y:S02]  /*1e340*/  STL.64 [R1+0x1fd8], R56 ;  /* 0x001fd83801007387 */ /* 0x0003e40000100a00 */
[----:B-1----:R-:W-:Y:S02]  /*1e350*/  HMMA.1688.F32.TF32 R56, R60, R30, R76 ;  /* 0x0000001e3c38723c */ /* 0x002fe4000008104c */
[----:B------:R-:W-:Y:S04]  /*1e360*/  STL.64 [R1+0x10], R84 ;  /* 0x0000105401007387 */ /* 0x000fe80000100a00 */
[----:B------:R-:W-:Y:S04]  /*1e370*/  STL.64 [R1+0x18], R86 ;  /* 0x0000185601007387 */ /* 0x000fe80000100a00 */
[----:B------:R-:W-:Y:S04]  /*1e380*/  STL.64 [R1], R64 ;  /* 0x0000004001007387 */ /* 0x000fe80000100a00 */
[----:B------:R-:W-:Y:S09]  /*1e390*/  STL.64 [R1+0x8], R66 ;  /* 0x0000084201007387 */ /* 0x000ff20000100a00 */
[----:B------:R3:W-:Y:S01]  /*1e3a0*/  STL [R1+0xec], R59 ;  /* 0x0000ec3b01007387 */ /* 0x0007e20000100800 */
[----:B------:R-:W-:-:S02]  /*1e3b0*/  IMAD.MOV.U32 R9, RZ, RZ, R56 ;  /* 0x000000ffff097224 */ /* 0x000fc400078e0038 */
[----:B------:R-:W-:Y:S02]  /*1e3c0*/  IMAD.MOV.U32 R13, RZ, RZ, R57 ;  /* 0x000000ffff0d7224 */ /* 0x000fe400078e0039 */
[----:B------:R-:W-:Y:S02]  /*1e3d0*/  IMAD.MOV.U32 R12, RZ, RZ, R58 ;  /* 0x000000ffff0c7224 */ /* 0x000fe400078e003a */
[C---:B---3--:R-:W-:Y:S01]  /*1e3e0*/  HMMA.1688.F32.TF32 R56, R60.reuse, R26, R140 ;  /* 0x0000001a3c38723c */ /* 0x048fe2000008108c */
[----:B------:R-:W-:Y:S04]  /*1e3f0*/  STL [R1+0x1fa4], R9 ;  /* 0x001fa40901007387 */ /* 0x000fe80000100800 */
[----:B------:R-:W-:Y:S03]  /*1e400*/  STL [R1+0x1fa0], R13 ;  /* 0x001fa00d01007387 */ /* 0x000fe60000100800 */
[C---:B--2---:R-:W-:Y:S01]  /*1e410*/  HMMA.1688.F32.TF32 R72, R60.reuse, R22, R72 ;  /* 0x000000163c48723c */ /* 0x044fe20000081048 */
[----:B------:R-:W-:Y:S07]  /*1e420*/  STL [R1+0x1f9c], R12 ;  /* 0x001f9c0c01007387 */ /* 0x000fee0000100800 */
[C---:B------:R-:W-:Y:S07]  /*1e430*/  HMMA.1688.F32.TF32 R64, R60.reuse, R18, R152 ;  /* 0x000000123c40723c */ /* 0x040fee0000081098 */
[----:B------:R-:W-:Y:S04]  /*1e440*/  STL.64 [R1+0xd0], R56 ;  /* 0x0000d03801007387 */ /* 0x000fe80000100a00 */
[----:B------:R1:W-:Y:S02]  /*1e450*/  STL.64 [R1+0xd8], R58 ;  /* 0x0000d83a01007387 */ /* 0x0003e40000100a00 */
[C---:B-1----:R-:W-:Y:S02]  /*1e460*/  HMMA.1688.F32.TF32 R56, R60.reuse, R14, R200 ;  /* 0x0000000e3c38723c */ /* 0x042fe400000810c8 */
[----:B------:R1:W-:Y:S04]  /*1e470*/  STL.64 [R1+0x160], R72 ;  /* 0x0001604801007387 */ /* 0x0003e80000100a00 */
[----:B------:R2:W-:Y:S04]  /*1e480*/  STL.64 [R1+0x168], R74 ;  /* 0x0001684a01007387 */ /* 0x0005e80000100a00 */
[----:B------:R-:W3:Y:S04]  /*1e490*/  LDL.LU R152, [R1+0x5a0] ;  /* 0x0005a00001987983 */ /* 0x000ee80000300800 */
[----:B------:R-:W-:Y:S04]  /*1e4a0*/  STL.64 [R1+0x400], R64 ;  /* 0x0004004001007387 */ /* 0x000fe80000100a00 */
[----:B------:R1:W-:Y:S05]  /*1e4b0*/  STL.64 [R1+0x408], R66 ;  /* 0x0004084201007387 */ /* 0x0003ea0000100a00 */
[----:B------:R-:W-:Y:S04]  /*1e4c0*/  STL.64 [R1+0x5b0], R56 ;  /* 0x0005b03801007387 */ /* 0x000fe80000100a00 */
[----:B------:R1:W-:Y:S04]  /*1e4d0*/  STL.64 [R1+0x5b8], R58 ;  /* 0x0005b83a01007387 */ /* 0x0003e80000100a00 */
        /* <DEDUP_REMOVED lines=15> */
[----:B-1----:R-:W3:Y:S04]  /*1e5d0*/  LDL.LU R72, [R1+0x1e0] ;  /* 0x0001e00001487983 */ /* 0x002ee80000300800 */
[----:B------:R-:W3:Y:S04]  /*1e5e0*/  LDL.LU R73, [R1+0x1e4] ;  /* 0x0001e40001497983 */ /* 0x000ee80000300800 */
[----:B--2---:R-:W3:Y:S04]  /*1e5f0*/  LDL.LU R74, [R1+0x1e8] ;  /* 0x0001e800014a7983 */ /* 0x004ee80000300800 */
        /* <DEDUP_REMOVED lines=45> */
[C---:B--2---:R-:W-:Y:S08]  /*1e8d0*/  HMMA.1688.F32.TF32 R64, R60.reuse, R50, R184 ;  /* 0x000000323c40723c */ /* 0x044ff000000810b8 */
[C---:B---3--:R-:W-:Y:S08]  /*1e8e0*/  HMMA.1688.F32.TF32 R108, R60.reuse, R54, R120 ;  /* 0x000000363c6c723c */ /* 0x048ff00000081078 */
[C---:B----4-:R-:W-:Y:S11]  /*1e8f0*/  HMMA.1688.F32.TF32 R56, R60.reuse, R46, R116 ;  /* 0x0000002e3c38723c */ /* 0x050ff60000081074 */
[----:B------:R-:W-:Y:S04]  /*1e900*/  @!UPT UIADD3 URZ, URZ, URZ, URZ ;  /* 0x0000003f3f3ff290 */ /* 0x000fe8000fffe03f */
[----:B------:R-:W-:Y:S04]  /*1e910*/  STL.64 [R1+0x660], R108 ;  /* 0x0006606c01007387 */ /* 0x000fe80000100a00 */
[----:B------:R1:W-:Y:S04]  /*1e920*/  STL.64 [R1+0x668], R110 ;  /* 0x0006686e01007387 */ /* 0x0003e80000100a00 */
[----:B------:R-:W-:Y:S04]  /*1e930*/  STL.64 [R1+0x790], R64 ;  /* 0x0007904001007387 */ /* 0x000fe80000100a00 */
[----:B------:R2:W-:Y:S01]  /*1e940*/  STL.64 [R1+0x798], R66 ;  /* 0x0007984201007387 */ /* 0x0005e20000100a00 */
[C---:B-1----:R-:W-:Y:S08]  /*1e950*/  HMMA.1688.F32.TF32 R108, R60.reuse, R42, R112 ;  /* 0x0000002a3c6c723c */ /* 0x042ff00000081070 */
[----:B--2---:R-:W-:Y:S01]  /*1e960*/  HMMA.1688.F32.TF32 R64, R60, R38, R72 ;  /* 0x000000263c40723c */ /* 0x004fe20000081048 */
[----:B------:R-:W-:Y:S04]  /*1e970*/  STL.64 [R1+0xce0], R56 ;  /* 0x000ce03801007387 */ /* 0x000fe80000100a00 */
[----:B------:R1:W-:Y:S03]  /*1e980*/  STL.64 [R1+0xce8], R58 ;  /* 0x000ce83a01007387 */ /* 0x0003e60000100a00 */
[----:B------:R-:W-:Y:S01]  /*1e990*/  HMMA.1688.F32.TF32 R116, R68, R138, R188 ;  /* 0x0000008a4474723c */ /* 0x000fe200000810bc */
[----:B------:R-:W-:Y:S04]  /*1e9a0*/  LDS R72, [R2+0x4580] ;  /* 0x0045800002487984 */ /* 0x000fe80000000800 */
[----:B------:R-:W-:Y:S03]  /*1e9b0*/  LDS R74, [R2+0x6580] ;  /* 0x00658000024a7984 */ /* 0x000fe60000000800 */
[----:B-1----:R-:W-:Y:S01]  /*1e9c0*/  HMMA.1688.F32.TF32 R56, R60, R10, R164 ;  /* 0x0000000a3c38723c */ /* 0x002fe200000810a4 */
[----:B------:R-:W-:Y:S04]  /*1e9d0*/  STL.64 [R1+0xcd0], R108 ;  /* 0x000cd06c01007387 */ /* 0x000fe80000100a00 */
[----:B------:R-:W-:Y:S03]  /*1e9e0*/  STL.64 [R1+0xcd8], R110 ;  /* 0x000cd86e01007387 */ /* 0x000fe60000100a00 */
[C---:B------:R-:W-:Y:S01]  /*1e9f0*/  HMMA.1688.F32.TF32 R60, R68.reuse, R134, R96 ;  /* 0x00000086443c723c */ /* 0x040fe20000081060 */
[----:B------:R-:W-:Y:S04]  /*1ea00*/  STL.64 [R1+0xc90], R64 ;  /* 0x000c904001007387 */ /* 0x000fe80000100a00 */
[----:B------:R1:W-:Y:S03]  /*1ea10*/  STL.64 [R1+0xc98], R66 ;  /* 0x000c984201007387 */ /* 0x0003e60000100a00 */
[C---:B------:R-:W-:Y:S01]  /*1ea20*/  HMMA.1688.F32.TF32 R248, R68.reuse, R102, R88 ;  /* 0x0000006644f8723c */ /* 0x040fe20000081058 */
[----:B------:R-:W-:Y:S04]  /*1ea30*/  LDS R73, [R0+0x4580] ;  /* 0x0045800000497984 */ /* 0x000fe80000000800 */
[----:B------:R-:W2:Y:S03]  /*1ea40*/  LDS R75, [R0+0x6580] ;  /* 0x00658000004b7984 */ /* 0x000ea60000000800 */
[C---:B-1----:R-:W-:Y:S01]  /*1ea50*/  HMMA.1688.F32.TF32 R64, R68.reuse, R106, R92 ;  /* 0x0000006a4440723c */ /* 0x042fe2000008105c */
[----:B------:R-:W-:Y:S04]  /*1ea60*/  STL.64 [R1+0xc70], R56 ;  /* 0x000c703801007387 */ /* 0x000fe80000100a00 */
[----:B------:R1:W-:Y:S04]  /*1ea70*/  STL.64 [R1+0xc78], R58 ;  /* 0x000c783a01007387 */ /* 0x0003e80000100a00 */
[----:B------:R-:W-:Y:S01]  /*1ea80*/  STL.64 [R1+0x2028], R118 ;  /* 0x0020287601007387 */ /* 0x000fe20000100a00 */
[C---:B------:R-:W-:Y:S03]  /*1ea90*/  HMMA.1688.F32.TF32 R244, R68.reuse, R34, R144 ;  /* 0x0000002244f4723c */ /* 0x040fe60000081090 */
[----:B------:R-:W-:Y:S04]  /*1eaa0*/  STL.64 [R1+0x2020], R116 ;  /* 0x0020207401007387 */ /* 0x000fe80000100a00 */
[----:B------:R-:W-:Y:S04]  /*1eab0*/  STL.64 [R1+0x1ff0], R62 ;  /* 0x001ff03e01007387 */ /* 0x000fe80000100a00 */
[----:B------:R3:W-:Y:S04]  /*1eac0*/  STL.64 [R1+0x1fe8], R60 ;  /* 0x001fe83c01007387 */ /* 0x0007e80000100a00 */
[----:B------:R-:W-:Y:S04]  /*1ead0*/  STL.64 [R1+0x2000], R66 ;  /* 0x0020004201007387 */ /* 0x000fe80000100a00 */
[----:B------:R4:W-:Y:S01]  /*1eae0*/  STL.64 [R1+0x1ff8], R64 ;  /* 0x001ff84001007387 */ /* 0x0009e20000100a00 */
[C---:B-1----:R-:W-:Y:S03]  /*1eaf0*/  HMMA.1688.F32.TF32 R56, R68.reuse, R22, R76 ;  /* 0x000000164438723c */ /* 0x042fe6000008104c */
[----:B------:R-:W-:Y:S04]  /*1eb00*/  LDS R164, [R2+0x4780] ;  /* 0x0047800002a47984 */ /* 0x000fe80000000800 */
[----:B------:R-:W-:Y:S01]  /*1eb10*/  LDS R166, [R2+0x6780] ;  /* 0x0067800002a67984 */ /* 0x000fe20000000800 */
[C---:B---3--:R-:W-:Y:S03]  /*1eb20*/  HMMA.1688.F32.TF32 R60, R68.reuse, R26, R80 ;  /* 0x0000001a443c723c */ /* 0x048fe60000081050 */
[----:B------:R-:W-:Y:S04]  /*1eb30*/  LDS R165, [R0+0x4780] ;  /* 0x0047800000a57984 */ /* 0x000fe80000000800 */
[----:B------:R-:W-:Y:S01]  /*1eb40*/  LDS R167, [R0+0x6780] ;  /* 0x0067800000a77984 */ /* 0x000fe20000000800 */
[C---:B----4-:R-:W-:Y:S03]  /*1eb50*/  HMMA.1688.F32.TF32 R64, R68.reuse, R30, R84 ;  /* 0x0000001e4440723c */ /* 0x050fe60000081054 */
[----:B------:R-:W-:Y:S04]  /*1eb60*/  STL.64 [R1+0x2038], R250 ;  /* 0x002038fa01007387 */ /* 0x000fe80000100a00 */
[----:B------:R-:W-:Y:S04]  /*1eb70*/  STL.64 [R1+0x2030], R248 ;  /* 0x002030f801007387 */ /* 0x000fe80000100a00 */
[----:B------:R-:W-:Y:S04]  /*1eb80*/  STL.64 [R1+0x2048], R246 ;  /* 0x002048f601007387 */ /* 0x000fe80000100a00 */
[----:B------:R-:W-:Y:S08]  /*1eb90*/  STL.64 [R1+0x2040], R244 ;  /* 0x002040f401007387 */ /* 0x000ff00000100a00 */
[----:B------:R-:W-:Y:S04]  /*1eba0*/  STL.64 [R1+0xc0], R64 ;  /* 0x0000c04001007387 */ /* 0x000fe80000100a00 */
[----:B------:R1:W-:Y:S04]  /*1ebb0*/  STL.64 [R1+0xc8], R66 ;  /* 0x0000c84201007387 */ /* 0x0003e80000100a00 */
[----:B------:R-:W-:Y:S04]  /*1ebc0*/  STL.64 [R1+0xb0], R60 ;  /* 0x0000b03c01007387 */ /* 0x000fe80000100a00 */
[----:B------:R3:W-:Y:S01]  /*1ebd0*/  STL.64 [R1+0xb8], R62 ;  /* 0x0000b83e01007387 */ /* 0x0007e20000100a00 */
[C---:B-1----:R-:W-:Y:S03]  /*1ebe0*/  HMMA.1688.F32.TF32 R64, R68.reuse, R18, R140 ;  /* 0x000000124440723c */ /* 0x042fe6000008108c */
[----:B------:R-:W-:Y:S04]  /*1ebf0*/  STL.64 [R1+0x150], R56 ;  /* 0x0001503801007387 */ /* 0x000fe80000100a00 */
[----:B------:R1:W-:Y:S01]  /*1ec00*/  STL.64 [R1+0x158], R58 ;  /* 0x0001583a01007387 */ /* 0x0003e20000100a00 */
[C---:B---3--:R-:W-:Y:S08]  /*1ec10*/  HMMA.1688.F32.TF32 R60, R68.reuse, R14, R152 ;  /* 0x0000000e443c723c */ /* 0x048ff00000081098 */
[----:B-1----:R-:W-:Y:S07]  /*1ec20*/  HMMA.1688.F32.TF32 R56, R68, R54, R200 ;  /* 0x000000364438723c */ /* 0x002fee00000810c8 */
[----:B------:R-:W-:Y:S04]  /*1ec30*/  STL.64 [R1+0x2a0], R64 ;  /* 0x0002a04001007387 */ /* 0x000fe80000100a00 */
[----:B------:R-:W-:Y:S04]  /*1ec40*/  STL.64 [R1+0x2a8], R66 ;  /* 0x0002a84201007387 */ /* 0x000fe80000100a00 */
[----:B------:R-:W3:Y:S04]  /*1ec50*/  LDL.LU R152, [R1+0x3a0] ;  /* 0x0003a00001987983 */ /* 0x000ee80000300800 */
[----:B------:R-:W-:Y:S04]  /*1ec60*/  STL.64 [R1+0x4c0], R60 ;  /* 0x0004c03c01007387 */ /* 0x000fe80000100a00 */
[----:B------:R-:W-:Y:S04]  /*1ec70*/  STL.64 [R1+0x4c8], R62 ;  /* 0x0004c83e01007387 */ /* 0x000fe80000100a00 */
[----:B------:R-:W-:Y:S04]  /*1ec80*/  STL.64 [R1+0x5d0], R56 ;  /* 0x0005d03801007387 */ /* 0x000fe80000100a00 */
[----:B------:R1:W-:Y:S04]  /*1ec90*/  STL.64 [R1+0x5d8], R58 ;  /* 0x0005d83a01007387 */ /* 0x0003e80000100a00 */
[----:B------:R-:W3:Y:S04]  /*1eca0*/  LDL.LU R153, [R1+0x3a4] ;  /* 0x0003a40001997983 */ /* 0x000ee80000300800 */
[----:B------:R-:W3:Y:S04]  /*1ecb0*/  LDL.LU R154, [R1+0x3a8] ;  /* 0x0003a800019a7983 */ /* 0x000ee80000300800 */
[----:B------:R-:W3:Y:S04]  /*1ecc0*/  LDL.LU R155, [R1+0x3ac] ;  /* 0x0003ac00019b7983 */ /* 0x000ee80000300800 */
[----:B------:R-:W4:Y:S04]  /*1ecd0*/  LDL.LU R140, [R1+0x3d0] ;  /* 0x0003d000018c7983 */ /* 0x000f280000300800 */
[----:B------:R-:W4:Y:S04]  /*1ece0*/  LDL.LU R141, [R1+0x3d4] ;  /* 0x0003d400018d7983 */ /* 0x000f280000300800 */
[----:B------:R-:W4:Y:S04]  /*1ecf0*/  LDL.LU R142, [R1+0x3d8] ;  /* 0x0003d800018e7983 */ /* 0x000f280000300800 */
        /* <DEDUP_REMOVED lines=25> */
[----:B------:R-:W1:Y:S04]  /*1ee90*/  LDL.LU R204, [R1+0x2d0] ;  /* 0x0002d00001cc7983 */ /* 0x000e680000300800 */
[----:B------:R-:W1:Y:S04]  /*1eea0*/  LDL.LU R205, [R1+0x2d4] ;  /* 0x0002d40001cd7983 */ /* 0x000e680000300800 */
[----:B------:R-:W1:Y:S04]  /*1eeb0*/  LDL.LU R206, [R1+0x2d8] ;  /* 0x0002d80001ce7983 */ /* 0x000e680000300800 */
[----:B------:R-:W1:Y:S04]  /*1eec0*/  LDL.LU R207, [R1+0x2dc] ;  /* 0x0002dc0001cf7983 */ /* 0x000e680000300800 */
        /* <DEDUP_REMOVED lines=37> */
[----:B------:R-:W4:Y:S04]  /*1f120*/  LDL.LU R163, [R1+0x212c] ;  /* 0x00212c0001a37983 */ /* 0x000f280000300800 */
[----:B------:R-:W4:Y:S01]  /*1f130*/  LDL.LU R203, [R1+0x39c] ;  /* 0x00039c0001cb7983 */ /* 0x000f220000300800 */
[C---:B-1----:R-:W-:Y:S08]  /*1f140*/  HMMA.1688.F32.TF32 R56, R68.reuse, R46, R204 ;  /* 0x0000002e4438723c */ /* 0x042ff000000810cc */
[C---:B--2---:R-:W-:Y:S08]  /*1f150*/  HMMA.1688.F32.TF32 R60, R68.reuse, R50, R192 ;  /* 0x00000032443c723c */ /* 0x044ff000000810c0 */
[C---:B---3--:R-:W-:Y:S11]  /*1f160*/  HMMA.1688.F32.TF32 R64, R68.reuse, R42, R128 ;  /* 0x0000002a4440723c */ /* 0x048ff60000081080 */
[----:B------:R-:W-:Y:S04]  /*1f170*/  @!UPT UIADD3 URZ, URZ, URZ, URZ ;  /* 0x0000003f3f3ff290 */ /* 0x000fe8000fffe03f */
[----:B------:R-:W-:Y:S04]  /*1f180*/  STL.64 [R1+0x6b0], R60 ;  /* 0x0006b03c01007387 */ /* 0x000fe80000100a00 */
[----:B------:R1:W-:Y:S04]  /*1f190*/  STL.64 [R1+0x6b8], R62 ;  /* 0x0006b83e01007387 */ /* 0x0003e80000100a00 */
[----:B------:R-:W-:Y:S04]  /*1f1a0*/  STL.64 [R1+0xbd0], R56 ;  /* 0x000bd03801007387 */ /* 0x000fe80000100a00 */
[----:B------:R2:W-:Y:S01]  /*1f1b0*/  STL.64 [R1+0xbd8], R58 ;  /* 0x000bd83a01007387 */ /* 0x0005e20000100a00 */
[----:B-1----:R-:W-:Y:S03]  /*1f1c0*/  HMMA.1688.F32.TF32 R60, R68, R38, R80 ;  /* 0x00000026443c723c */ /* 0x002fe60000081050 */
[----:B------:R-:W-:Y:S04]  /*1f1d0*/  STL.64 [R1+0xbc0], R64 ;  /* 0x000bc04001007387 */ /* 0x000fe80000100a00 */
[----:B------:R-:W-:Y:S01]  /*1f1e0*/  STL.64 [R1+0xbc8], R66 ;  /* 0x000bc84201007387 */ /* 0x000fe20000100a00 */
[C---:B----4-:R-:W-:Y:S03]  /*1f1f0*/  HMMA.1688.F32.TF32 R112, R72.reuse, R138, R112 ;  /* 0x0000008a4870723c */ /* 0x050fe60000081070 */
[----:B------:R-:W-:Y:S04]  /*1f200*/  LDS R80, [R2+0x4600] ;  /* 0x0046000002507984 */ /* 0x000fe80000000800 */
[----:B------:R-:W-:Y:S01]  /*1f210*/  LDS R82, [R2+0x6600] ;  /* 0x0066000002527984 */ /* 0x000fe20000000800 */
[----:B------:R-:W-:Y:S03]  /*1f220*/  HMMA.1688.F32.TF32 R88, R72, R134, R88 ;  /* 0x000000864858723c */ /* 0x000fe60000081058 */
[----:B------:R-:W-:Y:S04]  /*1f230*/  LDS R81, [R0+0x4600] ;  /* 0x0046000000517984 */ /* 0x000fe80000000800 */
[----:B------:R-:W1:Y:S04]  /*1f240*/  LDS R83, [R0+0x6600] ;  /* 0x0066000000537984 */ /* 0x000e680000000800 */
[----:B------:R-:W-:Y:S04]  /*1f250*/  STL.64 [R1+0xbb0], R60 ;  /* 0x000bb03c01007387 */ /* 0x000fe80000100a00 */
[----:B------:R-:W-:Y:S01]  /*1f260*/  STL.64 [R1+0xbb8], R62 ;  /* 0x000bb83e01007387 */ /* 0x000fe20000100a00 */
[----:B--2---:R-:W-:Y:S11]  /*1f270*/  HMMA.1688.F32.TF32 R56, R68, R10, R160 ;  /* 0x0000000a4438723c */ /* 0x004ff600000810a0 */
[----:B------:R-:W-:Y:S11]  /*1f280*/  @!UPT UIADD3 URZ, URZ, URZ, URZ ;  /* 0x0000003f3f3ff290 */ /* 0x000ff6000fffe03f */
[----:B------:R-:W-:Y:S01]  /*1f290*/  @!UPT UIADD3 URZ, URZ, URZ, URZ ;  /* 0x0000003f3f3ff290 */ /* 0x000fe2000fffe03f */
[----:B------:R-:W-:Y:S04]  /*1f2a0*/  STL.64 [R1+0xb60], R56 ;  /* 0x000b603801007387 */ /* 0x000fe80000100a00 */
[----:B------:R2:W-:Y:S02]  /*1f2b0*/  STL.64 [R1+0xb68], R58 ;  /* 0x000b683a01007387 */ /* 0x0005e40000100a00 */
[C---:B--2---:R-:W-:Y:S02]  /*1f2c0*/  HMMA.1688.F32.TF32 R56, R72.reuse, R30, R188 ;  /* 0x0000001e4838723c */ /* 0x044fe400000810bc */
[----:B------:R-:W-:Y:S04]  /*1f2d0*/  STL.64 [R1+0x2058], R114 ;  /* 0x0020587201007387 */ /* 0x000fe80000100a00 */
[----:B------:R-:W-:Y:S04]  /*1f2e0*/  STL.64 [R1+0x2050], R112 ;  /* 0x0020507001007387 */ /* 0x000fe80000100a00 */
[----:B------:R-:W-:Y:S01]  /*1f2f0*/  STL.64 [R1+0x20d0], R90 ;  /* 0x0020d05a01007387 */ /* 0x000fe20000100a00 */
[----:B------:R-:W-:Y:S03]  /*1f300*/  HMMA.1688.F32.TF32 R60, R72, R26, R96 ;  /* 0x0000001a483c723c */ /* 0x000fe60000081060 */
[----:B------:R-:W-:Y:S09]  /*1f310*/  STL.64 [R1+0x20c8], R88 ;  /* 0x0020c85801007387 */ /* 0x000ff20000100a00 */
[----:B------:R-:W-:Y:S01]  /*1f320*/  STL [R1+0xa4], R57 ;  /* 0x0000a43901007387 */ /* 0x000fe20000100800 */
[----:B------:R-:W-:Y:S01]  /*1f330*/  IMAD.MOV.U32 R12, RZ, RZ, R56 ;  /* 0x000000ffff0c7224 */ /* 0x000fe200078e0038 */
[----:B------:R-:W-:-:S02]  /*1f340*/  MOV R8, R59 ;  /* 0x0000003b00087202 */ /* 0x000fc40000000f00 */
[----:B------:R2:W-:Y:S02]  /*1f350*/  STL [R1+0xa8], R58 ;  /* 0x0000a83a01007387 */ /* 0x0005e40000100800 */
[C---:B--2---:R-:W-:Y:S02]  /*1f360*/  HMMA.1688.F32.TF32 R56, R72.reuse, R22, R92 ;  /* 0x000000164838723c */ /* 0x044fe4000008105c */
[----:B------:R-:W-:Y:S04]  /*1f370*/  STL [R1+0x1fac], R12 ;  /* 0x001fac0c01007387 */ /* 0x000fe80000100800 */
[----:B------:R-:W-:Y:S02]  /*1f380*/  STL [R1+0x1fa8], R8 ;  /* 0x001fa80801007387 */ /* 0x000fe40000100800 */
[C---:B------:R-:W-:Y:S02]  /*1f390*/  HMMA.1688.F32.TF32 R64, R72.reuse, R18, R144 ;  /* 0x000000124840723c */ /* 0x040fe40000081090 */
[----:B------:R-:W-:Y:S04]  /*1f3a0*/  STL.64 [R1+0x90], R60 ;  /* 0x0000903c01007387 */ /* 0x000fe80000100a00 */
[----:B------:R2:W-:Y:S02]  /*1f3b0*/  STL.64 [R1+0x98], R62 ;  /* 0x0000983e01007387 */ /* 0x0005e40000100a00 */
[C---:B------:R-:W-:Y:S02]  /*1f3c0*/  HMMA.1688.F32.TF32 R236, R72.reuse, R34, R184 ;  /* 0x0000002248ec723c */ /* 0x040fe400000810b8 */
[----:B------:R-:W-:Y:S04]  /*1f3d0*/  LDS R92, [R2+0x4680] ;  /* 0x00468000025c7984 */ /* 0x000fe80000000800 */
[----:B------:R-:W-:Y:S02]  /*1f3e0*/  LDS R94, [R2+0x6680] ;  /* 0x00668000025e7984 */ /* 0x000fe40000000800 */
[C---:B--2---:R-:W-:Y:S02]  /*1f3f0*/  HMMA.1688.F32.TF32 R60, R72.reuse, R14, R84 ;  /* 0x0000000e483c723c */ /* 0x044fe40000081054 */
[----:B------:R-:W-:Y:S04]  /*1f400*/  STL.64 [R1+0x140], R56 ;  /* 0x0001403801007387 */ /* 0x000fe80000100a00 */
[----:B------:R2:W-:Y:S02]  /*1f410*/  STL.64 [R1+0x148], R58 ;  /* 0x0001483a01007387 */ /* 0x0005e40000100a00 */
[C---:B------:R-:W-:Y:S02]  /*1f420*/  HMMA.1688.F32.TF32 R68, R72.reuse, R106, R124 ;  /* 0x0000006a4844723c */ /* 0x040fe4000008107c */
[----:B------:R-:W-:Y:S04]  /*1f430*/  LDS R93, [R0+0x4680] ;  /* 0x00468000005d7984 */ /* 0x000fe80000000800 */
[----:B------:R-:W3:Y:S02]  /*1f440*/  LDS R95, [R0+0x6680] ;  /* 0x00668000005f7984 */ /* 0x000ee40000000800 */
[C---:B--2---:R-:W-:Y:S02]  /*1f450*/  HMMA.1688.F32.TF32 R56, R72.reuse, R54, R76 ;  /* 0x000000364838723c */ /* 0x044fe4000008104c */
[----:B------:R-:W-:Y:S04]  /*1f460*/  STL.64 [R1+0x290], R64 ;  /* 0x0002904001007387 */ /* 0x000fe80000100a00 */
[----:B------:R2:W-:Y:S04]  /*1f470*/  STL.64 [R1+0x298], R66 ;  /* 0x0002984201007387 */ /* 0x0005e80000100a00 */
[----:B------:R-:W-:Y:S04]  /*1f480*/  STL.64 [R1+0x3f0], R60 ;  /* 0x0003f03c01007387 */ /* 0x000fe80000100a00 */
[----:B------:R4:W-:Y:S01]  /*1f490*/  STL.64 [R1+0x3f8], R62 ;  /* 0x0003f83e01007387 */ /* 0x0009e20000100a00 */
[C---:B--2---:R-:W-:Y:S08]  /*1f4a0*/  HMMA.1688.F32.TF32 R64, R72.reuse, R50, R140 ;  /* 0x000000324840723c */ /* 0x044ff0000008108c */
[----:B------:R-:W-:Y:S01]  /*1f4b0*/  STL.64 [R1+0x500], R56 ;  /* 0x0005003801007387 */ /* 0x000fe20000100a00 */
[C---:B----4-:R-:W-:Y:S03]  /*1f4c0*/  HMMA.1688.F32.TF32 R60, R72.reuse, R46, R152 ;  /* 0x0000002e483c723c */ /* 0x050fe60000081098 */
[----:B------:R2:W-:Y:S05]  /*1f4d0*/  STL.64 [R1+0x508], R58 ;  /* 0x0005083a01007387 */ /* 0x0005ea0000100a00 */
[C---:B--2---:R-:W-:Y:S06]  /*1f4e0*/  HMMA.1688.F32.TF32 R56, R72.reuse, R42, R200 ;  /* 0x0000002a4838723c */ /* 0x044fec00000810c8 */
[----:B------:R-:W-:Y:S04]  /*1f4f0*/  STL.64 [R1+0x5f0], R64 ;  /* 0x0005f04001007387 */ /* 0x000fe80000100a00 */
[----:B------:R-:W-:Y:S04]  /*1f500*/  STL.64 [R1+0x5f8], R66 ;  /* 0x0005f84201007387 */ /* 0x000fe80000100a00 */
[----:B------:R-:W2:Y:S04]  /*1f510*/  LDL.LU R140, [R1+0x480] ;  /* 0x00048000018c7983 */ /* 0x000ea80000300800 */
[----:B------:R-:W-:Y:S04]  /*1f520*/  STL.64 [R1+0xb50], R60 ;  /* 0x000b503c01007387 */ /* 0x000fe80000100a00 */
[----:B------:R-:W-:Y:S04]  /*1f530*/  STL.64 [R1+0xb58], R62 ;  /* 0x000b583e01007387 */ /* 0x000fe80000100a00 */
[----:B------:R-:W-:Y:S04]  /*1f540*/  STL.64 [R1+0xb40], R56 ;  /* 0x000b403801007387 */ /* 0x000fe80000100a00 */
        /* <DEDUP_REMOVED lines=36> */
[----:B------:R-:W2:Y:S04]  /*1f790*/  LDL.LU R76, [R1+0x12c0] ;  /* 0x0012c000014c7983 */ /* 0x000ea80000300800 */
[----:B------:R-:W2:Y:S04]  /*1f7a0*/  LDL.LU R77, [R1+0x12c4] ;  /* 0x0012c400014d7983 */ /* 0x000ea80000300800 */
[----:B------:R-:W2:Y:S04]  /*1f7b0*/  LDL.LU R78, [R1+0x12c8] ;  /* 0x0012c800014e7983 */ /* 0x000ea80000300800 */
[----:B------:R-:W2:Y:S01]  /*1f7c0*/  LDL.LU R79, [R1+0x12cc] ;  /* 0x0012cc00014f7983 */ /* 0x000ea20000300800 */
[----:B------:R-:W-:Y:S03]  /*1f7d0*/  HMMA.1688.F32.TF32 R240, R72, R102, R120 ;  /* 0x0000006648f0723c */ /* 0x000fe60000081078 */
        /* <DEDUP_REMOVED lines=20> */
[----:B------:R-:W-:-:S03]  /*1f920*/  IMAD.MOV.U32 R152, RZ, RZ, R156 ;  /* 0x000000ffff987224 */ /* 0x000fc600078e009c */
[----:B------:R-:W2:Y:S01]  /*1f930*/  LDL.LU R96, [R1+0x6c0] ;  /* 0x0006c00001607983 */ /* 0x000ea20000300800 */
[----:B------:R-:W-:-:S03]  /*1f940*/  IMAD.MOV.U32 R153, RZ, RZ, R157 ;  /* 0x000000ffff997224 */ /* 0x000fc600078e009d */
[----:B------:R-:W2:Y:S01]  /*1f950*/  LDL.LU R97, [R1+0x6c4] ;  /* 0x0006c40001617983 */ /* 0x000ea20000300800 */
[----:B------:R-:W-:-:S03]  /*1f960*/  IMAD.MOV.U32 R154, RZ, RZ, R158 ;  /* 0x000000ffff9a7224 */ /* 0x000fc600078e009e */
[----:B------:R-:W2:Y:S01]  /*1f970*/  LDL.LU R98, [R1+0x6c8] ;  /* 0x0006c80001627983 */ /* 0x000ea20000300800 */
[----:B------:R-:W-:-:S03]  /*1f980*/  IMAD.MOV.U32 R155, RZ, RZ, R159 ;  /* 0x000000ffff9b7224 */ /* 0x000fc600078e009f */
[----:B------:R-:W2:Y:S04]  /*1f990*/  LDL.LU R99, [R1+0x6cc] ;  /* 0x0006cc0001637983 */ /* 0x000ea80000300800 */
[----:B------:R-:W2:Y:S04]  /*1f9a0*/  LDL.LU R156, [R1+0x2128] ;  /* 0x00212800019c7983 */ /* 0x000ea80000300800 */
[----:B------:R-:W2:Y:S04]  /*1f9b0*/  LDL.LU R157, [R1+0x2124] ;  /* 0x00212400019d7983 */ /* 0x000ea80000300800 */
[----:B------:R-:W2:Y:S04]  /*1f9c0*/  LDL.LU R158, [R1+0x2120] ;  /* 0x00212000019e7983 */ /* 0x000ea80000300800 */
[----:B------:R-:W2:Y:S01]  /*1f9d0*/  LDL.LU R159, [R1+0x211c] ;  /* 0x00211c00019f7983 */ /* 0x000ea20000300800 */
[----:B----4-:R-:W-:Y:S03]  /*1f9e0*/  HMMA.1688.F32.TF32 R56, R72, R38, R200 ;  /* 0x000000264838723c */ /* 0x010fe600000810c8 */
[----:B------:R-:W3:Y:S11]  /*1f9f0*/  LDL.LU R200, [R1+0x1460] ;  /* 0x0014600001c87983 */ /* 0x000ef60000300800 */
[----:B------:R-:W-:Y:S09]  /*1fa00*/  @!UPT UIADD3 URZ, URZ, URZ, URZ ;  /* 0x0000003f3f3ff290 */ /* 0x000ff2000fffe03f */
[----:B------:R-:W-:Y:S04]  /*1fa10*/  STL.64 [R1+0xb30], R56 ;  /* 0x000b303801007387 */ /* 0x000fe80000100a00 */
[----:B------:R2:W-:Y:S04]  /*1fa20*/  STL.64 [R1+0xb38], R58 ;  /* 0x000b383a01007387 */ /* 0x0005e80000100a00 */
[----:B------:R-:W3:Y:S04]  /*1fa30*/  LDL.LU R201, [R1+0x1464] ;  /* 0x0014640001c97983 */ /* 0x000ee80000300800 */
[----:B------:R-:W3:Y:S04]  /*1fa40*/  LDL.LU R202, [R1+0x1468] ;  /* 0x0014680001ca7983 */ /* 0x000ee80000300800 */
[----:B------:R-:W3:Y:S01]  /*1fa50*/  LDL.LU R203, [R1+0x146c] ;  /* 0x00146c0001cb7983 */ /* 0x000ee20000300800 */
[----:B-1----:R-:W-:Y:S08]  /*1fa60*/  HMMA.1688.F32.TF32 R60, R80, R18, R124 ;  /* 0x00000012503c723c */ /* 0x002ff0000008107c */
[----:B--2---:R-:W-:Y:S11]  /*1fa70*/  HMMA.1688.F32.TF32 R56, R72, R10, R156 ;  /* 0x0000000a4838723c */ /* 0x004ff6000008109c */
[----:B------:R-:W-:Y:S11]  /*1fa80*/  @!UPT UIADD3 URZ, URZ, URZ, URZ ;  /* 0x0000003f3f3ff290 */ /* 0x000ff6000fffe03f */
[----:B------:R-:W-:Y:S01]  /*1fa90*/  @!UPT UIADD3 URZ, URZ, URZ, URZ ;  /* 0x0000003f3f3ff290 */ /* 0x000fe2000fffe03f */
[----:B------:R-:W-:Y:S04]  /*1faa0*/  STL.64 [R1+0xb20], R56 ;  /* 0x000b203801007387 */ /* 0x000fe80000100a00 */
[----:B------:R1:W-:Y:S02]  /*1fab0*/  STL.64 [R1+0xb28], R58 ;  /* 0x000b283a01007387 */ /* 0x0003e40000100a00 */
[C---:B-1----:R-:W-:Y:S11]  /*1fac0*/  HMMA.1688.F32.TF32 R56, R80.reuse, R30, R192 ;  /* 0x0000001e5038723c */ /* 0x042ff600000810c0 */
[----:B------:R-:W-:Y:S11]  /*1fad0*/  @!UPT UIADD3 URZ, URZ, URZ, URZ ;  /* 0x0000003f3f3ff290 */ /* 0x000ff6000fffe03f */
[----:B------:R-:W-:Y:S01]  /*1fae0*/  @!UPT UIADD3 URZ, URZ, URZ, URZ ;  /* 0x0000003f3f3ff290 */ /* 0x000fe2000fffe03f */
[----:B------:R1:W-:Y:S01]  /*1faf0*/  STL [R1+0x80], R56 ;  /* 0x0000803801007387 */ /* 0x0003e20000100800 */
[----:B------:R-:W-:Y:S02]  /*1fb00*/  IMAD.MOV.U32 R8, RZ, RZ, R57 ;  /* 0x000000ffff087224 */ /* 0x000fe400078e0039 */
[----:B------:R-:W-:Y:S02]  /*1fb10*/  IMAD.MOV.U32 R9, RZ, RZ, R58 ;  /* 0x000000ffff097224 */ /* 0x000fe400078e003a */
[----:B------:R-:W-:Y:S02]  /*1fb20*/  IMAD.MOV.U32 R13, RZ, RZ, R59 ;  /* 0x000000ffff0d7224 */ /* 0x000fe400078e003b */
[C---:B-1----:R-:W-:Y:S01]  /*1fb30*/  HMMA.1688.F32.TF32 R56, R80.reuse, R26, R204 ;  /* 0x0000001a5038723c */ /* 0x042fe200000810cc */
[----:B------:R-:W-:Y:S04]  /*1fb40*/  STL [R1+0x1fb4], R9 ;  /* 0x001fb40901007387 */ /* 0x000fe80000100800 */
[----:B------:R-:W-:Y:S03]  /*1fb50*/  STL [R1+0x1fb0], R13 ;  /* 0x001fb00d01007387 */ /* 0x000fe60000100800 */
[C---:B------:R-:W-:Y:S01]  /*1fb60*/  HMMA.1688.F32.TF32 R64, R80.reuse, R22, R128 ;  /* 0x000000165040723c */ /* 0x040fe20000081080 */
[----:B------:R-:W-:Y:S04]  /*1fb70*/  LDS R128, [R2+0x4700] ;  /* 0x0047000002807984 */ /* 0x000fe80000000800 */
[----:B------:R-:W-:Y:S03]  /*1fb80*/  LDS R130, [R2+0x6700] ;  /* 0x0067000002827984 */ /* 0x000fe60000000800 */
[C---:B------:R-:W-:Y:S01]  /*1fb90*/  HMMA.1688.F32.TF32 R228, R80.reuse, R34, R196 ;  /* 0x0000002250e4723c */ /* 0x040fe200000810c4 */
[----:B------:R-:W-:Y:S04]  /*1fba0*/  LDS R129, [R0+0x4700] ;  /* 0x0047000000817984 */ /* 0x000fe80000000800 */
[----:B------:R-:W1:Y:S04]  /*1fbb0*/  LDS R131, [R0+0x6700] ;  /* 0x0067000000837984 */ /* 0x000e680000000800 */
[----:B------:R-:W-:Y:S04]  /*1fbc0*/  STL.64 [R1+0x70], R56 ;  /* 0x0000703801007387 */ /* 0x000fe80000100a00 */
[----:B------:R2:W-:Y:S02]  /*1fbd0*/  STL.64 [R1+0x78], R58 ;  /* 0x0000783a01007387 */ /* 0x0005e40000100a00 */
        /* <DEDUP_REMOVED lines=11> */
[----:B------:R2:W-:Y:S05]  /*1fc90*/  STL.64 [R1+0x498], R66 ;  /* 0x0004984201007387 */ /* 0x0005ea0000100a00 */
[----:B------:R-:W-:Y:S04]  /*1fca0*/  STL.64 [R1+0x5a0], R60 ;  /* 0x0005a03c01007387 */ /* 0x000fe80000100a00 */
[----:B------:R4:W-:Y:S01]  /*1fcb0*/  STL.64 [R1+0x5a8], R62 ;  /* 0x0005a83e01007387 */ /* 0x0009e20000100a00 */
[C---:B--2---:R-:W-:Y:S03]  /*1fcc0*/  HMMA.1688.F32.TF32 R64, R80.reuse, R42, R84 ;  /* 0x0000002a5040723c */ /* 0x044fe60000081054 */
[----:B------:R-:W-:Y:S05]  /*1fcd0*/  STL.64 [R1+0xaf0], R56 ;  /* 0x000af03801007387 */ /* 0x000fea0000100a00 */
[C---:B----4-:R-:W-:Y:S01]  /*1fce0*/  HMMA.1688.F32.TF32 R60, R80.reuse, R38, R140 ;  /* 0x00000026503c723c */ /* 0x050fe2000008108c */
[----:B------:R2:W-:Y:S07]  /*1fcf0*/  STL.64 [R1+0xaf8], R58 ;  /* 0x000af83a01007387 */ /* 0x0005ee0000100a00 */
[----:B--2---:R-:W-:Y:S07]  /*1fd00*/  HMMA.1688.F32.TF32 R56, R80, R10, R152 ;  /* 0x0000000a5038723c */ /* 0x004fee0000081098 */
[----:B------:R-:W-:Y:S04]  /*1fd10*/  STL.64 [R1+0xae0], R64 ;  /* 0x000ae04001007387 */ /* 0x000fe80000100a00 */
[----:B------:R-:W-:Y:S04]  /*1fd20*/  STL.64 [R1+0xae8], R66 ;  /* 0x000ae84201007387 */ /* 0x000fe80000100a00 */
        /* <DEDUP_REMOVED lines=17> */
[----:B------:R-:W2:Y:S01]  /*1fe40*/  LDL.LU R189, [R1+0x4e4] ;  /* 0x0004e40001bd7983 */ /* 0x000ea20000300800 */
[----:B------:R-:W-:-:S03]  /*1fe50*/  MOV R186, R7 ;  /* 0x0000000700ba7202 */ /* 0x000fc60000000f00 */
[----:B------:R-:W2:Y:S01]  /*1fe60*/  LDL.LU R190, [R1+0x4e8] ;  /* 0x0004e80001be7983 */ /* 0x000ea20000300800 */
[----:B------:R-:W-:-:S03]  /*1fe70*/  IMAD.MOV.U32 R187, RZ, RZ, R6 ;  /* 0x000000ffffbb7224 */ /* 0x000fc600078e0006 */
[----:B------:R-:W2:Y:S04]  /*1fe80*/  LDL.LU R191, [R1+0x4ec] ;  /* 0x0004ec0001bf7983 */ /* 0x000ea80000300800 */
        /* <DEDUP_REMOVED lines=59> */
[----:B------:R-:W3:Y:S01]  /*20240*/  LDL.LU R7, [R1+0x210c] ;  /* 0x00210c0001077983 */ /* 0x000ee20000300800 */
[C---:B------:R-:W-:Y:S03]  /*20250*/  HMMA.1688.F32.TF32 R124, R92.reuse, R138, R200 ;  /* 0x0000008a5c7c723c */ /* 0x040fe600000810c8 */
[----:B------:R-:W3:Y:S04]  /*20260*/  LDL.LU R140, [R1+0x14a0] ;  /* 0x0014a000018c7983 */ /* 0x000ee80000300800 */
[----:B------:R-:W3:Y:S04]  /*20270*/  LDL.LU R141, [R1+0x14a4] ;  /* 0x0014a400018d7983 */ /* 0x000ee80000300800 */
[----:B------:R-:W3:Y:S04]  /*20280*/  LDL.LU R142, [R1+0x14a8] ;  /* 0x0014a800018e7983 */ /* 0x000ee80000300800 */
[----:B------:R-:W3:Y:S04]  /*20290*/  LDL.LU R143, [R1+0x14ac] ;  /* 0x0014ac00018f7983 */ /* 0x000ee80000300800 */
[----:B------:R-:W3:Y:S04]  /*202a0*/  LDL.LU R200, [R1+0x12e0] ;  /* 0x0012e00001c87983 */ /* 0x000ee80000300800 */
[----:B------:R-:W3:Y:S01]  /*202b0*/  LDL.LU R201, [R1+0x12e4] ;  /* 0x0012e40001c97983 */ /* 0x000ee20000300800 */
[C---:B----4-:R-:W-:Y:S08]  /*202c0*/  HMMA.1688.F32.TF32 R56, R92.reuse, R30, R168 ;  /* 0x0000001e5c38723c */ /* 0x050ff000000810a8 */
[C---:B------:R-:W-:Y:S11]  /*202d0*/  HMMA.1688.F32.TF32 R60, R92.reuse, R22, R176 ;  /* 0x000000165c3c723c */ /* 0x040ff600000810b0 */
[----:B------:R-:W-:Y:S04]  /*202e0*/  @!UPT UIADD3 URZ, URZ, URZ, URZ ;  /* 0x0000003f3f3ff290 */ /* 0x000fe8000fffe03f */
[----:B------:R4:W-:Y:S01]  /*202f0*/  STL [R1+0x6c], R59 ;  /* 0x00006c3b01007387 */ /* 0x0009e20000100800 */
[----:B------:R-:W-:Y:S01]  /*20300*/  IMAD.MOV.U32 R9, RZ, RZ, R56 ;  /* 0x000000ffff097224 */ /* 0x000fe200078e0038 */
[----:B------:R-:W-:Y:S01]  /*20310*/  MOV R12, R58 ;  /* 0x0000003a000c7202 */ /* 0x000fe20000000f00 */
[----:B------:R-:W-:Y:S01]  /*20320*/  IMAD.MOV.U32 R13, RZ, RZ, R57 ;  /* 0x000000ffff0d7224 */ /* 0x000fe200078e0039 */
[C---:B------:R-:W-:Y:S08]  /*20330*/  HMMA.1688.F32.TF32 R64, R92.reuse, R26, R172 ;  /* 0x0000001a5c40723c */ /* 0x040ff000000810ac */
[C---:B----4-:R-:W-:Y:S11]  /*20340*/  HMMA.1688.F32.TF32 R56, R92.reuse, R18, R180 ;  /* 0x000000125c38723c */ /* 0x050ff600000810b4 */
[----:B------:R-:W-:Y:S04]  /*20350*/  @!UPT UIADD3 URZ, URZ, URZ, URZ ;  /* 0x0000003f3f3ff290 */ /* 0x000fe8000fffe03f */
[----:B------:R-:W-:Y:S04]  /*20360*/  STL.64 [R1+0x50], R64 ;  /* 0x0000504001007387 */ /* 0x000fe80000100a00 */
[----:B------:R4:W-:Y:S04]  /*20370*/  STL.64 [R1+0x58], R66 ;  /* 0x0000584201007387 */ /* 0x0009e80000100a00 */
[----:B------:R-:W-:Y:S04]  /*20380*/  STL.64 [R1+0x120], R60 ;  /* 0x0001203c01007387 */ /* 0x000fe80000100a00 */
[----:B------:R1:W-:Y:S04]  /*20390*/  STL.64 [R1+0x128], R62 ;  /* 0x0001283e01007387 */ /* 0x0003e80000100a00 */
[----:B------:R2:W-:Y:S01]  /*203a0*/  STL.64 [R1+0x210], R56 ;  /* 0x0002103801007387 */ /* 0x0005e20000100a00 */
[C---:B----4-:R-:W-:Y:S08]  /*203b0*/  HMMA.1688.F32.TF32 R64, R92.reuse, R54, R212 ;  /* 0x000000365c40723c */ /* 0x050ff000000810d4 */
[----:B-1----:R-:W-:Y:S01]  /*203c0*/  HMMA.1688.F32.TF32 R60, R92, R50, R196 ;  /* 0x000000325c3c723c */ /* 0x002fe200000810c4 */
[----:B------:R-:W-:-:S02]  /*203d0*/  IMAD.MOV.U32 R172, RZ, RZ, R5 ;  /* 0x000000ffffac7224 */ /* 0x000fc400078e0005 */
[----:B--2---:R-:W-:Y:S02]  /*203e0*/  IMAD.MOV.U32 R203, RZ, RZ, R6 ;  /* 0x000000ffffcb7224 */ /* 0x004fe400078e0006 */
[----:B------:R-:W-:Y:S02]  /*203f0*/  IMAD.MOV.U32 R6, RZ, RZ, R59 ;  /* 0x000000ffff067224 */ /* 0x000fe400078e003b */
[----:B---3--:R-:W-:Y:S02]  /*20400*/  IMAD.MOV.U32 R202, RZ, RZ, R7 ;  /* 0x000000ffffca7224 */ /* 0x008fe400078e0007 */
[----:B------:R-:W-:Y:S02]  /*20410*/  IMAD.MOV.U32 R7, RZ, RZ, R58 ;  /* 0x000000ffff077224 */ /* 0x000fe400078e003a */
[C---:B------:R-:W-:Y:S01]  /*20420*/  HMMA.1688.F32.TF32 R56, R92.reuse, R14, R216 ;  /* 0x0000000e5c38723c */ /* 0x040fe200000810d8 */
[----:B------:R-:W-:Y:S04]  /*20430*/  STL [R1+0x1f80], R6 ;  /* 0x001f800601007387 */ /* 0x000fe80000100800 */
[----:B------:R-:W-:Y:S11]  /*20440*/  STL [R1+0x1f7c], R7 ;  /* 0x001f7c0701007387 */ /* 0x000ff60000100800 */
[----:B------:R-:W-:Y:S07]  /*20450*/  @!UPT UIADD3 URZ, URZ, URZ, URZ ;  /* 0x0000003f3f3ff290 */ /* 0x000fee000fffe03f */
[----:B------:R-:W-:Y:S04]  /*20460*/  STL.64 [R1+0x3c0], R56 ;  /* 0x0003c03801007387 */ /* 0x000fe80000100a00 */
[----:B------:R1:W-:Y:S02]  /*20470*/  STL.64 [R1+0x3c8], R58 ;  /* 0x0003c83a01007387 */ /* 0x0003e40000100a00 */
[C---:B-1----:R-:W-:Y:S02]  /*20480*/  HMMA.1688.F32.TF32 R56, R92.reuse, R46, R192 ;  /* 0x0000002e5c38723c */ /* 0x042fe400000810c0 */
[----:B------:R-:W-:Y:S04]  /*20490*/  STL.64 [R1+0x430], R64 ;  /* 0x0004304001007387 */ /* 0x000fe80000100a00 */
[----:B------:R1:W-:Y:S04]  /*204a0*/  STL.64 [R1+0x438], R66 ;  /* 0x0004384201007387 */ /* 0x0003e80000100a00 */
[----:B------:R-:W-:Y:S04]  /*204b0*/  STL.64 [R1+0x4f0], R60 ;  /* 0x0004f03c01007387 */ /* 0x000fe80000100a00 */
[----:B------:R2:W-:Y:S01]  /*204c0*/  STL.64 [R1+0x4f8], R62 ;  /* 0x0004f83e01007387 */ /* 0x0005e20000100a00 */
[C---:B-1----:R-:W-:Y:S08]  /*204d0*/  HMMA.1688.F32.TF32 R64, R92.reuse, R42, R204 ;  /* 0x0000002a5c40723c */ /* 0x042ff000000810cc */
[----:B------:R-:W-:Y:S01]  /*204e0*/  STL.64 [R1+0xa90], R56 ;  /* 0x000a903801007387 */ /* 0x000fe20000100a00 */
[C---:B--2---:R-:W-:Y:S03]  /*204f0*/  HMMA.1688.F32.TF32 R60, R92.reuse, R38, R184 ;  /* 0x000000265c3c723c */ /* 0x044fe600000810b8 */
[----:B------:R1:W-:Y:S05]  /*20500*/  STL.64 [R1+0xa98], R58 ;  /* 0x000a983a01007387 */ /* 0x0003ea0000100a00 */
[----:B-1----:R-:W-:Y:S06]  /*20510*/  HMMA.1688.F32.TF32 R56, R92, R10, R188 ;  /* 0x0000000a5c38723c */ /* 0x002fec00000810bc */
[----:B------:R-:W-:Y:S04]  /*20520*/  STL.64 [R1+0xa80], R64 ;  /* 0x000a804001007387 */ /* 0x000fe80000100a00 */
[----:B------:R-:W-:Y:S01]  /*20530*/  STL.64 [R1+0xa88], R66 ;  /* 0x000a884201007387 */ /* 0x000fe20000100a00 */
[----:B------:R-:W-:-:S04]  /*20540*/  IMAD.MOV.U32 R204, RZ, RZ, R148 ;  /* 0x000000ffffcc7224 */ /* 0x000fc800078e0094 */
[----:B------:R-:W-:Y:S01]  /*20550*/  STL.64 [R1+0xa70], R60 ;  /* 0x000a703c01007387 */ /* 0x000fe20000100a00 */
[----:B------:R-:W-:-:S03]  /*20560*/  IMAD.MOV.U32 R205, RZ, RZ, R150 ;  /* 0x000000ffffcd7224 */ /* 0x000fc600078e0096 */
[----:B------:R-:W-:Y:S01]  /*20570*/  STL.64 [R1+0xa78], R62 ;  /* 0x000a783e01007387 */ /* 0x000fe20000100a00 */
[----:B------:R-:W-:Y:S02]  /*20580*/  IMAD.MOV.U32 R206, RZ, RZ, R151 ;  /* 0x000000ffffce7224 */ /* 0x000fe400078e0097 */
[----:B------:R-:W-:Y:S01]  /*20590*/  IMAD.MOV.U32 R207, RZ, RZ, R149 ;  /* 0x000000ffffcf7224 */ /* 0x000fe200078e0095 */
[----:B------:R1:W-:Y:S04]  /*205a0*/  STL.64 [R1+0xa60], R56 ;  /* 0x000a603801007387 */ /* 0x0003e80000100a00 */
[----:B------:R2:W-:Y:S04]  /*205b0*/  STL.64 [R1+0xa68], R58 ;  /* 0x000a683a01007387 */ /* 0x0005e80000100a00 */
[----:B------:R-:W3:Y:S04]  /*205c0*/  LDL.LU R148, [R1+0x2108] ;  /* 0x0021080001947983 */ /* 0x000ee80000300800 */
[----:B------:R-:W4:Y:S04]  /*205d0*/  LDL.LU R150, [R1+0x2104] ;  /* 0x0021040001967983 */ /* 0x000f280000300800 */
[----:B------:R-:W3:Y:S04]  /*205e0*/  LDL.LU R151, [R1+0x2100] ;  /* 0x0021000001977983 */ /* 0x000ee80000300800 */
[----:B------:R-:W3:Y:S04]  /*205f0*/  LDL.LU R149, [R1+0x20fc] ;  /* 0x0020fc0001957983 */ /* 0x000ee80000300800 */
[----:B------:R-:W3:Y:S01]  /*20600*/  LDL.LU R5, [R1+0x20f8] ;  /* 0x0020f80001057983 */ /* 0x000ee20000300800 */
[----:B------:R-:W-:Y:S01]  /*20610*/  MOV R173, R252 ;  /* 0x000000fc00ad7202 */ /* 0x000fe20000000f00 */
[----:B------:R-:W-:-:S02]  /*20620*/  IMAD.MOV.U32 R174, RZ, RZ, R137 ;  /* 0x000000ffffae7224 */ /* 0x000fc400078e0089 */
[----:B------:R-:W4:Y:S01]  /*20630*/  LDL.LU R252, [R1+0x20f4] ;  /* 0x0020f40001fc7983 */ /* 0x000f220000300800 */
[----:B------:R-:W-:-:S03]  /*20640*/  IMAD.MOV.U32 R175, RZ, RZ, R136 ;  /* 0x000000ffffaf7224 */ /* 0x000fc600078e0088 */
[----:B------:R-:W4:Y:S04]  /*20650*/  LDL.LU R137, [R1+0x20f0] ;  /* 0x0020f00001897983 */ /* 0x000f280000300800 */
[----:B------:R-:W4:Y:S04]  /*20660*/  LDL.LU R136, [R1+0x20ec] ;  /* 0x0020ec0001887983 */ /* 0x000f280000300800 */
[----:B------:R-:W4:Y:S04]  /*20670*/  LDL.LU R208, [R1+0xe80] ;  /* 0x000e800001d07983 */ /* 0x000f280000300800 */
[----:B------:R-:W4:Y:S04]  /*20680*/  LDL.LU R209, [R1+0xe84] ;  /* 0x000e840001d17983 */ /* 0x000f280000300800 */
[----:B------:R-:W4:Y:S04]  /*20690*/  LDL.LU R210, [R1+0xe88] ;  /* 0x000e880001d27983 */ /* 0x000f280000300800 */
[----:B------:R-:W4:Y:S04]  /*206a0*/  LDL.LU R211, [R1+0xe8c] ;  /* 0x000e8c0001d37983 */ /* 0x000f280000300800 */
[----:B-1----:R-:W4:Y:S04]  /*206b0*/  LDL.LU R56, [R1+0xf30] ;  /* 0x000f300001387983 */ /* 0x002f280000300800 */
[----:B------:R-:W4:Y:S04]  /*206c0*/  LDL.LU R57, [R1+0xf34] ;  /* 0x000f340001397983 */ /* 0x000f280000300800 */
[----:B--2---:R-:W2:Y:S04]  /*206d0*/  LDL.LU R58, [R1+0xf38] ;  /* 0x000f3800013a7983 */ /* 0x004ea80000300800 */
        /* <DEDUP_REMOVED lines=14> */
[C---:B------:R-:W-:Y:S03]  /*207c0*/  HMMA.1688.F32.TF32 R120, R80.reuse, R138, R120 ;  /* 0x0000008a5078723c */ /* 0x040fe60000081078 */
[----:B------:R-:W2:Y:S04]  /*207d0*/  LDL.LU R245, [R1+0x13f4] ;  /* 0x0013f40001f57983 */ /* 0x000ea80000300800 */
[----:B------:R-:W2:Y:S01]  /*207e0*/  LDL.LU R246, [R1+0x13f8] ;  /* 0x0013f80001f67983 */ /* 0x000ea20000300800 */
[----:B------:R-:W-:Y:S03]  /*207f0*/  HMMA.1688.F32.TF32 R76, R80, R106, R76 ;  /* 0x0000006a504c723c */ /* 0x000fe6000008104c */
[----:B------:R-:W2:Y:S04]  /*20800*/  LDL.LU R247, [R1+0x13fc] ;  /* 0x0013fc0001f77983 */ /* 0x000ea80000300800 */
[----:B------:R-:W2:Y:S01]  /*20810*/  LDL.LU R160, [R1+0x1470] ;  /* 0x0014700001a07983 */ /* 0x000ea20000300800 */
[C---:B------:R-:W-:Y:S03]  /*20820*/  HMMA.1688.F32.TF32 R80, R92.reuse, R134, R108 ;  /* 0x000000865c50723c */ /* 0x040fe6000008106c */
[----:B------:R-:W2:Y:S04]  /*20830*/  LDL.LU R161, [R1+0x1474] ;  /* 0x0014740001a17983 */ /* 0x000ea80000300800 */
[----:B------:R-:W2:Y:S01]  /*20840*/  LDL.LU R162, [R1+0x1478] ;  /* 0x0014780001a27983 */ /* 0x000ea20000300800 */
[C---:B------:R-:W-:Y:S03]  /*20850*/  HMMA.1688.F32.TF32 R84, R92.reuse, R106, R84 ;  /* 0x0000006a5c54723c */ /* 0x040fe60000081054 */
[----:B------:R-:W2:Y:S05]  /*20860*/  LDL.LU R163, [R1+0x147c] ;  /* 0x00147c0001a37983 */ /* 0x000eaa0000300800 */
[C---:B------:R-:W-:Y:S08]  /*20870*/  HMMA.1688.F32.TF32 R224, R92.reuse, R102, R224 ;  /* 0x000000665ce0723c */ /* 0x040ff000000810e0 */
[----:B------:R-:W-:Y:S08]  /*20880*/  HMMA.1688.F32.TF32 R220, R92, R34, R220 ;  /* 0x000000225cdc723c */ /* 0x000ff000000810dc */
[C---:B------:R-:W-:Y:S08]  /*20890*/  HMMA.1688.F32.TF32 R92, R128.reuse, R134, R96 ;  /* 0x00000086805c723c */ /* 0x040ff00000081060 */
[----:B------:R-:W-:Y:S01]  /*208a0*/  HMMA.1688.F32.TF32 R96, R128, R106, R144 ;  /* 0x0000006a8060723c */ /* 0x000fe20000081090 */
[----:B------:R-:W2:Y:S04]  /*208b0*/  LDL.LU R144, [R1+0x14b0] ;  /* 0x0014b00001907983 */ /* 0x000ea80000300800 */
[----:B------:R-:W2:Y:S04]  /*208c0*/  LDL.LU R145, [R1+0x14b4] ;  /* 0x0014b40001917983 */ /* 0x000ea80000300800 */
[----:B------:R-:W2:Y:S04]  /*208d0*/  LDL.LU R146, [R1+0x14b8] ;  /* 0x0014b80001927983 */ /* 0x000ea80000300800 */
[----:B------:R-:W2:Y:S04]  /*208e0*/  LDL.LU R147, [R1+0x14bc] ;  /* 0x0014bc0001937983 */ /* 0x000ea80000300800 */
[----:B------:R-:W2:Y:S01]  /*208f0*/  LDL.LU R156, [R1+0x7d0] ;  /* 0x0007d000019c7983 */ /* 0x000ea20000300800 */
[----:B---3--:R-:W-:-:S03]  /*20900*/  IMAD.MOV.U32 R157, RZ, RZ, R5 ;  /* 0x000000ffff9d7224 */ /* 0x008fc600078e0005 */
        /* <DEDUP_REMOVED lines=27> */
[----:B------:R-:W-:-:S02]  /*20ac0*/  IMAD.MOV.U32 R170, RZ, RZ, R149 ;  /* 0x000000ffffaa7224 */ /* 0x000fc400078e0095 */
[----:B------:R-:W-:Y:S02]  /*20ad0*/  IMAD.MOV.U32 R171, RZ, RZ, R148 ;  /* 0x000000ffffab7224 */ /* 0x000fe400078e0094 */
[----:B----4-:R-:W-:Y:S02]  /*20ae0*/  IMAD.MOV.U32 R169, RZ, RZ, R150 ;  /* 0x000000ffffa97224 */ /* 0x010fe400078e0096 */
[----:B------:R-:W-:Y:S02]  /*20af0*/  IMAD.MOV.U32 R149, RZ, RZ, R136 ;  /* 0x000000ffff957224 */ /* 0x000fe400078e0088 */
[----:B------:R-:W-:Y:S02]  /*20b00*/  IMAD.MOV.U32 R168, RZ, RZ, R151 ;  /* 0x000000ffffa87224 */ /* 0x000fe400078e0097 */
[----:B------:R-:W-:Y:S02]  /*20b10*/  IMAD.MOV.U32 R150, RZ, RZ, R137 ;  /* 0x000000ffff967224 */ /* 0x000fe400078e0089 */
[----:B------:R-:W-:Y:S01]  /*20b20*/  IMAD.MOV.U32 R151, RZ, RZ, R252 ;  /* 0x000000ffff977224 */ /* 0x000fe200078e00fc */
[----:B---3--:R-:W-:-:S02]  /*20b30*/  MOV R191, R5 ;  /* 0x0000000500bf7202 */ /* 0x008fc40000000f00 */
        /* <DEDUP_REMOVED lines=16> */
[----:B------:R-:W4:Y:S01]  /*20c40*/  LDL.LU R152, [R1+0x1360] ;  /* 0x0013600001987983 */ /* 0x000f220000300800 */
[C---:B--2---:R-:W-:Y:S03]  /*20c50*/  HMMA.1688.F32.TF32 R196, R128.reuse, R54, R196 ;  /* 0x0000003680c4723c */ /* 0x044fe600000810c4 */
[----:B------:R-:W2:Y:S04]  /*20c60*/  LDL.LU R153, [R1+0x1364] ;  /* 0x0013640001997983 */ /* 0x000ea80000300800 */
[----:B------:R-:W2:Y:S01]  /*20c70*/  LDL.LU R154, [R1+0x1368] ;  /* 0x00136800019a7983 */ /* 0x000ea20000300800 */
[C---:B------:R-:W-:Y:S03]  /*20c80*/  HMMA.1688.F32.TF32 R180, R128.reuse, R18, R180 ;  /* 0x0000001280b4723c */ /* 0x040fe600000810b4 */
        /* <DEDUP_REMOVED lines=8> */
[C---:B------:R-:W-:Y:S08]  /*20d10*/  HMMA.1688.F32.TF32 R88, R128.reuse, R30, R88 ;  /* 0x0000001e8058723c */ /* 0x040ff00000081058 */
[C---:B------:R-:W-:Y:S08]  /*20d20*/  HMMA.1688.F32.TF32 R188, R128.reuse, R46, R188 ;  /* 0x0000002e80bc723c */ /* 0x040ff000000810bc */
[C---:B------:R-:W-:Y:S08]  /*20d30*/  HMMA.1688.F32.TF32 R156, R128.reuse, R38, R156 ;  /* 0x00000026809c723c */ /* 0x040ff0000008109c */
[C---:B---3--:R-:W-:Y:S08]  /*20d40*/  HMMA.1688.F32.TF32 R4, R128.reuse, R22, R4 ;  /* 0x000000168004723c */ /* 0x048ff00000081004 */
[C---:B----4-:R-:W-:Y:S08]  /*20d50*/  HMMA.1688.F32.TF32 R192, R128.reuse, R14, R192 ;  /* 0x0000000e80c0723c */ /* 0x050ff000000810c0 */
[----:B------:R-:W-:Y:S01]  /*20d60*/  HMMA.1688.F32.TF32 R148, R128, R42, R148 ;  /* 0x0000002a8094723c */ /* 0x000fe20000081094 */
[----:B------:R-:W-:-:S02]  /*20d70*/  IMAD.MOV.U32 R109, RZ, RZ, R252 ;  /* 0x000000ffff6d7224 */ /* 0x000fc400078e00fc */
[----:B------:R-:W3:Y:S04]  /*20d80*/  LDL.LU R252, [R1+0x20d8] ;  /* 0x0020d80001fc7983 */ /* 0x000ee80000300800 */
[----:B------:R-:W-:Y:S04]  /*20d90*/  STL.64 [R1+0x40], R88 ;  /* 0x0000405801007387 */ /* 0x000fe80000100a00 */
[----:B------:R1:W-:Y:S04]  /*20da0*/  STL.64 [R1+0x48], R90 ;  /* 0x0000485a01007387 */ /* 0x0003e80000100a00 */
[----:B-1----:R-:W4:Y:S04]  /*20db0*/  LDL.LU.64 R90, [R1+0x20d0] ;  /* 0x0020d000015a7983 */ /* 0x002f280000300a00 */
[----:B------:R-:W4:Y:S04]  /*20dc0*/  LDL.LU.64 R88, [R1+0x20c8] ;  /* 0x0020c80001587983 */ /* 0x000f280000300a00 */
[----:B------:R-:W-:Y:S04]  /*20dd0*/  STL.64 [R1+0x30], R176 ;  /* 0x000030b001007387 */ /* 0x000fe80000100a00 */
[----:B------:R1:W-:Y:S04]  /*20de0*/  STL.64 [R1+0x38], R178 ;  /* 0x000038b201007387 */ /* 0x0003e80000100a00 */
[----:B-1----:R-:W3:Y:S04]  /*20df0*/  LDL.LU.64 R178, [R1+0x20c0] ;  /* 0x0020c00001b27983 */ /* 0x002ee80000300a00 */
[----:B------:R-:W3:Y:S04]  /*20e00*/  LDL.LU.64 R176, [R1+0x20b8] ;  /* 0x0020b80001b07983 */ /* 0x000ee80000300a00 */
[----:B------:R-:W-:Y:S04]  /*20e10*/  STL.64 [R1+0x110], R4 ;  /* 0x0001100401007387 */ /* 0x000fe80000100a00 */
[----:B------:R1:W-:Y:S04]  /*20e20*/  STL.64 [R1+0x118], R6 ;  /* 0x0001180601007387 */ /* 0x0003e80000100a00 */
[----:B------:R2:W-:Y:S01]  /*20e30*/  STL.64 [R1+0x200], R180 ;  /* 0x000200b401007387 */ /* 0x0005e20000100a00 */
[----:B-1----:R-:W-:-:S02]  /*20e40*/  IMAD.MOV.U32 R6, RZ, RZ, R182 ;  /* 0x000000ffff067224 */ /* 0x002fc400078e00b6 */
[----:B------:R-:W-:Y:S02]  /*20e50*/  IMAD.MOV.U32 R7, RZ, RZ, R183 ;  /* 0x000000ffff077224 */ /* 0x000fe400078e00b7 */
[----:B------:R-:W3:Y:S04]  /*20e60*/  LDL.LU.64 R182, [R1+0x20b0] ;  /* 0x0020b00001b67983 */ /* 0x000ee80000300a00 */
[----:B--2---:R-:W2:Y:S04]  /*20e70*/  LDL.LU.64 R180, [R1+0x20a8] ;  /* 0x0020a80001b47983 */ /* 0x004ea80000300a00 */
[----:B------:R-:W-:Y:S04]  /*20e80*/  STL.64 [R1+0x3a0], R192 ;  /* 0x0003a0c001007387 */ /* 0x000fe80000100a00 */
[----:B------:R1:W-:Y:S04]  /*20e90*/  STL.64 [R1+0x3a8], R194 ;  /* 0x0003a8c201007387 */ /* 0x0003e80000100a00 */
[----:B-1----:R-:W2:Y:S04]  /*20ea0*/  LDL.LU.64 R194, [R1+0x20a0] ;  /* 0x0020a00001c27983 */ /* 0x002ea80000300a00 */
[----:B------:R-:W2:Y:S04]  /*20eb0*/  LDL.LU.64 R192, [R1+0x2098] ;  /* 0x0020980001c07983 */ /* 0x000ea80000300a00 */
[----:B------:R1:W-:Y:S04]  /*20ec0*/  STL.64 [R1+0x410], R196 ;  /* 0x000410c401007387 */ /* 0x0003e80000100a00 */
[----:B------:R-:W-:Y:S01]  /*20ed0*/  STL.64 [R1+0x418], R198 ;  /* 0x000418c601007387 */ /* 0x000fe20000100a00 */
[----:B------:R-:W-:Y:S01]  /*20ee0*/  HMMA.1688.F32.TF32 R140, R128, R138, R140 ;  /* 0x0000008a808c723c */ /* 0x000fe2000008108c */
[----:B------:R-:W-:-:S02]  /*20ef0*/  IMAD.MOV.U32 R110, RZ, RZ, R137 ;  /* 0x000000ffff6e7224 */ /* 0x000fc400078e0089 */
[----:B------:R-:W-:Y:S01]  /*20f00*/  IMAD.MOV.U32 R111, RZ, RZ, R136 ;  /* 0x000000ffff6f7224 */ /* 0x000fe200078e0088 */
[----:B------:R-:W-:Y:S04]  /*20f10*/  LDS R198, [R2+0xa680] ;  /* 0x00a6800002c67984 */ /* 0x000fe80000000800 */
[----:B-1----:R-:W2:Y:S04]  /*20f20*/  LDL.LU R196, [R1+0x2090] ;  /* 0x0020900001c47983 */ /* 0x002ea80000300800 */
[----:B------:R-:W-:Y:S04]  /*20f30*/  STL.64 [R1+0x4e0], R184 ;  /* 0x0004e0b801007387 */ /* 0x000fe80000100a00 */
[----:B------:R1:W-:Y:S01]  /*20f40*/  STL.64 [R1+0x4e8], R186 ;  /* 0x0004e8ba01007387 */ /* 0x0003e20000100a00 */
[----:B------:R-:W-:Y:S03]  /*20f50*/  HMMA.1688.F32.TF32 R212, R128, R34, R200 ;  /* 0x0000002280d4723c */ /* 0x000fe600000810c8 */
[----:B------:R-:W-:Y:S04]  /*20f60*/  LDS R197, [R0+0x8680] ;  /* 0x0086800000c57984 */ /* 0x000fe80000000800 */
[----:B------:R-:W-:Y:S04]  /*20f70*/  LDS R199, [R0+0xa680] ;  /* 0x00a6800000c77984 */ /* 0x000fe80000000800 */
        /* <DEDUP_REMOVED lines=12> */
[----:B------:R-:W3:Y:S01]  /*21040*/  LDL R5, [R1+0x1b08] ;  /* 0x001b080001057983 */ /* 0x000ee20000100800 */
[C---:B------:R-:W-:Y:S08]  /*21050*/  HMMA.1688.F32.TF32 R56, R164.reuse, R14, R56 ;  /* 0x0000000ea438723c */ /* 0x040ff00000081038 */
[C---:B-1----:R-:W-:Y:S08]  /*21060*/  HMMA.1688.F32.TF32 R156, R164.reuse, R26, R64 ;  /* 0x0000001aa49c723c */ /* 0x042ff00000081040 */
[C---:B------:R-:W-:Y:S08]  /*21070*/  HMMA.1688.F32.TF32 R144, R164.reuse, R138, R144 ;  /* 0x0000008aa490723c */ /* 0x040ff00000081090 */
[C---:B------:R-:W-:Y:S01]  /*21080*/  HMMA.1688.F32.TF32 R64, R164.reuse, R54, R208 ;  /* 0x00000036a440723c */ /* 0x040fe200000810d0 */
[----:B------:R-:W-:Y:S01]  /*21090*/  IMAD.MOV.U32 R200, RZ, RZ, R133 ;  /* 0x000000ffffc87224 */ /* 0x000fe200078e0085 */
[----:B------:R-:W-:Y:S01]  /*210a0*/  MOV R201, R132 ;  /* 0x0000008400c97202 */ /* 0x000fe20000000f00 */
[----:B------:R-:W-:Y:S01]  /*210b0*/  IMAD.MOV.U32 R202, RZ, RZ, R105 ;  /* 0x000000ffffca7224 */ /* 0x000fe200078e0069 */
[----:B------:R-:W-:Y:S04]  /*210c0*/  LDS R54, [R2+0xa200] ;  /* 0x00a2000002367984 */ /* 0x000fe80000000800 */
[C---:B------:R-:W-:Y:S01]  /*210d0*/  HMMA.1688.F32.TF32 R136, R164.reuse, R22, R60 ;  /* 0x00000016a488723c */ /* 0x040fe2000008103c */
[----:B------:R-:W-:Y:S01]  /*210e0*/  IMAD.MOV.U32 R203, RZ, RZ, R104 ;  /* 0x000000ffffcb7224 */ /* 0x000fe200078e0068 */
[----:B------:R-:W-:Y:S06]  /*210f0*/  LDS R55, [R0+0xa200] ;  /* 0x00a2000000377984 */ /* 0x000fec0000000800 */
[C---:B------:R-:W-:Y:S01]  /*21100*/  HMMA.1688.F32.TF32 R60, R164.reuse, R50, R108 ;  /* 0x00000032a43c723c */ /* 0x040fe2000008106c */
[----:B------:R-:W-:Y:S01]  /*21110*/  IMAD.MOV.U32 R4, RZ, RZ, R59 ;  /* 0x000000ffff047224 */ /* 0x000fe200078e003b */
[----:B------:R-:W-:Y:S04]  /*21120*/  LDS R50, [R2+0xa180] ;  /* 0x00a1800002327984 */ /* 0x000fe80000000800 */
[----:B------:R-:W-:Y:S02]  /*21130*/  LDS R51, [R0+0xa180] ;  /* 0x00a1800000337984 */ /* 0x000fe40000000800 */
[----:B------:R-:W-:Y:S07]  /*21140*/  HMMA.1688.F32.TF32 R132, R164, R134, R112 ;  /* 0x00000086a484723c */ /* 0x000fee0000081070 */
[----:B------:R-:W-:-:S02]  /*21150*/  IMAD.MOV.U32 R112, RZ, RZ, R36 ;  /* 0x000000ffff707224 */ /* 0x000fc400078e0024 */
[----:B------:R-:W-:Y:S01]  /*21160*/  LDS R36, [R2+0x8000] ;  /* 0x0080000002247984 */ /* 0x000fe20000000800 */
[----:B------:R-:W-:Y:S01]  /*21170*/  HMMA.1688.F32.TF32 R152, R164, R34, R152 ;  /* 0x00000022a498723c */ /* 0x000fe20000081098 */
[----:B------:R-:W-:Y:S01]  /*21180*/  MOV R113, R33 ;  /* 0x0000002100717202 */ /* 0x000fe20000000f00 */
[----:B------:R-:W-:Y:S02]  /*21190*/  IMAD.MOV.U32 R114, RZ, RZ, R32 ;  /* 0x000000ffff727224 */ /* 0x000fe400078e0020 */
[----:B------:R-:W-:-:S04]  /*211a0*/  IMAD.MOV.U32 R115, RZ, RZ, R3 ;  /* 0x000000ffff737224 */ /* 0x000fc800078e0003 */
[----:B--2---:R-:W-:Y:S08]  /*211b0*/  HMMA.1688.F32.TF32 R128, R128, R10, R148 ;  /* 0x0000000a8080723c */ /* 0x004ff00000081094 */
[----:B------:R-:W-:Y:S01]  /*211c0*/  HMMA.1688.F32.TF32 R148, R164, R106, R160 ;  /* 0x0000006aa494723c */ /* 0x000fe200000810a0 */
[----:B---3--:R-:W-:-:S07]  /*211d0*/  IMAD R5, R252, 0x8000, R5 ;  /* 0x00008000fc057824 */ /* 0x008fce00078e0205 */
[C---:B------:R-:W-:Y:S01]  /*211e0*/  HMMA.1688.F32.TF32 R104, R164.reuse, R102, R244 ;  /* 0x00000066a468723c */ /* 0x040fe200000810f4 */
[----:B------:R-:W-:Y:S06]  /*211f0*/  LDSM.16.M88.4 R32, [R5+0x30800] ;  /* 0x030800000520783b */ /* 0x000fec0000000200 */
[----:B------:R-:W-:Y:S04]  /*21200*/  STL.64 [R1+0xa20], R128 ;  /* 0x000a208001007387 */ /* 0x000fe80000100a00 */
[----:B------:R-:W-:Y:S04]  /*21210*/  STL.64 [R1+0xa28], R130 ;  /* 0x000a288201007387 */ /* 0x000fe80000100a00 */
[----:B------:R-:W-:Y:S04]  /*21220*/  STL.64 [R1+0x1e0], R56 ;  /* 0x0001e03801007387 */ /* 0x000fe80000100a00 */
[----:B------:R-:W-:Y:S01]  /*21230*/  STL [R1+0x1e8], R58 ;  /* 0x0001e83a01007387 */ /* 0x000fe20000100800 */
[----:B------:R-:W-:Y:S03]  /*21240*/  HMMA.1688.F32.TF32 R160, R164, R18, R116 ;  /* 0x00000012a4a0723c */ /* 0x000fe60000081074 */
[----:B------:R-:W-:Y:S01]  /*21250*/  STL.64 [R1+0x320], R64 ;  /* 0x0003204001007387 */ /* 0x000fe20000100a00 */
[----:B------:R-:W-:-:S03]  /*21260*/  IMAD.MOV.U32 R245, RZ, RZ, R41 ;  /* 0x000000fffff57224 */ /* 0x000fc600078e0029 */
[----:B------:R1:W-:Y:S01]  /*21270*/  STL.64 [R1+0x328], R66 ;  /* 0x0003284201007387 */ /* 0x0003e20000100a00 */
[----:B------:R-:W-:-:S03]  /*21280*/  IMAD.MOV.U32 R117, RZ, RZ, R101 ;  /* 0x000000ffff757224 */ /* 0x000fc600078e0065 */
[----:B------:R-:W-:Y:S01]  /*21290*/  STL.64 [R1+0x3e0], R60 ;  /* 0x0003e03c01007387 */ /* 0x000fe20000100a00 */
[----:B------:R-:W-:Y:S02]  /*212a0*/  IMAD.MOV.U32 R118, RZ, RZ, R100 ;  /* 0x000000ffff767224 */ /* 0x000fe400078e0064 */
[----:B------:R-:W-:Y:S01]  /*212b0*/  IMAD.MOV.U32 R246, RZ, RZ, R40 ;  /* 0x000000fffff67224 */ /* 0x000fe200078e0028 */
[----:B------:R2:W-:Y:S01]  /*212c0*/  STL.64 [R1+0x3e8], R62 ;  /* 0x0003e83e01007387 */ /* 0x0005e20000100a00 */
[----:B------:R-:W-:Y:S01]  /*212d0*/  IMAD.MOV.U32 R247, RZ, RZ, R37 ;  /* 0x000000fffff77224 */ /* 0x000fe200078e0025 */
[C---:B-1----:R-:W-:Y:S02]  /*212e0*/  HMMA.1688.F32.TF32 R64, R164.reuse, R42, R172 ;  /* 0x0000002aa440723c */ /* 0x042fe400000810ac */
[----:B------:R-:W-:Y:S04]  /*212f0*/  LDS R37, [R0+0x8000] ;  /* 0x0080000000257984 */ /* 0x000fe80000000800 */
[----:B------:R-:W-:Y:S02]  /*21300*/  LDS R40, [R2+0x8080] ;  /* 0x0080800002287984 */ /* 0x000fe40000000800 */
[C---:B--2---:R-:W-:Y:S02]  /*21310*/  HMMA.1688.F32.TF32 R60, R164.reuse, R38, R204 ;  /* 0x00000026a43c723c */ /* 0x044fe400000810cc */
[----:B------:R-:W-:Y:S04]  /*21320*/  LDS R38, [R2+0xa000] ;  /* 0x00a0000002267984 */ /* 0x000fe80000000800 */
[----:B------:R-:W-:Y:S04]  /*21330*/  LDS R39, [R0+0xa000] ;  /* 0x00a0000000277984 */ /* 0x000fe80000000800 */
[----:B------:R-:W-:Y:S04]  /*21340*/  LDS R42, [R2+0xa080] ;  /* 0x00a08000022a7984 */ /* 0x000fe80000000800 */
[----:B------:R-:W-:Y:S04]  /*21350*/  LDS R41, [R0+0x8080] ;  /* 0x0080800000297984 */ /* 0x000fe80000000800 */
[----:B------:R-:W-:Y:S04]  /*21360*/  LDS R43, [R0+0xa080] ;  /* 0x00a08000002b7984 */ /* 0x000fe80000000800 */
[----:B------:R-:W1:Y:S01]  /*21370*/  LDSM.16.M88.4 R100, [R5+0x30000] ;  /* 0x030000000564783b */ /* 0x000e620000000200 */
[----:B------:R-:W-:Y:S01]  /*21380*/  HMMA.1688.F32.TF32 R128, R164, R30, R248 ;  /* 0x0000001ea480723c */ /* 0x000fe200000810f8 */
[----:B------:R-:W-:-:S02]  /*21390*/  IMAD.MOV.U32 R244, RZ, RZ, R44 ;  /* 0x000000fffff47224 */ /* 0x000fc400078e002c */
[----:B------:R-:W-:Y:S04]  /*213a0*/  LDS R44, [R2+0x8100] ;  /* 0x00810000022c7984 */ /* 0x000fe80000000800 */
[----:B------:R-:W-:Y:S01]  /*213b0*/  IMAD.MOV.U32 R251, RZ, RZ, R45 ;  /* 0x000000fffffb7224 */ /* 0x000fe200078e002d */
[----:B------:R-:W-:Y:S01]  /*213c0*/  HMMA.1688.F32.TF32 R56, R164, R46, R168 ;  /* 0x0000002ea438723c */ /* 0x000fe200000810a8 */
[----:B------:R-:W-:Y:S01]  /*213d0*/  LDS R46, [R2+0xa100] ;  /* 0x00a10000022e7984 */ /* 0x000fe20000000800 */
[----:B------:R-:W-:-:S03]  /*213e0*/  MOV R249, R49 ;  /* 0x0000003100f97202 */ /* 0x000fc60000000f00 */
[----:B------:R-:W-:Y:S01]  /*213f0*/  LDS R45, [R0+0x8100] ;  /* 0x00810000002d7984 */ /* 0x000fe20000000800 */
[----:B------:R-:W-:-:S03]  /*21400*/  IMAD.MOV.U32 R250, RZ, RZ, R48 ;  /* 0x000000fffffa7224 */ /* 0x000fc600078e0030 */
[----:B------:R-:W2:Y:S01]  /*21410*/  LDS R47, [R0+0xa100] ;  /* 0x00a10000002f7984 */ /* 0x000ea20000000800 */
[----:B------:R-:W-:-:S03]  /*21420*/  IMAD.MOV.U32 R119, RZ, RZ, R53 ;  /* 0x000000ffff777224 */ /* 0x000fc600078e0035 */
[----:B------:R-:W-:Y:S01]  /*21430*/  LDS R48, [R2+0x8180] ;  /* 0x0081800002307984 */ /* 0x000fe20000000800 */
[----:B------:R-:W-:-:S03]  /*21440*/  IMAD.MOV.U32 R248, RZ, RZ, R52 ;  /* 0x000000fffff87224 */ /* 0x000fc600078e0034 */
[----:B------:R-:W3:Y:S04]  /*21450*/  LDS R49, [R0+0x8180] ;  /* 0x0081800000317984 */ /* 0x000ee80000000800 */
[----:B------:R-:W-:Y:S04]  /*21460*/  LDS R52, [R2+0x8200] ;  /* 0x0082000002347984 */ /* 0x000fe80000000800 */
[----:B------:R-:W3:Y:S04]  /*21470*/  LDS R53, [R0+0x8200] ;  /* 0x0082000000357984 */ /* 0x000ee80000000800 */
[----:B------:R-:W-:Y:S04]  /*21480*/  STL.64 [R1+0x980], R56 ;  /* 0x0009803801007387 */ /* 0x000fe80000100a00 */
[----:B------:R2:W-:Y:S01]  /*21490*/  STL.64 [R1+0x988], R58 ;  /* 0x0009883a01007387 */ /* 0x0005e20000100a00 */
[-C--:B-1----:R-:W-:Y:S01]  /*214a0*/  HMMA.1688.F32.TF32 R112, R36, R100.reuse, R112 ;  /* 0x000000642470723c */ /* 0x082fe20000081070 */
[----:B------:R-:W-:Y:S01]  /*214b0*/  IMAD.MOV.U32 R116, RZ, RZ, R192 ;  /* 0x000000ffff747224 */ /* 0x000fe200078e00c0 */
[----:B------:R-:W-:Y:S01]  /*214c0*/  MOV R109, R190 ;  /* 0x000000be006d7202 */ /* 0x000fe20000000f00 */
[----:B------:R-:W-:Y:S01]  /*214d0*/  IMAD.MOV.U32 R108, RZ, RZ, R191 ;  /* 0x000000ffff6c7224 */ /* 0x000fe200078e00bf */
[----:B------:R-:W-:Y:S04]  /*214e0*/  LDS R168, [R2+0x8300] ;  /* 0x0083000002a87984 */ /* 0x000fe80000000800 */
[----:B------:R-:W-:Y:S01]  /*214f0*/  HMMA.1688.F32.TF32 R244, R40, R100, R244 ;  /* 0x0000006428f4723c */ /* 0x000fe200000810f4 */
[----:B------:R-:W-:Y:S01]  /*21500*/  IMAD.MOV.U32 R110, RZ, RZ, R189 ;  /* 0x000000ffff6e7224 */ /* 0x000fe200078e00bd */
[----:B------:R-:W-:Y:S01]  /*21510*/  LDS R170, [R2+0xa300] ;  /* 0x00a3000002aa7984 */ /* 0x000fe20000000800 */
[----:B------:R-:W-:-:S03]  /*21520*/  IMAD.MOV.U32 R111, RZ, RZ, R188 ;  /* 0x000000ffff6f7224 */ /* 0x000fc600078e00bc */
[----:B------:R-:W-:Y:S02]  /*21530*/  LDS R169, [R0+0x8300] ;  /* 0x0083000000a97984 */ /* 0x000fe40000000800 */
[----:B--2---:R-:W-:Y:S02]  /*21540*/  HMMA.1688.F32.TF32 R56, R164, R10, R200 ;  /* 0x0000000aa438723c */ /* 0x004fe400000810c8 */
[----:B------:R-:W-:Y:S04]  /*21550*/  STL.64 [R1+0x8b0], R64 ;  /* 0x0008b04001007387 */ /* 0x000fe80000100a00 */
[----:B------:R-:W-:Y:S02]  /*21560*/  LDS R171, [R0+0xa300] ;  /* 0x00a3000000ab7984 */ /* 0x000fe40000000800 */
[-C--:B------:R-:W-:Y:S02]  /*21570*/  HMMA.1688.F32.TF32 R248, R44, R100.reuse, R248 ;  /* 0x000000642cf8723c */ /* 0x080fe400000810f8 */
[----:B------:R-:W-:Y:S04]  /*21580*/  STL.64 [R1+0x8b8], R66 ;  /* 0x0008b84201007387 */ /* 0x000fe80000100a00 */
[----:B------:R-:W-:Y:S02]  /*21590*/  STL.64 [R1+0x890], R60 ;  /* 0x0008903c01007387 */ /* 0x000fe40000100a00 */
[-C--:B---3--:R-:W-:Y:S02]  /*215a0*/  HMMA.1688.F32.TF32 R116, R48, R100.reuse, R116 ;  /* 0x000000643074723c */ /* 0x088fe40000081074 */
[----:B------:R-:W-:Y:S04]  /*215b0*/  STL.64 [R1+0x898], R62 ;  /* 0x0008983e01007387 */ /* 0x000fe80000100a00 */
[----:B------:R-:W-:Y:S02]  /*215c0*/  LDS R164, [R2+0x8280] ;  /* 0x0082800002a47984 */ /* 0x000fe40000000800 */
[----:B------:R-:W-:Y:S02]  /*215d0*/  HMMA.1688.F32.TF32 R108, R52, R100, R108 ;  /* 0x00000064346c723c */ /* 0x000fe4000008106c */
[----:B------:R-:W-:Y:S04]  /*215e0*/  STL.64 [R1+0x800], R56 ;  /* 0x0008003801007387 */ /* 0x000fe80000100a00 */
[----:B------:R-:W-:Y:S04]  /*215f0*/  STL.64 [R1+0x808], R58 ;  /* 0x0008083a01007387 */ /* 0x000fe80000100a00 */
[----:B------:R-:W-:Y:S04]  /*21600*/  STL [R1+0x1eec], R102 ;  /* 0x001eec6601007387 */ /* 0x000fe80000100800 */
[----:B------:R1:W-:Y:S04]  /*21610*/  STL [R1+0x1ee8], R103 ;  /* 0x001ee86701007387 */ /* 0x0003e80000100800 */
[----:B------:R2:W-:Y:S04]  /*21620*/  STL [R1+0x1ef4], R34 ;  /* 0x001ef42201007387 */ /* 0x0005e80000100800 */
[----:B------:R3:W-:Y:S01]  /*21630*/  STL [R1+0x1ef0], R35 ;  /* 0x001ef02301007387 */ /* 0x0007e20000100800 */
[----:B-1----:R-:W-:-:S03]  /*21640*/  IMAD.MOV.U32 R103, RZ, RZ, R247 ;  /* 0x000000ffff677224 */ /* 0x002fc600078e00f7 */
[----:B------:R-:W-:Y:S01]  /*21650*/  STL.64 [R1+0x810], R112 ;  /* 0x0008107001007387 */ /* 0x000fe20000100a00 */
[----:B------:R-:W-:Y:S02]  /*21660*/  IMAD.MOV.U32 R102, RZ, RZ, R246 ;  /* 0x000000ffff667224 */ /* 0x000fe400078e00f6 */
[----:B--2---:R-:W-:Y:S01]  /*21670*/  IMAD.MOV.U32 R34, RZ, RZ, R244 ;  /* 0x000000ffff227224 */ /* 0x004fe200078e00f4 */
[----:B------:R1:W-:Y:S01]  /*21680*/  STL.64 [R1+0x818], R114 ;  /* 0x0008187201007387 */ /* 0x0003e20000100a00 */
[----:B---3--:R-:W-:-:S03]  /*21690*/  IMAD.MOV.U32 R35, RZ, RZ, R245 ;  /* 0x000000ffff237224 */ /* 0x008fc600078e00f5 */
[----:B------:R-:W-:Y:S04]  /*216a0*/  LDS R166, [R2+0xa280] ;  /* 0x00a2800002a67984 */ /* 0x000fe80000000800 */
[----:B------:R-:W-:Y:S04]  /*216b0*/  LDS R165, [R0+0x8280] ;  /* 0x0082800000a57984 */ /* 0x000fe80000000800 */
[----:B-1----:R-:W2:Y:S04]  /*216c0*/  LDL.LU.64 R114, [R1+0x2058] ;  /* 0x0020580001727983 */ /* 0x002ea80000300a00 */
[----:B------:R-:W2:Y:S04]  /*216d0*/  LDL.LU.64 R112, [R1+0x2050] ;  /* 0x0020500001707983 */ /* 0x000ea80000300a00 */
[----:B------:R-:W3:Y:S04]  /*216e0*/  LDL.LU.64 R246, [R1+0x2048] ;  /* 0x0020480001f67983 */ /* 0x000ee80000300a00 */
[----:B------:R-:W3:Y:S04]  /*216f0*/  LDL.LU.64 R244, [R1+0x2040] ;  /* 0x0020400001f47983 */ /* 0x000ee80000300a00 */
[----:B------:R-:W-:Y:S04]  /*21700*/  STL [R1+0x1f04], R103 ;  /* 0x001f046701007387 */ /* 0x000fe80000100800 */
[----:B------:R-:W-:Y:S04]  /*21710*/  STL [R1+0x1f00], R34 ;  /* 0x001f002201007387 */ /* 0x000fe80000100800 */
[----:B------:R-:W-:Y:S04]  /*21720*/  STL [R1+0x1efc], R35 ;  /* 0x001efc2301007387 */ /* 0x000fe80000100800 */
[----:B------:R-:W-:Y:S04]  /*21730*/  STL [R1+0x1ef8], R102 ;  /* 0x001ef86601007387 */ /* 0x000fe80000100800 */
[----:B------:R-:W-:Y:S04]  /*21740*/  STL.64 [R1+0x8a0], R248 ;  /* 0x0008a0f801007387 */ /* 0x000fe80000100a00 */
[----:B------:R1:W-:Y:S04]  /*21750*/  STL.64 [R1+0x8a8], R250 ;  /* 0x0008a8fa01007387 */ /* 0x0003e80000100a00 */
[----:B------:R-:W4:Y:S01]  /*21760*/  LDS R167, [R0+0xa280] ;  /* 0x00a2800000a77984 */ /* 0x000f220000000800 */
[----:B------:R-:W-:Y:S01]  /*21770*/  IMAD.MOV.U32 R208, RZ, RZ, R179 ;  /* 0x000000ffffd07224 */ /* 0x000fe200078e00b3 */
[----:B------:R-:W-:Y:S01]  /*21780*/  MOV R209, R178 ;  /* 0x000000b200d17202 */ /* 0x000fe20000000f00 */
[----:B------:R-:W-:Y:S01]  /*21790*/  IMAD.MOV.U32 R210, RZ, RZ, R177 ;  /* 0x000000ffffd27224 */ /* 0x000fe200078e00b1 */
[----:B------:R-:W-:Y:S04]  /*217a0*/  LDS R172, [R2+0x8380] ;  /* 0x0083800002ac7984 */ /* 0x000fe80000000800 */
[----:B-1----:R-:W3:Y:S04]  /*217b0*/  LDL.LU.64 R250, [R1+0x2038] ;  /* 0x0020380001fa7983 */ /* 0x002ee80000300a00 */
[----:B------:R-:W3:Y:S04]  /*217c0*/  LDL.LU.64 R248, [R1+0x2030] ;  /* 0x0020300001f87983 */ /* 0x000ee80000300a00 */
[----:B------:R-:W-:Y:S04]  /*217d0*/  STL.64 [R1+0x9d0], R116 ;  /* 0x0009d07401007387 */ /* 0x000fe80000100a00 */
[----:B------:R1:W-:Y:S01]  /*217e0*/  STL.64 [R1+0x9d8], R118 ;  /* 0x0009d87601007387 */ /* 0x0003e20000100a00 */
[----:B------:R-:W-:-:S03]  /*217f0*/  IMAD.MOV.U32 R211, RZ, RZ, R176 ;  /* 0x000000ffffd37224 */ /* 0x000fc600078e00b0 */
[----:B------:R-:W-:Y:S04]  /*21800*/  LDS R174, [R2+0xa380] ;  /* 0x00a3800002ae7984 */ /* 0x000fe80000000800 */
[----:B------:R-:W-:Y:S04]  /*21810*/  LDS R173, [R0+0x8380] ;  /* 0x0083800000ad7984 */ /* 0x000fe80000000800 */
[----:B-1----:R-:W3:Y:S04]  /*21820*/  LDL.LU.64 R118, [R1+0x2028] ;  /* 0x0020280001767983 */ /* 0x002ee80000300a00 */
[----:B------:R-:W3:Y:S04]  /*21830*/  LDL.LU.64 R116, [R1+0x2020] ;  /* 0x0020200001747983 */ /* 0x000ee80000300a00 */
[----:B------:R-:W-:Y:S04]  /*21840*/  STL.64 [R1+0xb90], R108 ;  /* 0x000b906c01007387 */ /* 0x000fe80000100a00 */
[----:B------:R1:W-:Y:S04]  /*21850*/  STL.64 [R1+0xb98], R110 ;  /* 0x000b986e01007387 */ /* 0x0003e80000100a00 */
[----:B------:R-:W4:Y:S04]  /*21860*/  LDS R175, [R0+0xa380] ;  /* 0x00a3800000af7984 */ /* 0x000f280000000800 */
[----:B------:R-:W-:Y:S04]  /*21870*/  LDS R176, [R2+0x8400] ;  /* 0x0084000002b07984 */ /* 0x000fe80000000800 */
[----:B-1----:R-:W3:Y:S04]  /*21880*/  LDL.LU.64 R110, [R1+0x2018] ;  /* 0x00201800016e7983 */ /* 0x002ee80000300a00 */
[----:B------:R-:W3:Y:S04]  /*21890*/  LDL.LU.64 R108, [R1+0x2010] ;  /* 0x00201000016c7983 */ /* 0x000ee80000300a00 */
[----:B------:R-:W-:Y:S04]  /*218a0*/  LDS R178, [R2+0xa400] ;  /* 0x00a4000002b27984 */ /* 0x000fe80000000800 */
[----:B------:R-:W-:Y:S04]  /*218b0*/  LDS R177, [R0+0x8400] ;  /* 0x0084000000b17984 */ /* 0x000fe80000000800 */
[----:B------:R-:W1:Y:S01]  /*218c0*/  LDS R179, [R0+0xa400] ;  /* 0x00a4000000b37984 */ /* 0x000e620000000800 */
[----:B------:R-:W-:-:S02]  /*218d0*/  IMAD.MOV.U32 R64, RZ, RZ, R187 ;  /* 0x000000ffff407224 */ /* 0x000fc400078e00bb */
[----:B------:R-:W-:Y:S01]  /*218e0*/  IMAD.MOV.U32 R65, RZ, RZ, R186 ;  /* 0x000000ffff417224 */ /* 0x000fe200078e00ba */
[----:B------:R-:W-:Y:S01]  /*218f0*/  LDS R188, [R2+0x8580] ;  /* 0x0085800002bc7984 */ /* 0x000fe20000000800 */
[----:B------:R-:W-:Y:S02]  /*21900*/  IMAD.MOV.U32 R66, RZ, RZ, R185 ;  /* 0x000000ffff427224 */ /* 0x000fe400078e00b9 */
[----:B------:R-:W-:Y:S01]  /*21910*/  IMAD.MOV.U32 R67, RZ, RZ, R184 ;  /* 0x000000ffff437224 */ /* 0x000fe200078e00b8 */
[----:B------:R-:W-:Y:S01]  /*21920*/  MOV R61, R195 ;  /* 0x000000c3003d7202 */ /* 0x000fe20000000f00 */
[----:B------:R-:W-:Y:S01]  /*21930*/  IMAD.MOV.U32 R60, RZ, RZ, R196 ;  /* 0x000000ffff3c7224 */ /* 0x000fe200078e00c4 */
[----:B------:R-:W-:Y:S01]  /*21940*/  LDS R184, [R2+0x8500] ;  /* 0x0085000002b87984 */ /* 0x000fe20000000800 */
[----:B------:R-:W-:Y:S02]  /*21950*/  IMAD.MOV.U32 R62, RZ, RZ, R194 ;  /* 0x000000ffff3e7224 */ /* 0x000fe400078e00c2 */
[----:B------:R-:W-:Y:S01]  /*21960*/  IMAD.MOV.U32 R63, RZ, RZ, R193 ;  /* 0x000000ffff3f7224 */ /* 0x000fe200078e00c1 */
[----:B----4-:R-:W-:Y:S01]  /*21970*/  HMMA.1688.F32.TF32 R64, R164, R100, R64 ;  /* 0x00000064a440723c */ /* 0x010fe20000081040 */
[----:B------:R-:W-:Y:S01]  /*21980*/  IMAD.MOV.U32 R56, RZ, RZ, R183 ;  /* 0x000000ffff387224 */ /* 0x000fe200078e00b7 */
[----:B------:R-:W-:Y:S01]  /*21990*/  LDS R186, [R2+0xa500] ;  /* 0x00a5000002ba7984 */ /* 0x000fe20000000800 */
[----:B------:R-:W-:-:S02]  /*219a0*/  IMAD.MOV.U32 R57, RZ, RZ, R182 ;  /* 0x000000ffff397224 */ /* 0x000fc400078e00b6 */
[----:B------:R-:W-:Y:S01]  /*219b0*/  IMAD.MOV.U32 R58, RZ, RZ, R181 ;  /* 0x000000ffff3a7224 */ /* 0x000fe200078e00b5 */
[----:B------:R-:W-:Y:S02]  /*219c0*/  LDS R182, [R2+0xa480] ;  /* 0x00a4800002b67984 */ /* 0x000fe40000000800 */
[-C--:B------:R-:W-:Y:S01]  /*219d0*/  HMMA.1688.F32.TF32 R60, R168, R100.reuse, R60 ;  /* 0x00000064a83c723c */ /* 0x080fe2000008103c */
[----:B------:R-:W-:Y:S01]  /*219e0*/  IMAD.MOV.U32 R59, RZ, RZ, R180 ;  /* 0x000000ffff3b7224 */ /* 0x000fe200078e00b4 */
[----:B------:R-:W-:Y:S04]  /*219f0*/  LDS R181, [R0+0x8480] ;  /* 0x0084800000b57984 */ /* 0x000fe80000000800 */
[----:B------:R-:W-:Y:S04]  /*21a00*/  LDS R180, [R2+0x8480] ;  /* 0x0084800002b47984 */ /* 0x000fe80000000800 */
[----:B------:R-:W-:Y:S04]  /*21a10*/  LDS R183, [R0+0xa480] ;  /* 0x00a4800000b77984 */ /* 0x000fe80000000800 */
[----:B------:R-:W-:Y:S04]  /*21a20*/  LDS R185, [R0+0x8500] ;  /* 0x0085000000b97984 */ /* 0x000fe80000000800 */
[----:B------:R-:W-:Y:S04]  /*21a30*/  LDS R187, [R0+0xa500] ;  /* 0x00a5000000bb7984 */ /* 0x000fe80000000800 */
[----:B------:R-:W-:Y:S04]  /*21a40*/  LDS R190, [R2+0xa580] ;  /* 0x00a5800002be7984 */ /* 0x000fe80000000800 */
[----:B------:R-:W-:Y:S04]  /*21a50*/  LDS R189, [R0+0x8580] ;  /* 0x0085800000bd7984 */ /* 0x000fe80000000800 */
[----:B------:R-:W2:Y:S04]  /*21a60*/  LDS R191, [R0+0xa580] ;  /* 0x00a5800000bf7984 */ /* 0x000ea80000000800 */
[----:B------:R-:W-:Y:S04]  /*21a70*/  STL.64 [R1+0xd20], R64 ;  /* 0x000d204001007387 */ /* 0x000fe80000100a00 */
[----:B------:R4:W-:Y:S04]  /*21a80*/  STL.64 [R1+0xd28], R66 ;  /* 0x000d284201007387 */ /* 0x0009e80000100a00 */
[----:B------:R-:W-:Y:S04]  /*21a90*/  STL.64 [R1+0xeb0], R60 ;  /* 0x000eb03c01007387 */ /* 0x000fe80000100a00 */
[----:B------:R1:W-:Y:S01]  /*21aa0*/  STL.64 [R1+0xeb8], R62 ;  /* 0x000eb83e01007387 */ /* 0x0003e20000100a00 */
[-C--:B----4-:R-:W-:Y:S03]  /*21ab0*/  HMMA.1688.F32.TF32 R64, R172, R100.reuse, R56 ;  /* 0x00000064ac40723c */ /* 0x090fe60000081038 */
[----:B------:R-:W-:Y:S04]  /*21ac0*/  LDS R192, [R2+0x8600] ;  /* 0x0086000002c07984 */ /* 0x000fe80000000800 */
[----:B------:R-:W-:Y:S01]  /*21ad0*/  LDS R194, [R2+0xa600] ;  /* 0x00a6000002c27984 */ /* 0x000fe20000000800 */
[-C--:B-1----:R-:W-:Y:S03]  /*21ae0*/  HMMA.1688.F32.TF32 R60, R176, R100.reuse, R208 ;  /* 0x00000064b03c723c */ /* 0x082fe600000810d0 */
[----:B------:R-:W-:Y:S04]  /*21af0*/  LDS R193, [R0+0x8600] ;  /* 0x0086000000c17984 */ /* 0x000fe80000000800 */
[----:B------:R-:W1:Y:S04]  /*21b00*/  LDS R195, [R0+0xa600] ;  /* 0x00a6000000c37984 */ /* 0x000e680000000800 */
[----:B------:R-:W4:Y:S04]  /*21b10*/  LDS R196, [R2+0x8680] ;  /* 0x0086800002c47984 */ /* 0x000f280000000800 */
[----:B------:R-:W-:Y:S04]  /*21b20*/  LDS R200, [R2+0x8700] ;  /* 0x0087000002c87984 */ /* 0x000fe80000000800 */
[----:B------:R-:W-:Y:S04]  /*21b30*/  LDS R202, [R2+0xa700] ;  /* 0x00a7000002ca7984 */ /* 0x000fe80000000800 */
[----:B------:R-:W-:Y:S04]  /*21b40*/  LDS R201, [R0+0x8700] ;  /* 0x0087000000c97984 */ /* 0x000fe80000000800 */
[----:B------:R-:W1:Y:S04]  /*21b50*/  LDS R203, [R0+0xa700] ;  /* 0x00a7000000cb7984 */ /* 0x000e680000000800 */
[----:B------:R-:W-:Y:S04]  /*21b60*/  STL.64 [R1+0xfe0], R64 ;  /* 0x000fe04001007387 */ /* 0x000fe80000100a00 */
[----:B------:R-:W-:Y:S04]  /*21b70*/  STL.64 [R1+0xfe8], R66 ;  /* 0x000fe84201007387 */ /* 0x000fe80000100a00 */
[----:B------:R-:W-:Y:S04]  /*21b80*/  STL.64 [R1+0x1100], R60 ;  /* 0x0011003c01007387 */ /* 0x000fe80000100a00 */
[----:B------:R2:W-:Y:S04]  /*21b90*/  STL.64 [R1+0x1108], R62 ;  /* 0x0011083e01007387 */ /* 0x0005e80000100a00 */
[----:B------:R-:W-:Y:S04]  /*21ba0*/  LDS R204, [R2+0x8780] ;  /* 0x0087800002cc7984 */ /* 0x000fe80000000800 */
[----:B------:R-:W-:Y:S04]  /*21bb0*/  LDS R206, [R2+0xa780] ;  /* 0x00a7800002ce7984 */ /* 0x000fe80000000800 */
[----:B------:R-:W-:Y:S04]  /*21bc0*/  LDS R205, [R0+0x8780] ;  /* 0x0087800000cd7984 */ /* 0x000fe80000000800 */
[----:B------:R-:W1:Y:S01]  /*21bd0*/  LDS R207, [R0+0xa780] ;  /* 0x00a7800000cf7984 */ /* 0x000e620000000800 */
[-C--:B--2---:R-:W-:Y:S08]  /*21be0*/  HMMA.1688.F32.TF32 R60, R188, R100.reuse, R112 ;  /* 0x00000064bc3c723c */ /* 0x084ff00000081070 */
[-C--:B---3--:R-:W-:Y:S08]  /*21bf0*/  HMMA.1688.F32.TF32 R64, R184, R100.reuse, R116 ;  /* 0x00000064b840723c */ /* 0x088ff00000081074 */
[-C--:B------:R-:W-:Y:S11]  /*21c00*/  HMMA.1688.F32.TF32 R56, R180, R100.reuse, R108 ;  /* 0x00000064b438723c */ /* 0x080ff6000008106c */
[----:B------:R-:W-:Y:S11]  /*21c10*/  @!UPT UIADD3 URZ, URZ, URZ, URZ ;  /* 0x0000003f3f3ff290 */ /* 0x000ff6000fffe03f */
[----:B------:R-:W-:Y:S01]  /*21c20*/  @!UPT UIADD3 URZ, URZ, URZ, URZ ;  /* 0x0000003f3f3ff290 */ /* 0x000fe2000fffe03f */
[----:B------:R-:W-:Y:S04]  /*21c30*/  STL.64 [R1+0x11d0], R56 ;  /* 0x0011d03801007387 */ /* 0x000fe80000100a00 */
[----:B------:R1:W-:Y:S04]  /*21c40*/  STL.64 [R1+0x11d8], R58 ;  /* 0x0011d83a01007387 */ /* 0x0003e80000100a00 */
[----:B------:R-:W-:Y:S04]  /*21c50*/  STL.64 [R1+0x12a0], R64 ;  /* 0x0012a04001007387 */ /* 0x000fe80000100a00 */
[----:B------:R4:W-:Y:S01]  /*21c60*/  STL.64 [R1+0x12a8], R66 ;  /* 0x0012a84201007387 */ /* 0x0009e20000100a00 */
[-C--:B-1----:R-:W-:Y:S03]  /*21c70*/  HMMA.1688.F32.TF32 R56, R192, R100.reuse, R120 ;  /* 0x00000064c038723c */ /* 0x082fe60000081078 */
[----:B------:R-:W-:Y:S04]  /*21c80*/  STL.64 [R1+0x1350], R60 ;  /* 0x0013503c01007387 */ /* 0x000fe80000100a00 */
[----:B------:R1:W-:Y:S01]  /*21c90*/  STL.64 [R1+0x1358], R62 ;  /* 0x0013583e01007387 */ /* 0x0003e20000100a00 */
[-C--:B----4-:R-:W-:Y:S08]  /*21ca0*/  HMMA.1688.F32.TF32 R64, R196, R100.reuse, R124 ;  /* 0x00000064c440723c */ /* 0x090ff0000008107c */
[-C--:B-1----:R-:W-:Y:S07]  /*21cb0*/  HMMA.1688.F32.TF32 R60, R200, R100.reuse, R140 ;  /* 0x00000064c83c723c */ /* 0x082fee000008108c */
[----:B------:R-:W-:Y:S04]  /*21cc0*/  STL.64 [R1+0x13e0], R56 ;  /* 0x0013e03801007387 */ /* 0x000fe80000100a00 */
[----:B------:R1:W-:Y:S04]  /*21cd0*/  STL.64 [R1+0x13e8], R58 ;  /* 0x0013e83a01007387 */ /* 0x0003e80000100a00 */
[----:B------:R-:W-:Y:S04]  /*21ce0*/  STL.64 [R1+0x1480], R64 ;  /* 0x0014804001007387 */ /* 0x000fe80000100a00 */
[----:B------:R-:W-:Y:S04]  /*21cf0*/  STL.64 [R1+0x1488], R66 ;  /* 0x0014884201007387 */ /* 0x000fe80000100a00 */
[----:B------:R2:W-:Y:S04]  /*21d00*/  STL.64 [R1+0x14a0], R60 ;  /* 0x0014a03c01007387 */ /* 0x0005e80000100a00 */
[----:B------:R3:W-:Y:S01]  /*21d10*/  STL.64 [R1+0x14a8], R62 ;  /* 0x0014a83e01007387 */ /* 0x0007e20000100a00 */
[----:B-1----:R-:W-:Y:S03]  /*21d20*/  HMMA.1688.F32.TF32 R56, R204, R100, R144 ;  /* 0x00000064cc38723c */ /* 0x002fe60000081090 */
        /* <DEDUP_REMOVED lines=23> */
[----:B------:R-:W3:Y:S01]  /*21ea0*/  LDL.LU R67, [R1+0x9cc] ;  /* 0x0009cc0001437983 */ /* 0x000ee20000300800 */
[----:B------:R-:W-:Y:S01]  /*21eb0*/  IMAD.MOV.U32 R3, RZ, RZ, R56 ;  /* 0x000000ffff037224 */ /* 0x000fe200078e0038 */
[----:B------:R-:W-:Y:S01]  /*21ec0*/  MOV R252, R57 ;  /* 0x0000003900fc7202 */ /* 0x000fe20000000f00 */
[----:B------:R-:W-:Y:S01]  /*21ed0*/  IMAD.MOV.U32 R101, RZ, RZ, R58 ;  /* 0x000000ffff657224 */ /* 0x000fe200078e003a */
[----:B------:R-:W3:Y:S01]  /*21ee0*/  LDL.LU R56, [R1+0x7a0] ;  /* 0x0007a00001387983 */ /* 0x000ee20000300800 */
[----:B------:R-:W-:-:S03]  /*21ef0*/  IMAD.MOV.U32 R100, RZ, RZ, R59 ;  /* 0x000000ffff647224 */ /* 0x000fc600078e003b */
[----:B------:R-:W3:Y:S04]  /*21f00*/  LDL.LU R57, [R1+0x7a4] ;  /* 0x0007a40001397983 */ /* 0x000ee80000300800 */
[----:B------:R-:W3:Y:S04]  /*21f10*/  LDL.LU R58, [R1+0x7a8] ;  /* 0x0007a800013a7983 */ /* 0x000ee80000300800 */
[----:B------:R-:W3:Y:S04]  /*21f20*/  LDL.LU R59, [R1+0x7ac] ;  /* 0x0007ac00013b7983 */ /* 0x000ee80000300800 */
[----:B------:R-:W3:Y:S04]  /*21f30*/  LDL.LU R144, [R1+0x1d0] ;  /* 0x0001d00001907983 */ /* 0x000ee80000300800 */
[----:B------:R-:W3:Y:S01]  /*21f40*/  LDL.LU R145, [R1+0x1d4] ;  /* 0x0001d40001917983 */ /* 0x000ee20000300800 */
[----:B------:R-:W-:-:S03]  /*21f50*/  IMAD.MOV.U32 R142, RZ, RZ, R21 ;  /* 0x000000ffff8e7224 */ /* 0x000fc600078e0015 */
[----:B------:R-:W3:Y:S01]  /*21f60*/  LDL.LU R146, [R1+0x1d8] ;  /* 0x0001d80001927983 */ /* 0x000ee20000300800 */
[----:B------:R-:W-:-:S03]  /*21f70*/  IMAD.MOV.U32 R143, RZ, RZ, R20 ;  /* 0x000000ffff8f7224 */ /* 0x000fc600078e0014 */
        /* <DEDUP_REMOVED lines=17> */
[----:B------:R1:W-:Y:S04]  /*22090*/  STL [R1+0x1c94], R100 ;  /* 0x001c946401007387 */ /* 0x0003e80000100800 */
[----:B------:R-:W-:Y:S04]  /*220a0*/  STL [R1+0x1c90], R3 ;  /* 0x001c900301007387 */ /* 0x000fe80000100800 */
[----:B------:R-:W-:Y:S04]  /*220b0*/  STL [R1+0x1c8c], R252 ;  /* 0x001c8cfc01007387 */ /* 0x000fe80000100800 */
[----:B------:R1:W-:Y:S04]  /*220c0*/  STL [R1+0x1c88], R101 ;  /* 0x001c886501007387 */ /* 0x0003e80000100800 */
[----:B-1----:R-:W3:Y:S04]  /*220d0*/  LDL.LU R100, [R1+0x520] ;  /* 0x0005200001647983 */ /* 0x002ee80000300800 */
[----:B------:R-:W3:Y:S04]  /*220e0*/  LDL.LU R101, [R1+0x524] ;  /* 0x0005240001657983 */ /* 0x000ee80000300800 */
[----:B------:R-:W3:Y:S04]  /*220f0*/  LDL.LU R102, [R1+0x528] ;  /* 0x0005280001667983 */ /* 0x000ee80000300800 */
[----:B------:R-:W3:Y:S01]  /*22100*/  LDL.LU R103, [R1+0x52c] ;  /* 0x00052c0001677983 */ /* 0x000ee20000300800 */
[-C--:B----4-:R-:W-:Y:S08]  /*22110*/  HMMA.1688.F32.TF32 R208, R48, R32.reuse, R208 ;  /* 0x0000002030d0723c */ /* 0x090ff000000810d0 */
[-C--:B--2---:R-:W-:Y:S08]  /*22120*/  HMMA.1688.F32.TF32 R60, R40, R32.reuse, R60 ;  /* 0x00000020283c723c */ /* 0x084ff0000008103c */
[-C--:B---3--:R-:W-:Y:S08]  /*22130*/  HMMA.1688.F32.TF32 R64, R36, R32.reuse, R64 ;  /* 0x000000202440723c */ /* 0x088ff00000081040 */
[-C--:B------:R-:W-:Y:S11]  /*22140*/  HMMA.1688.F32.TF32 R56, R44, R32.reuse, R56 ;  /* 0x000000202c38723c */ /* 0x080ff60000081038 */
[----:B------:R-:W-:Y:S04]  /*22150*/  @!UPT UIADD3 URZ, URZ, URZ, URZ ;  /* 0x0000003f3f3ff290 */ /* 0x000fe8000fffe03f */
[----:B------:R-:W-:Y:S04]  /*22160*/  STL.64 [R1+0x720], R64 ;  /* 0x0007204001007387 */ /* 0x000fe80000100a00 */
[----:B------:R1:W-:Y:S04]  /*22170*/  STL.64 [R1+0x728], R66 ;  /* 0x0007284201007387 */ /* 0x0003e80000100a00 */
[----:B-1----:R-:W2:Y:S04]  /*22180*/  LDL.LU.64 R66, [R1+0x2000] ;  /* 0x0020000001427983 */ /* 0x002ea80000300a00 */
[----:B------:R-:W2:Y:S04]  /*22190*/  LDL.LU.64 R64, [R1+0x1ff8] ;  /* 0x001ff80001407983 */ /* 0x000ea80000300a00 */
[----:B------:R-:W-:Y:S04]  /*221a0*/  STL.64 [R1+0x740], R60 ;  /* 0x0007403c01007387 */ /* 0x000fe80000100a00 */
[----:B------:R1:W-:Y:S04]  /*221b0*/  STL.64 [R1+0x748], R62 ;  /* 0x0007483e01007387 */ /* 0x0003e80000100a00 */
[----:B-1----:R-:W3:Y:S04]  /*221c0*/  LDL.LU.64 R62, [R1+0x1ff0] ;  /* 0x001ff000013e7983 */ /* 0x002ee80000300a00 */
[----:B------:R-:W3:Y:S04]  /*221d0*/  LDL.LU.64 R60, [R1+0x1fe8] ;  /* 0x001fe800013c7983 */ /* 0x000ee80000300a00 */
[----:B------:R-:W-:Y:S04]  /*221e0*/  STL.64 [R1+0x780], R56 ;  /* 0x0007803801007387 */ /* 0x000fe80000100a00 */
[----:B------:R1:W-:Y:S04]  /*221f0*/  STL.64 [R1+0x788], R58 ;  /* 0x0007883a01007387 */ /* 0x0003e80000100a00 */
[----:B-1----:R-:W4:Y:S04]  /*22200*/  LDL.LU.64 R58, [R1+0x1fe0] ;  /* 0x001fe000013a7983 */ /* 0x002f280000300a00 */
[----:B------:R-:W4:Y:S04]  /*22210*/  LDL.LU.64 R56, [R1+0x1fd8] ;  /* 0x001fd80001387983 */ /* 0x000f280000300a00 */
[----:B------:R-:W-:Y:S04]  /*22220*/  STL.64 [R1+0x7d0], R208 ;  /* 0x0007d0d001007387 */ /* 0x000fe80000100a00 */
        /* <DEDUP_REMOVED lines=8> */
[-C--:B-1----:R-:W-:Y:S02]  /*222b0*/  HMMA.1688.F32.TF32 R100, R164, R32.reuse, R28 ;  /* 0x00000020a464723c */ /* 0x082fe4000008101c */
[----:B------:R-:W1:Y:S04]  /*222c0*/  LDSM.16.M88.4 R28, [R5+0x31000] ;  /* 0x03100000051c783b */ /* 0x000e680000000200 */
[----:B-1----:R-:W-:Y:S11]  /*222d0*/  STL [R1+0x1f0c], R30 ;  /* 0x001f0c1e01007387 */ /* 0x002ff60000100800 */
[----:B------:R-:W-:Y:S06]  /*222e0*/  @!UPT UIADD3 URZ, URZ, URZ, URZ ;  /* 0x0000003f3f3ff290 */ /* 0x000fec000fffe03f */
[----:B------:R-:W-:Y:S04]  /*222f0*/  STL.64 [R1+0xa00], R100 ;  /* 0x000a006401007387 */ /* 0x000fe80000100a00 */
[----:B------:R1:W-:Y:S02]  /*22300*/  STL.64 [R1+0xa08], R102 ;  /* 0x000a086601007387 */ /* 0x0003e40000100a00 */
[-C--:B-1----:R-:W-:Y:S02]  /*22310*/  HMMA.1688.F32.TF32 R100, R168, R32.reuse, R24 ;  /* 0x00000020a864723c */ /* 0x082fe40000081018 */
[----:B------:R-:W1:Y:S04]  /*22320*/  LDSM.16.M88.4 R24, [R5+0x31800] ;  /* 0x031800000518783b */ /* 0x000e680000000200 */
[----:B------:R-:W-:Y:S02]  /*22330*/  STL [R1+0x1f08], R31 ;  /* 0x001f081f01007387 */ /* 0x000fe40000100800 */
[-C--:B------:R-:W-:Y:S02]  /*22340*/  HMMA.1688.F32.TF32 R144, R172, R32.reuse, R144 ;  /* 0x00000020ac90723c */ /* 0x080fe40000081090 */
[----:B-1----:R-:W-:Y:S11]  /*22350*/  STL [R1+0x1f14], R26 ;  /* 0x001f141a01007387 */ /* 0x002ff60000100800 */
[----:B------:R-:W-:Y:S02]  /*22360*/  @!UPT UIADD3 URZ, URZ, URZ, URZ ;  /* 0x0000003f3f3ff290 */ /* 0x000fe4000fffe03f */
[----:B------:R-:W-:Y:S04]  /*22370*/  STL.64 [R1+0xcb0], R100 ;  /* 0x000cb06401007387 */ /* 0x000fe80000100a00 */
[----:B------:R1:W-:Y:S02]  /*22380*/  STL.64 [R1+0xcb8], R102 ;  /* 0x000cb86601007387 */ /* 0x0003e40000100a00 */
[-C--:B-1----:R-:W-:Y:S02]  /*22390*/  HMMA.1688.F32.TF32 R100, R176, R32.reuse, R140 ;  /* 0x00000020b064723c */ /* 0x082fe4000008108c */
[----:B------:R-:W-:Y:S04]  /*223a0*/  STL [R1+0x1f10], R27 ;  /* 0x001f101b01007387 */ /* 0x000fe80000100800 */
[----:B------:R-:W-:Y:S04]  /*223b0*/  STL.64 [R1+0xec0], R144 ;  /* 0x000ec09001007387 */ /* 0x000fe80000100a00 */
[----:B------:R-:W-:Y:S11]  /*223c0*/  STL.64 [R1+0xec8], R146 ;  /* 0x000ec89201007387 */ /* 0x000ff60000100a00 */
[----:B------:R-:W-:Y:S02]  /*223d0*/  @!UPT UIADD3 URZ, URZ, URZ, URZ ;  /* 0x0000003f3f3ff290 */ /* 0x000fe4000fffe03f */
[----:B------:R-:W-:Y:S04]  /*223e0*/  STL.64 [R1+0xff0], R100 ;  /* 0x000ff06401007387 */ /* 0x000fe80000100a00 */
[----:B------:R1:W-:Y:S02]  /*223f0*/  STL.64 [R1+0xff8], R102 ;  /* 0x000ff86601007387 */ /* 0x0003e40000100a00 */
[-C--:B-1----:R-:W-:Y:S08]  /*22400*/  HMMA.1688.F32.TF32 R100, R188, R32.reuse, R88 ;  /* 0x00000020bc64723c */ /* 0x082ff00000081058 */
[-C--:B------:R-:W-:Y:S08]  /*22410*/  HMMA.1688.F32.TF32 R88, R192, R32.reuse, R72 ;  /* 0x00000020c058723c */ /* 0x080ff00000081048 */
[-C--:B---3--:R-:W-:Y:S08]  /*22420*/  HMMA.1688.F32.TF32 R60, R184, R32.reuse, R60 ;  /* 0x00000020b83c723c */ /* 0x088ff0000008103c */
[-C--:B------:R-:W-:Y:S08]  /*22430*/  HMMA.1688.F32.TF32 R72, R200, R32.reuse, R92 ;  /* 0x00000020c848723c */ /* 0x080ff0000008105c */
[-C--:B--2---:R-:W-:Y:S11]  /*22440*/  HMMA.1688.F32.TF32 R140, R180, R32.reuse, R208 ;  /* 0x00000020b48c723c */ /* 0x084ff600000810d0 */
[----:B------:R-:W-:Y:S11]  /*22450*/  @!UPT UIADD3 URZ, URZ, URZ, URZ ;  /* 0x0000003f3f3ff290 */ /* 0x000ff6000fffe03f */
[----:B------:R-:W-:Y:S01]  /*22460*/  @!UPT UIADD3 URZ, URZ, URZ, URZ ;  /* 0x0000003f3f3ff290 */ /* 0x000fe2000fffe03f */
[----:B------:R-:W-:Y:S04]  /*22470*/  STL.64 [R1+0x1110], R140 ;  /* 0x0011108c01007387 */ /* 0x000fe80000100a00 */
[----:B------:R-:W-:Y:S04]  /*22480*/  STL.64 [R1+0x1118], R142 ;  /* 0x0011188e01007387 */ /* 0x000fe80000100a00 */
[----:B------:R-:W-:Y:S04]  /*22490*/  STL.64 [R1+0x1200], R60 ;  /* 0x0012003c01007387 */ /* 0x000fe80000100a00 */
[----:B------:R1:W-:Y:S02]  /*224a0*/  STL.64 [R1+0x1208], R62 ;  /* 0x0012083e01007387 */ /* 0x0003e40000100a00 */
[-C--:B-1----:R-:W-:Y:S08]  /*224b0*/  HMMA.1688.F32.TF32 R60, R196, R32.reuse, R80 ;  /* 0x00000020c43c723c */ /* 0x082ff00000081050 */
[----:B------:R-:W-:Y:S01]  /*224c0*/  HMMA.1688.F32.TF32 R32, R204, R32, R132 ;  /* 0x00000020cc20723c */ /* 0x000fe20000081084 */
[----:B------:R-:W-:Y:S04]  /*224d0*/  STL.64 [R1+0x12c0], R100 ;  /* 0x0012c06401007387 */ /* 0x000fe80000100a00 */
[----:B------:R-:W-:Y:S04]  /*224e0*/  STL.64 [R1+0x12c8], R102 ;  /* 0x0012c86601007387 */ /* 0x000fe80000100a00 */
[----:B------:R-:W-:Y:S04]  /*224f0*/  STL.64 [R1+0x1340], R88 ;  /* 0x0013405801007387 */ /* 0x000fe80000100a00 */
[----:B------:R-:W-:Y:S04]  /*22500*/  STL.64 [R1+0x1348], R90 ;  /* 0x0013485a01007387 */ /* 0x000fe80000100a00 */
[----:B------:R-:W-:Y:S04]  /*22510*/  STL.64 [R1+0x1410], R60 ;  /* 0x0014103c01007387 */ /* 0x000fe80000100a00 */
[----:B------:R1:W-:Y:S04]  /*22520*/  STL.64 [R1+0x1418], R62 ;  /* 0x0014183e01007387 */ /* 0x0003e80000100a00 */
[----:B------:R-:W-:Y:S01]  /*22530*/  STL.64 [R1+0x1470], R72 ;  /* 0x0014704801007387 */ /* 0x000fe20000100a00 */
[-C--:B-1----:R-:W-:Y:S03]  /*22540*/  HMMA.1688.F32.TF32 R60, R36, R28.reuse, R124 ;  /* 0x0000001c243c723c */ /* 0x082fe6000008107c */
[----:B------:R-:W-:Y:S04]  /*22550*/  STL.64 [R1+0x1478], R74 ;  /* 0x0014784a01007387 */ /* 0x000fe80000100a00 */
[----:B------:R-:W-:Y:S04]  /*22560*/  STL.64 [R1+0x1490], R32 ;  /* 0x0014902001007387 */ /* 0x000fe80000100a00 */
[----:B------:R1:W-:Y:S02]  /*22570*/  STL.64 [R1+0x1498], R34 ;  /* 0x0014982201007387 */ /* 0x0003e40000100a00 */
[----:B-1----:R-:W-:Y:S11]  /*22580*/  HMMA.1688.F32.TF32 R32, R40, R28, R120 ;  /* 0x0000001c2820723c */ /* 0x002ff60000081078 */
[----:B------:R-:W-:-:S02]  /*22590*/  IMAD.MOV.U32 R27, RZ, RZ, R63 ;  /* 0x000000ffff1b7224 */ /* 0x000fc400078e003f */
[----:B------:R-:W-:Y:S01]  /*225a0*/  IMAD.MOV.U32 R26, RZ, RZ, R62 ;  /* 0x000000ffff1a7224 */ /* 0x000fe200078e003e */
[----:B------:R1:W-:Y:S01]  /*225b0*/  STL.64 [R1+0x610], R60 ;  /* 0x0006103c01007387 */ /* 0x0003e20000100a00 */
[-C--:B------:R-:W-:Y:S03]  /*225c0*/  HMMA.1688.F32.TF32 R72, R44, R28.reuse, R112 ;  /* 0x0000001c2c48723c */ /* 0x080fe60000081070 */
[----:B------:R-:W-:Y:S04]  /*225d0*/  STL [R1+0x1f1c], R27 ;  /* 0x001f1c1b01007387 */ /* 0x000fe80000100800 */
[----:B------:R-:W-:Y:S01]  /*225e0*/  STL [R1+0x1f18], R26 ;  /* 0x001f181a01007387 */ /* 0x000fe20000100800 */
[-C--:B-1----:R-:W-:Y:S03]  /*225f0*/  HMMA.1688.F32.TF32 R60, R48, R28.reuse, R116 ;  /* 0x0000001c303c723c */ /* 0x082fe60000081074 */
[----:B------:R-:W-:Y:S04]  /*22600*/  STL.64 [R1+0x620], R32 ;  /* 0x0006202001007387 */ /* 0x000fe80000100a00 */
[----:B------:R1:W-:Y:S02]  /*22610*/  STL.64 [R1+0x628], R34 ;  /* 0x0006282201007387 */ /* 0x0003e40000100a00 */
[----:B-1----:R-:W-:Y:S06]  /*22620*/  HMMA.1688.F32.TF32 R32, R52, R28, R108 ;  /* 0x0000001c3420723c */ /* 0x002fec000008106c */
[----:B------:R1:W-:Y:S04]  /*22630*/  STL.64 [R1+0x630], R72 ;  /* 0x0006304801007387 */ /* 0x0003e80000100a00 */
[----:B------:R2:W-:Y:S04]  /*22640*/  STL.64 [R1+0x638], R74 ;  /* 0x0006384a01007387 */ /* 0x0005e80000100a00 */
[----:B------:R-:W3:Y:S04]  /*22650*/  LDL.LU R116, [R1+0x180] ;  /* 0x0001800001747983 */ /* 0x000ee80000300800 */
[----:B------:R1:W-:Y:S04]  /*22660*/  STL.64 [R1+0x640], R60 ;  /* 0x0006403c01007387 */ /* 0x0003e80000100a00 */
[----:B------:R1:W-:Y:S04]  /*22670*/  STL.64 [R1+0x648], R62 ;  /* 0x0006483e01007387 */ /* 0x0003e80000100a00 */
        /* <DEDUP_REMOVED lines=8> */
[----:B------:R-:W3:Y:S01]  /*22700*/  LDL.LU R121, [R1+0x5c4] ;  /* 0x0005c40001797983 */ /* 0x000ee20000300800 */
[----:B------:R-:W-:-:S03]  /*22710*/  IMAD.MOV.U32 R210, RZ, RZ, R16 ;  /* 0x000000ffffd27224 */ /* 0x000fc600078e0010 */
[----:B------:R-:W3:Y:S01]  /*22720*/  LDL.LU R122, [R1+0x5c8] ;  /* 0x0005c800017a7983 */ /* 0x000ee20000300800 */
[----:B------:R-:W-:-:S03]  /*22730*/  MOV R211, R17 ;  /* 0x0000001100d37202 */ /* 0x000fc60000000f00 */
        /* <DEDUP_REMOVED lines=14> */
[----:B------:R-:W2:Y:S01]  /*22820*/  LDL.LU R61, [R1+0x1c4] ;  /* 0x0001c400013d7983 */ /* 0x000ea20000300800 */
[----:B---3--:R-:W-:-:S02]  /*22830*/  IMAD.MOV.U32 R63, RZ, RZ, R16 ;  /* 0x000000ffff3f7224 */ /* 0x008fc400078e0010 */
[----:B----4-:R-:W-:Y:S02]  /*22840*/  IMAD.MOV.U32 R62, RZ, RZ, R17 ;  /* 0x000000ffff3e7224 */ /* 0x010fe400078e0011 */
[----:B------:R-:W3:Y:S04]  /*22850*/  LDL.LU R17, [R1+0x1fbc] ;  /* 0x001fbc0001117983 */ /* 0x000ee80000300800 */
        /* <DEDUP_REMOVED lines=27> */
[-C--:B--2---:R-:W-:Y:S08]  /*22a10*/  HMMA.1688.F32.TF32 R72, R164, R28.reuse, R72 ;  /* 0x0000001ca448723c */ /* 0x084ff00000081048 */
[-C--:B------:R-:W-:Y:S08]  /*22a20*/  HMMA.1688.F32.TF32 R80, R168, R28.reuse, R88 ;  /* 0x0000001ca850723c */ /* 0x080ff00000081058 */
[-C--:B------:R-:W-:Y:S07]  /*22a30*/  HMMA.1688.F32.TF32 R32, R172, R28.reuse, R60 ;  /* 0x0000001cac20723c */ /* 0x080fee000008103c */
[----:B------:R-:W-:Y:S01]  /*22a40*/  STL.64 [R1+0x880], R72 ;  /* 0x0008804801007387 */ /* 0x000fe20000100a00 */
[-C--:B------:R-:W-:Y:S03]  /*22a50*/  HMMA.1688.F32.TF32 R60, R180, R28.reuse, R56 ;  /* 0x0000001cb43c723c */ /* 0x080fe60000081038 */
[----:B------:R1:W-:Y:S04]  /*22a60*/  STL.64 [R1+0x888], R74 ;  /* 0x0008884a01007387 */ /* 0x0003e80000100a00 */
[----:B------:R-:W-:Y:S04]  /*22a70*/  STL.64 [R1+0x9c0], R80 ;  /* 0x0009c05001007387 */ /* 0x000fe80000100a00 */
[----:B------:R-:W-:Y:S01]  /*22a80*/  STL.64 [R1+0x9c8], R82 ;  /* 0x0009c85201007387 */ /* 0x000fe20000100a00 */
[-C--:B-1----:R-:W-:Y:S03]  /*22a90*/  HMMA.1688.F32.TF32 R72, R176, R28.reuse, R208 ;  /* 0x0000001cb048723c */ /* 0x082fe600000810d0 */
[----:B------:R-:W-:Y:S04]  /*22aa0*/  STL.64 [R1+0xc20], R32 ;  /* 0x000c202001007387 */ /* 0x000fe80000100a00 */
[----:B------:R1:W-:Y:S02]  /*22ab0*/  STL.64 [R1+0xc28], R34 ;  /* 0x000c282201007387 */ /* 0x0003e40000100a00 */
[-C--:B-1----:R-:W-:Y:S11]  /*22ac0*/  HMMA.1688.F32.TF32 R32, R184, R28.reuse, R64 ;  /* 0x0000001cb820723c */ /* 0x082ff60000081040 */
[----:B------:R-:W-:Y:S03]  /*22ad0*/  @!UPT UIADD3 URZ, URZ, URZ, URZ ;  /* 0x0000003f3f3ff290 */ /* 0x000fe6000fffe03f */
[----:B------:R-:W-:Y:S01]  /*22ae0*/  STL.64 [R1+0xed0], R72 ;  /* 0x000ed04801007387 */ /* 0x000fe20000100a00 */
[-C--:B------:R-:W-:Y:S03]  /*22af0*/  HMMA.1688.F32.TF32 R56, R188, R28.reuse, R68 ;  /* 0x0000001cbc38723c */ /* 0x080fe60000081044 */
[----:B------:R-:W-:Y:S04]  /*22b00*/  STL.64 [R1+0xed8], R74 ;  /* 0x000ed84a01007387 */ /* 0x000fe80000100a00 */
[----:B------:R-:W-:Y:S04]  /*22b10*/  STL.64 [R1+0x1000], R60 ;  /* 0x0010003c01007387 */ /* 0x000fe80000100a00 */
[----:B------:R1:W-:Y:S04]  /*22b20*/  STL.64 [R1+0x1008], R62 ;  /* 0x0010083e01007387 */ /* 0x0003e80000100a00 */
[----:B------:R-:W-:Y:S04]  /*22b30*/  STL.64 [R1+0x1140], R32 ;  /* 0x0011402001007387 */ /* 0x000fe80000100a00 */
[----:B------:R2:W-:Y:S01]  /*22b40*/  STL.64 [R1+0x1148], R34 ;  /* 0x0011482201007387 */ /* 0x0005e20000100a00 */
[-C--:B-1----:R-:W-:Y:S08]  /*22b50*/  HMMA.1688.F32.TF32 R60, R192, R28.reuse, R76 ;  /* 0x0000001cc03c723c */ /* 0x082ff0000008104c */
[-C--:B--2---:R-:W-:Y:S01]  /*22b60*/  HMMA.1688.F32.TF32 R32, R196, R28.reuse, R84 ;  /* 0x0000001cc420723c */ /* 0x084fe20000081054 */
[----:B------:R-:W-:Y:S04]  /*22b70*/  STL.64 [R1+0x11f0], R56 ;  /* 0x0011f03801007387 */ /* 0x000fe80000100a00 */
[----:B------:R1:W-:Y:S10]  /*22b80*/  STL.64 [R1+0x11f8], R58 ;  /* 0x0011f83a01007387 */ /* 0x0003f40000100a00 */
[----:B------:R-:W-:Y:S01]  /*22b90*/  STL.64 [R1+0x12b0], R60 ;  /* 0x0012b03c01007387 */ /* 0x000fe20000100a00 */
[-C--:B-1----:R-:W-:Y:S03]  /*22ba0*/  HMMA.1688.F32.TF32 R56, R200, R28.reuse, R96 ;  /* 0x0000001cc838723c */ /* 0x082fe60000081060 */
[----:B------:R-:W-:Y:S04]  /*22bb0*/  STL.64 [R1+0x12b8], R62 ;  /* 0x0012b83e01007387 */ /* 0x000fe80000100a00 */
[----:B------:R-:W-:Y:S01]  /*22bc0*/  STL.64 [R1+0x1380], R32 ;  /* 0x0013802001007387 */ /* 0x000fe20000100a00 */
[----:B------:R-:W-:Y:S03]  /*22bd0*/  HMMA.1688.F32.TF32 R28, R204, R28, R148 ;  /* 0x0000001ccc1c723c */ /* 0x000fe60000081094 */
[----:B------:R3:W-:Y:S04]  /*22be0*/  STL.64 [R1+0x1388], R34 ;  /* 0x0013882201007387 */ /* 0x0007e80000100a00 */
[----:B------:R-:W-:Y:S08]  /*22bf0*/  LDSM.16.M88.4 R148, [R5+0x36800] ;  /* 0x036800000594783b */ /* 0x000ff00000000200 */
[----:B------:R-:W-:Y:S04]  /*22c00*/  STL.64 [R1+0x1400], R56 ;  /* 0x0014003801007387 */ /* 0x000fe80000100a00 */
[----:B------:R-:W-:Y:S04]  /*22c10*/  STL.64 [R1+0x1408], R58 ;  /* 0x0014083a01007387 */ /* 0x000fe80000100a00 */
[----:B------:R-:W-:Y:S04]  /*22c20*/  STL.64 [R1+0x1460], R28 ;  /* 0x0014601c01007387 */ /* 0x000fe80000100a00 */
[----:B------:R4:W-:Y:S01]  /*22c30*/  STL.64 [R1+0x1468], R30 ;  /* 0x0014681e01007387 */ /* 0x0009e20000100a00 */
[-C--:B---3--:R-:W-:Y:S08]  /*22c40*/  HMMA.1688.F32.TF32 R32, R36, R24.reuse, R100 ;  /* 0x000000182420723c */ /* 0x088ff00000081064 */
[-C--:B----4-:R-:W-:Y:S11]  /*22c50*/  HMMA.1688.F32.TF32 R28, R44, R24.reuse, R140 ;  /* 0x000000182c1c723c */ /* 0x090ff6000008108c */
[----:B------:R-:W-:Y:S04]  /*22c60*/  @!UPT UIADD3 URZ, URZ, URZ, URZ ;  /* 0x0000003f3f3ff290 */ /* 0x000fe8000fffe03f */
[----:B------:R1:W-:Y:S01]  /*22c70*/  STL.64 [R1+0x520], R32 ;  /* 0x0005202001007387 */ /* 0x0003e20000100a00 */
[----:B------:R-:W-:Y:S02]  /*22c80*/  IMAD.MOV.U32 R27, RZ, RZ, R34 ;  /* 0x000000ffff1b7224 */ /* 0x000fe400078e0022 */
[----:B------:R-:W-:Y:S02]  /*22c90*/  IMAD.MOV.U32 R26, RZ, RZ, R35 ;  /* 0x000000ffff1a7224 */ /* 0x000fe400078e0023 */
[-C--:B-1----:R-:W-:Y:S01]  /*22ca0*/  HMMA.1688.F32.TF32 R32, R40, R24.reuse, R144 ;  /* 0x000000182820723c */ /* 0x082fe20000081090 */
[----:B------:R-:W-:Y:S04]  /*22cb0*/  STL [R1+0x1f2c], R27 ;  /* 0x001f2c1b01007387 */ /* 0x000fe80000100800 */
[----:B------:R-:W-:Y:S11]  /*22cc0*/  STL [R1+0x1f28], R26 ;  /* 0x001f281a01007387 */ /* 0x000ff60000100800 */
[----:B------:R-:W-:Y:S07]  /*22cd0*/  @!UPT UIADD3 URZ, URZ, URZ, URZ ;  /* 0x0000003f3f3ff290 */ /* 0x000fee000fffe03f */
[----:B------:R-:W-:Y:S04]  /*22ce0*/  STL.64 [R1+0x530], R32 ;  /* 0x0005302001007387 */ /* 0x000fe80000100a00 */
[----:B------:R-:W-:Y:S04]  /*22cf0*/  STL.64 [R1+0x538], R34 ;  /* 0x0005382201007387 */ /* 0x000fe80000100a00 */
[----:B------:R-:W-:Y:S04]  /*22d00*/  STL.64 [R1+0x550], R28 ;  /* 0x0005501c01007387 */ /* 0x000fe80000100a00 */
[----:B------:R1:W-:Y:S02]  /*22d10*/  STL.64 [R1+0x558], R30 ;  /* 0x0005581e01007387 */ /* 0x0003e40000100a00 */
[-C--:B-1----:R-:W-:Y:S02]  /*22d20*/  HMMA.1688.F32.TF32 R28, R164, R24.reuse, R20 ;  /* 0x00000018a41c723c */ /* 0x082fe40000081014 */
[----:B------:R-:W1:Y:S06]  /*22d30*/  LDSM.16.M88.4 R20, [R5+0x32000] ;  /* 0x032000000514783b */ /* 0x000e6c0000000200 */
[-C--:B------:R-:W-:Y:S08]  /*22d40*/  HMMA.1688.F32.TF32 R56, R48, R24.reuse, R124 ;  /* 0x000000183038723c */ /* 0x080ff0000008107c */
[-C--:B------:R-:W-:Y:S11]  /*22d50*/  HMMA.1688.F32.TF32 R32, R52, R24.reuse, R120 ;  /* 0x000000183420723c */ /* 0x080ff60000081078 */
[----:B------:R-:W-:Y:S04]  /*22d60*/  @!UPT UIADD3 URZ, URZ, URZ, URZ ;  /* 0x0000003f3f3ff290 */ /* 0x000fe8000fffe03f */
[----:B------:R-:W-:Y:S04]  /*22d70*/  STL.64 [R1+0x570], R56 ;  /* 0x0005703801007387 */ /* 0x000fe80000100a00 */
[----:B------:R-:W-:Y:S04]  /*22d80*/  STL.64 [R1+0x578], R58 ;  /* 0x0005783a01007387 */ /* 0x000fe80000100a00 */
[----:B------:R-:W-:Y:S04]  /*22d90*/  STL.64 [R1+0x5c0], R32 ;  /* 0x0005c02001007387 */ /* 0x000fe80000100a00 */
[----:B------:R-:W-:Y:S04]  /*22da0*/  STL.64 [R1+0x5c8], R34 ;  /* 0x0005c82201007387 */ /* 0x000fe80000100a00 */
[----:B-1----:R-:W-:Y:S04]  /*22db0*/  STL [R1+0x1f24], R22 ;  /* 0x001f241601007387 */ /* 0x002fe80000100800 */
        /* <DEDUP_REMOVED lines=11> */
[----:B------:R-:W-:Y:S06]  /*22e70*/  STL [R1+0x1f30], R19 ;  /* 0x001f301301007387 */ /* 0x000fec0000100800 */
[-C--:B------:R-:W-:Y:S11]  /*22e80*/  HMMA.1688.F32.TF32 R32, R180, R24.reuse, R108 ;  /* 0x00000018b420723c */ /* 0x080ff6000008106c */
[----:B------:R-:W-:Y:S04]  /*22e90*/  @!UPT UIADD3 URZ, URZ, URZ, URZ ;  /* 0x0000003f3f3ff290 */ /* 0x000fe8000fffe03f */
[----:B------:R-:W-:Y:S04]  /*22ea0*/  STL.64 [R1+0x990], R28 ;  /* 0x0009901c01007387 */ /* 0x000fe80000100a00 */
[----:B------:R1:W-:Y:S02]  /*22eb0*/  STL.64 [R1+0x998], R30 ;  /* 0x0009981e01007387 */ /* 0x0003e40000100a00 */
[-C--:B-1----:R-:W-:Y:S02]  /*22ec0*/  HMMA.1688.F32.TF32 R28, R184, R24.reuse, R248 ;  /* 0x00000018b81c723c */ /* 0x082fe400000810f8 */
[----:B------:R-:W-:Y:S04]  /*22ed0*/  STL.64 [R1+0xb10], R56 ;  /* 0x000b103801007387 */ /* 0x000fe80000100a00 */
[----:B------:R1:W-:Y:S04]  /*22ee0*/  STL.64 [R1+0xb18], R58 ;  /* 0x000b183a01007387 */ /* 0x0003e80000100a00 */
[----:B------:R-:W2:Y:S04]  /*22ef0*/  LDL.LU R116, [R1+0x170] ;  /* 0x0001700001747983 */ /* 0x000ea80000300800 */
[----:B------:R-:W-:Y:S04]  /*22f00*/  STL.64 [R1+0xee0], R32 ;  /* 0x000ee02001007387 */ /* 0x000fe80000100a00 */
[----:B------:R3:W-:Y:S05]  /*22f10*/  STL.64 [R1+0xee8], R34 ;  /* 0x000ee82201007387 */ /* 0x0007ea0000100a00 */
        /* <DEDUP_REMOVED lines=37> */
[----:B------:R-:W2:Y:S04]  /*23170*/  LDL.LU R108, [R1] ;  /* 0x00000000016c7983 */ /* 0x000ea80000300800 */
[----:B------:R-:W2:Y:S04]  /*23180*/  LDL.LU R109, [R1+0x4] ;  /* 0x00000400016d7983 */ /* 0x000ea80000300800 */
[----:B------:R-:W2:Y:S04]  /*23190*/  LDL.LU R110, [R1+0x8] ;  /* 0x00000800016e7983 */ /* 0x000ea80000300800 */
[----:B------:R-:W2:Y:S01]  /*231a0*/  LDL.LU R111, [R1+0xc] ;  /* 0x00000c00016f7983 */ /* 0x000ea20000300800 */
[-C--:B-1----:R-:W-:Y:S08]  /*231b0*/  HMMA.1688.F32.TF32 R56, R188, R24.reuse, R240 ;  /* 0x00000018bc38723c */ /* 0x082ff000000810f0 */
[-C--:B---3--:R-:W-:Y:S08]  /*231c0*/  HMMA.1688.F32.TF32 R32, R192, R24.reuse, R232 ;  /* 0x00000018c020723c */ /* 0x088ff000000810e8 */
[-C--:B----4-:R-:W-:Y:S07]  /*231d0*/  HMMA.1688.F32.TF32 R28, R196, R24.reuse, R224 ;  /* 0x00000018c41c723c */ /* 0x090fee00000810e0 */
[----:B------:R-:W-:Y:S04]  /*231e0*/  STL.64 [R1+0x1130], R56 ;  /* 0x0011303801007387 */ /* 0x000fe80000100a00 */
[----:B------:R-:W-:Y:S04]  /*231f0*/  STL.64 [R1+0x1138], R58 ;  /* 0x0011383a01007387 */ /* 0x000fe80000100a00 */
[----:B------:R-:W-:Y:S04]  /*23200*/  STL.64 [R1+0x11e0], R32 ;  /* 0x0011e02001007387 */ /* 0x000fe80000100a00 */
[----:B------:R1:W-:Y:S02]  /*23210*/  STL.64 [R1+0x11e8], R34 ;  /* 0x0011e82201007387 */ /* 0x0003e40000100a00 */
[-C--:B-1----:R-:W-:Y:S02]  /*23220*/  HMMA.1688.F32.TF32 R32, R204, R24.reuse, R104 ;  /* 0x00000018cc20723c */ /* 0x082fe40000081068 */
[----:B------:R1:W-:Y:S06]  /*23230*/  STL.64 [R1+0x12f0], R28 ;  /* 0x0012f01c01007387 */ /* 0x0003ec0000100a00 */
[----:B------:R-:W-:Y:S11]  /*23240*/  HMMA.1688.F32.TF32 R56, R200, R24, R216 ;  /* 0x00000018c838723c */ /* 0x000ff600000810d8 */
[----:B------:R-:W-:Y:S05]  /*23250*/  @!UPT UIADD3 URZ, URZ, URZ, URZ ;  /* 0x0000003f3f3ff290 */ /* 0x000fea000fffe03f */
[----:B-1----:R-:W-:Y:S01]  /*23260*/  IMAD.MOV.U32 R29, RZ, RZ, R32 ;  /* 0x000000ffff1d7224 */ /* 0x002fe200078e0020 */
[----:B------:R-:W-:Y:S01]  /*23270*/  MOV R24, R35 ;  /* 0x0000002300187202 */ /* 0x000fe20000000f00 */
[----:B------:R-:W-:Y:S02]  /*23280*/  IMAD.MOV.U32 R28, RZ, RZ, R33 ;  /* 0x000000ffff1c7224 */ /* 0x000fe400078e0021 */
[----:B------:R-:W-:Y:S01]  /*23290*/  IMAD.MOV.U32 R25, RZ, RZ, R34 ;  /* 0x000000ffff197224 */ /* 0x000fe200078e0022 */
[----:B------:R-:W-:Y:S04]  /*232a0*/  STL.64 [R1+0x12f8], R30 ;  /* 0x0012f81e01007387 */ /* 0x000fe80000100a00 */
[----:B------:R-:W-:Y:S04]  /*232b0*/  STL.64 [R1+0x1370], R56 ;  /* 0x0013703801007387 */ /* 0x000fe80000100a00 */
[----:B------:R-:W-:Y:S04]  /*232c0*/  STL.64 [R1+0x1378], R58 ;  /* 0x0013783a01007387 */ /* 0x000fe80000100a00 */
[----:B------:R-:W-:Y:S04]  /*232d0*/  STL [R1+0x1ca0], R24 ;  /* 0x001ca01801007387 */ /* 0x000fe80000100800 */
[----:B------:R-:W-:Y:S04]  /*232e0*/  STL [R1+0x1c9c], R25 ;  /* 0x001c9c1901007387 */ /* 0x000fe80000100800 */
[----:B------:R-:W-:Y:S04]  /*232f0*/  STL [R1+0x1c98], R28 ;  /* 0x001c981c01007387 */ /* 0x000fe80000100800 */
[----:B------:R-:W-:Y:S01]  /*23300*/  STL [R1+0x1c84], R29 ;  /* 0x001c841d01007387 */ /* 0x000fe20000100800 */
[----:B--2---:R-:W-:Y:S11]  /*23310*/  HMMA.1688.F32.TF32 R32, R36, R20, R60 ;  /* 0x000000142420723c */ /* 0x004ff6000008103c */
[----:B------:R-:W-:Y:S11]  /*23320*/  @!UPT UIADD3 URZ, URZ, URZ, URZ ;  /* 0x0000003f3f3ff290 */ /* 0x000ff6000fffe03f */
[----:B------:R-:W-:Y:S02]  /*23330*/  @!UPT UIADD3 URZ, URZ, URZ, URZ ;  /* 0x0000003f3f3ff290 */ /* 0x000fe4000fffe03f */
[----:B------:R-:W-:Y:S02]  /*23340*/  IMAD.MOV.U32 R27, RZ, RZ, R32 ;  /* 0x000000ffff1b7224 */ /* 0x000fe400078e0020 */
[----:B------:R-:W-:-:S03]  /*23350*/  IMAD.MOV.U32 R26, RZ, RZ, R33 ;  /* 0x000000ffff1a7224 */ /* 0x000fc600078e0021 */
[----:B------:R-:W-:Y:S04]  /*23360*/  STL [R1+0x1f44], R27 ;  /* 0x001f441b01007387 */ /* 0x000fe80000100800 */
[----:B------:R1:W-:Y:S02]  /*23370*/  STL [R1+0x1f40], R26 ;  /* 0x001f401a01007387 */ /* 0x0003e40000100800 */
[-C--:B-1----:R-:W-:Y:S08]  /*23380*/  HMMA.1688.F32.TF32 R24, R44, R20.reuse, R100 ;  /* 0x000000142c18723c */ /* 0x082ff00000081064 */
[----:B------:R-:W-:Y:S01]  /*23390*/  HMMA.1688.F32.TF32 R28, R40, R20, R208 ;  /* 0x00000014281c723c */ /* 0x000fe200000810d0 */
[----:B------:R-:W-:-:S02]  /*233a0*/  IMAD.MOV.U32 R22, RZ, RZ, R34 ;  /* 0x000000ffff167224 */ /* 0x000fc400078e0022 */
[----:B------:R-:W-:-:S03]  /*233b0*/  IMAD.MOV.U32 R23, RZ, RZ, R35 ;  /* 0x000000ffff177224 */ /* 0x000fc600078e0023 */
[----:B------:R-:W-:Y:S02]  /*233c0*/  STL [R1+0x1f3c], R22 ;  /* 0x001f3c1601007387 */ /* 0x000fe40000100800 */
[-C--:B------:R-:W-:Y:S02]  /*233d0*/  HMMA.1688.F32.TF32 R32, R48, R20.reuse, R144 ;  /* 0x000000143020723c */ /* 0x080fe40000081090 */
[----:B------:R-:W-:Y:S11]  /*233e0*/  STL [R1+0x1f38], R23 ;  /* 0x001f381701007387 */ /* 0x000ff60000100800 */
[----:B------:R-:W-:Y:S02]  /*233f0*/  @!UPT UIADD3 URZ, URZ, URZ, URZ ;  /* 0x0000003f3f3ff290 */ /* 0x000fe4000fffe03f */
        /* <DEDUP_REMOVED lines=32> */
[----:B--2---:R-:W-:Y:S03]  /*23600*/  HMMA.1688.F32.TF32 R24, R200, R20, R212 ;  /* 0x00000014c818723c */ /* 0x004fe600000810d4 */
[----:B------:R-:W-:Y:S04]  /*23610*/  STL.64 [R1+0x1120], R32 ;  /* 0x0011202001007387 */ /* 0x000fe80000100a00 */
[----:B------:R-:W-:Y:S01]  /*23620*/  STL.64 [R1+0x1128], R34 ;  /* 0x0011282201007387 */ /* 0x000fe20000100a00 */
[----:B------:R-:W-:Y:S11]  /*23630*/  IMAD.MOV.U32 R116, RZ, RZ, R9 ;  /* 0x000000ffff747224 */ /* 0x000ff600078e0009 */
[----:B------:R-:W-:Y:S04]  /*23640*/  @!UPT UIADD3 URZ, URZ, URZ, URZ ;  /* 0x0000003f3f3ff290 */ /* 0x000fe8000fffe03f */
[----:B------:R1:W-:Y:S04]  /*23650*/  STL.64 [R1+0x12e0], R24 ;  /* 0x0012e01801007387 */ /* 0x0003e80000100a00 */
[----:B------:R-:W-:Y:S04]  /*23660*/  STL.64 [R1+0x1230], R28 ;  /* 0x0012301c01007387 */ /* 0x000fe80000100a00 */
[----:B------:R2:W-:Y:S04]  /*23670*/  STL.64 [R1+0x1238], R30 ;  /* 0x0012381e01007387 */ /* 0x0005e80000100a00 */
[----:B------:R-:W-:Y:S04]  /*23680*/  STL [R1+0x12e8], R26 ;  /* 0x0012e81a01007387 */ /* 0x000fe80000100800 */
[----:B------:R-:W3:Y:S01]  /*23690*/  LDL.LU R9, [R1+0x1fb4] ;  /* 0x001fb40001097983 */ /* 0x000ee20000300800 */
[----:B------:R-:W-:Y:S01]  /*236a0*/  IMAD.MOV.U32 R117, RZ, RZ, R13 ;  /* 0x000000ffff757224 */ /* 0x000fe200078e000d */
[----:B------:R-:W-:-:S02]  /*236b0*/  MOV R118, R12 ;  /* 0x0000000c00767202 */ /* 0x000fc40000000f00 */
[----:B------:R-:W4:Y:S01]  /*236c0*/  LDL.LU R13, [R1+0x1fb0] ;  /* 0x001fb000010d7983 */ /* 0x000f220000300800 */
[----:B------:R-:W-:-:S03]  /*236d0*/  IMAD.MOV.U32 R113, RZ, RZ, R8 ;  /* 0x000000ffff717224 */ /* 0x000fc600078e0008 */
[----:B------:R-:W2:Y:S04]  /*236e0*/  LDL.LU R12, [R1+0x1fac] ;  /* 0x001fac00010c7983 */ /* 0x000ea80000300800 */
[----:B------:R-:W2:Y:S04]  /*236f0*/  LDL.LU R119, [R1+0x6c] ;  /* 0x00006c0001777983 */ /* 0x000ea80000300800 */
[----:B------:R-:W2:Y:S04]  /*23700*/  LDL.LU R112, [R1+0x80] ;  /* 0x0000800001707983 */ /* 0x000ea80000300800 */
[----:B------:R-:W2:Y:S01]  /*23710*/  LDL.LU R8, [R1+0x1fa8] ;  /* 0x001fa80001087983 */ /* 0x000ea20000300800 */
[----:B---3--:R-:W-:-:S03]  /*23720*/  IMAD.MOV.U32 R114, RZ, RZ, R9 ;  /* 0x000000ffff727224 */ /* 0x008fc600078e0009 */
[----:B------:R-:W3:Y:S01]  /*23730*/  LDL.LU R9, [R1+0x1fa4] ;  /* 0x001fa40001097983 */ /* 0x000ee20000300800 */
[----:B----4-:R-:W-:-:S03]  /*23740*/  IMAD.MOV.U32 R115, RZ, RZ, R13 ;  /* 0x000000ffff737224 */ /* 0x010fc600078e000d */
[----:B------:R-:W4:Y:S01]  /*23750*/  LDL.LU R13, [R1+0x1fa0] ;  /* 0x001fa000010d7983 */ /* 0x000f220000300800 */
[----:B--2---:R-:W-:-:S03]  /*23760*/  IMAD.MOV.U32 R120, RZ, RZ, R12 ;  /* 0x000000ffff787224 */ /* 0x004fc600078e000c */
[----:B------:R-:W2:Y:S04]  /*23770*/  LDL.LU R12, [R1+0x1f9c] ;  /* 0x001f9c00010c7983 */ /* 0x000ea80000300800 */
[----:B------:R-:W2:Y:S04]  /*23780*/  LDL.LU R121, [R1+0xa4] ;  /* 0x0000a40001797983 */ /* 0x000ea80000300800 */
[----:B------:R-:W2:Y:S01]  /*23790*/  LDL.LU R122, [R1+0xa8] ;  /* 0x0000a800017a7983 */ /* 0x000ea20000300800 */
[----:B------:R-:W-:-:S03]  /*237a0*/  IMAD.MOV.U32 R123, RZ, RZ, R8 ;  /* 0x000000ffff7b7224 */ /* 0x000fc600078e0008 */
[----:B------:R-:W2:Y:S01]  /*237b0*/  LDL.LU R8, [R1+0x1f98] ;  /* 0x001f980001087983 */ /* 0x000ea20000300800 */
[----:B---3--:R-:W-:-:S03]  /*237c0*/  IMAD.MOV.U32 R140, RZ, RZ, R9 ;  /* 0x000000ffff8c7224 */ /* 0x008fc600078e0009 */
[----:B------:R-:W3:Y:S01]  /*237d0*/  LDL.LU R9, [R1+0x1f94] ;  /* 0x001f940001097983 */ /* 0x000ee20000300800 */
[----:B----4-:R-:W-:-:S03]  /*237e0*/  IMAD.MOV.U32 R141, RZ, RZ, R13 ;  /* 0x000000ffff8d7224 */ /* 0x010fc600078e000d */
[----:B------:R-:W4:Y:S01]  /*237f0*/  LDL.LU R13, [R1+0x1f90] ;  /* 0x001f9000010d7983 */ /* 0x000f220000300800 */
[----:B--2---:R-:W-:-:S03]  /*23800*/  MOV R142, R12 ;  /* 0x0000000c008e7202 */ /* 0x004fc60000000f00 */
[----:B------:R-:W4:Y:S04]  /*23810*/  LDL.LU R12, [R1+0x1f8c] ;  /* 0x001f8c00010c7983 */ /* 0x000f280000300800 */
[----:B------:R-:W2:Y:S04]  /*23820*/  LDL.LU R143, [R1+0xec] ;  /* 0x0000ec00018f7983 */ /* 0x000ea80000300800 */
[----:B------:R-:W2:Y:S01]  /*23830*/  LDL.LU R144, [R1+0x1a0] ;  /* 0x0001a00001907983 */ /* 0x000ea20000300800 */
[----:B------:R-:W-:-:S03]  /*23840*/  IMAD.MOV.U32 R147, RZ, RZ, R8 ;  /* 0x000000ffff937224 */ /* 0x000fc600078e0008 */
[----:B------:R-:W2:Y:S01]  /*23850*/  LDL.LU R145, [R1+0x1a4] ;  /* 0x0001a40001917983 */ /* 0x000ea20000300800 */
[----:B---3--:R-:W-:-:S03]  /*23860*/  IMAD.MOV.U32 R146, RZ, RZ, R9 ;  /* 0x000000ffff927224 */ /* 0x008fc600078e0009 */
[----:B------:R-:W3:Y:S04]  /*23870*/  LDL.LU R9, [R1+0x1f88] ;  /* 0x001f880001097983 */ /* 0x000ee80000300800 */
[----:B------:R-:W3:Y:S04]  /*23880*/  LDL.LU R8, [R1+0x1f84] ;  /* 0x001f840001087983 */ /* 0x000ee80000300800 */
        /* <DEDUP_REMOVED lines=36> */
[----:B-1----:R-:W-:-:S05]  /*23ad0*/  IMAD.MOV.U32 R24, RZ, RZ, R27 ;  /* 0x000000ffff187224 */ /* 0x002fca00078e001b */
[----:B------:R2:W-:Y:S01]  /*23ae0*/  STL [R1+0x1ca4], R24 ;  /* 0x001ca41801007387 */ /* 0x0005e20000100800 */
[----:B------:R-:W-:Y:S03]  /*23af0*/  HMMA.1688.F32.TF32 R28, R204, R20, R152 ;  /* 0x00000014cc1c723c */ /* 0x000fe60000081098 */
[----:B------:R-:W-:Y:S11]  /*23b00*/  LDSM.16.M88.4 R152, [R5+0x37000] ;  /* 0x037000000598783b */ /* 0x000ff60000000200 */
[----:B------:R-:W-:Y:S09]  /*23b10*/  @!UPT UIADD3 URZ, URZ, URZ, URZ ;  /* 0x0000003f3f3ff290 */ /* 0x000ff2000fffe03f */
[----:B------:R-:W-:Y:S04]  /*23b20*/  STL.64 [R1+0x1360], R28 ;  /* 0x0013601c01007387 */ /* 0x000fe80000100a00 */
[----:B------:R-:W-:Y:S01]  /*23b30*/  STL.64 [R1+0x1368], R30 ;  /* 0x0013681e01007387 */ /* 0x000fe20000100a00 */
[-C--:B--2---:R-:W-:Y:S11]  /*23b40*/  HMMA.1688.F32.TF32 R24, R36, R16.reuse, R80 ;  /* 0x000000102418723c */ /* 0x084ff60000081050 */
[----:B------:R-:W-:Y:S11]  /*23b50*/  @!UPT UIADD3 URZ, URZ, URZ, URZ ;  /* 0x0000003f3f3ff290 */ /* 0x000ff6000fffe03f */
[----:B------:R-:W-:Y:S02]  /*23b60*/  @!UPT UIADD3 URZ, URZ, URZ, URZ ;  /* 0x0000003f3f3ff290 */ /* 0x000fe4000fffe03f */
[----:B------:R-:W-:Y:S02]  /*23b70*/  IMAD.MOV.U32 R22, RZ, RZ, R24 ;  /* 0x000000ffff167224 */ /* 0x000fe400078e0018 */
[----:B------:R-:W-:Y:S02]  /*23b80*/  IMAD.MOV.U32 R23, RZ, RZ, R25 ;  /* 0x000000ffff177224 */ /* 0x000fe400078e0019 */
[----:B------:R-:W-:Y:S01]  /*23b90*/  IMAD.MOV.U32 R18, RZ, RZ, R26 ;  /* 0x000000ffff127224 */ /* 0x000fe200078e001a */
[----:B------:R-:W-:Y:S01]  /*23ba0*/  STL [R1+0x1f54], R22 ;  /* 0x001f541601007387 */ /* 0x000fe20000100800 */
[----:B------:R-:W-:Y:S02]  /*23bb0*/  IMAD.MOV.U32 R19, RZ, RZ, R27 ;  /* 0x000000ffff137224 */ /* 0x000fe400078e001b */
[-C--:B---3--:R-:W-:Y:S01]  /*23bc0*/  HMMA.1688.F32.TF32 R24, R40, R16.reuse, R72 ;  /* 0x000000102818723c */ /* 0x088fe20000081048 */
[----:B------:R1:W-:Y:S07]  /*23bd0*/  STL [R1+0x1f50], R23 ;  /* 0x001f501701007387 */ /* 0x0003ee0000100800 */
[-C--:B-1----:R-:W-:Y:S01]  /*23be0*/  HMMA.1688.F32.TF32 R20, R44, R16.reuse, R88 ;  /* 0x000000102c14723c */ /* 0x082fe20000081058 */
[----:B------:R-:W-:Y:S04]  /*23bf0*/  STL [R1+0x1f4c], R18 ;  /* 0x001f4c1201007387 */ /* 0x000fe80000100800 */
[----:B------:R-:W-:Y:S10]  /*23c00*/  STL [R1+0x1f48], R19 ;  /* 0x001f481301007387 */ /* 0x000ff40000100800 */
[----:B------:R-:W-:Y:S04]  /*23c10*/  STL.64 [R1+0x360], R24 ;  /* 0x0003601801007387 */ /* 0x000fe80000100a00 */
[----:B------:R-:W-:Y:S04]  /*23c20*/  STL.64 [R1+0x368], R26 ;  /* 0x0003681a01007387 */ /* 0x000fe80000100a00 */
[----:B------:R-:W-:Y:S04]  /*23c30*/  STL.64 [R1+0x370], R20 ;  /* 0x0003701401007387 */ /* 0x000fe80000100a00 */
[----:B------:R4:W-:Y:S02]  /*23c40*/  STL.64 [R1+0x378], R22 ;  /* 0x0003781601007387 */ /* 0x0009e40000100a00 */
[-C--:B----4-:R-:W-:Y:S02]  /*23c50*/  HMMA.1688.F32.TF32 R20, R164, R16.reuse, R12 ;  /* 0x00000010a414723c */ /* 0x090fe4000008100c */
        /* <DEDUP_REMOVED lines=14> */
[-C--:B------:R-:W-:Y:S08]  /*23d40*/  HMMA.1688.F32.TF32 R24, R172, R16.reuse, R100 ;  /* 0x00000010ac18723c */ /* 0x080ff00000081064 */
[-C--:B------:R-:W-:Y:S01]  /*23d50*/  HMMA.1688.F32.TF32 R28, R180, R16.reuse, R140 ;  /* 0x00000010b41c723c */ /* 0x080fe2000008108c */
[----:B-1----:R-:W-:Y:S06]  /*23d60*/  STL [R1+0x1f64], R10 ;  /* 0x001f640a01007387 */ /* 0x002fec0000100800 */
[----:B------:R-:W-:Y:S04]  /*23d70*/  STL.64 [R1+0x4a0], R20 ;  /* 0x0004a01401007387 */ /* 0x000fe80000100a00 */
[----:B------:R1:W-:Y:S02]  /*23d80*/  STL.64 [R1+0x4a8], R22 ;  /* 0x0004a81601007387 */ /* 0x0003e40000100a00 */
[-C--:B-1----:R-:W-:Y:S02]  /*23d90*/  HMMA.1688.F32.TF32 R20, R176, R16.reuse, R144 ;  /* 0x00000010b014723c */ /* 0x082fe40000081090 */
[----:B------:R-:W-:Y:S04]  /*23da0*/  STL [R1+0x1f60], R11 ;  /* 0x001f600b01007387 */ /* 0x000fe80000100800 */
[----:B------:R-:W-:Y:S04]  /*23db0*/  STL.64 [R1+0x5e0], R24 ;  /* 0x0005e01801007387 */ /* 0x000fe80000100a00 */
[----:B------:R1:W-:Y:S02]  /*23dc0*/  STL.64 [R1+0x5e8], R26 ;  /* 0x0005e81a01007387 */ /* 0x0003e40000100a00 */
[-C--:B-1----:R-:W-:Y:S11]  /*23dd0*/  HMMA.1688.F32.TF32 R24, R184, R16.reuse, R124 ;  /* 0x00000010b818723c */ /* 0x082ff6000008107c */
[----:B------:R-:W-:Y:S04]  /*23de0*/  STL.64 [R1+0x830], R20 ;  /* 0x0008301401007387 */ /* 0x000fe80000100a00 */
[----:B------:R1:W-:Y:S02]  /*23df0*/  STL.64 [R1+0x838], R22 ;  /* 0x0008381601007387 */ /* 0x0003e40000100a00 */
[-C--:B-1----:R-:W-:Y:S02]  /*23e00*/  HMMA.1688.F32.TF32 R20, R188, R16.reuse, R120 ;  /* 0x00000010bc14723c */ /* 0x082fe40000081078 */
[----:B------:R-:W-:Y:S04]  /*23e10*/  STL.64 [R1+0x960], R28 ;  /* 0x0009601c01007387 */ /* 0x000fe80000100a00 */
[----:B------:R1:W-:Y:S04]  /*23e20*/  STL.64 [R1+0x968], R30 ;  /* 0x0009681e01007387 */ /* 0x0003e80000100a00 */
[----:B------:R-:W-:Y:S04]  /*23e30*/  STL.64 [R1+0xd10], R24 ;  /* 0x000d101801007387 */ /* 0x000fe80000100a00 */
[----:B------:R2:W-:Y:S01]  /*23e40*/  STL.64 [R1+0xd18], R26 ;  /* 0x000d181a01007387 */ /* 0x0005e20000100a00 */
[-C--:B-1----:R-:W-:Y:S08]  /*23e50*/  HMMA.1688.F32.TF32 R28, R192, R16.reuse, R112 ;  /* 0x00000010c01c723c */ /* 0x082ff00000081070 */
[----:B------:R-:W-:Y:S01]  /*23e60*/  STL.64 [R1+0xf00], R20 ;  /* 0x000f001401007387 */ /* 0x000fe20000100a00 */
[-C--:B--2---:R-:W-:Y:S03]  /*23e70*/  HMMA.1688.F32.TF32 R24, R196, R16.reuse, R116 ;  /* 0x00000010c418723c */ /* 0x084fe60000081074 */
[----:B------:R1:W-:Y:S05]  /*23e80*/  STL.64 [R1+0xf08], R22 ;  /* 0x000f081601007387 */ /* 0x0003ea0000100a00 */
[-C--:B-1----:R-:W-:Y:S06]  /*23e90*/  HMMA.1688.F32.TF32 R20, R200, R16.reuse, R108 ;  /* 0x00000010c814723c */ /* 0x082fec000008106c */
[----:B------:R-:W-:Y:S04]  /*23ea0*/  STL.64 [R1+0x1010], R28 ;  /* 0x0010101c01007387 */ /* 0x000fe80000100a00 */
[----:B------:R1:W-:Y:S11]  /*23eb0*/  STL.64 [R1+0x1018], R30 ;  /* 0x0010181e01007387 */ /* 0x0003f60000100a00 */
[----:B------:R-:W-:Y:S02]  /*23ec0*/  @!UPT UIADD3 URZ, URZ, URZ, URZ ;  /* 0x0000003f3f3ff290 */ /* 0x000fe4000fffe03f */
[----:B------:R-:W-:Y:S04]  /*23ed0*/  STL [R1+0x1220], R20 ;  /* 0x0012201401007387 */ /* 0x000fe80000100800 */
[----:B------:R2:W-:Y:S04]  /*23ee0*/  STL.64 [R1+0x1170], R24 ;  /* 0x0011701801007387 */ /* 0x0005e80000100a00 */
[----:B------:R-:W-:Y:S04]  /*23ef0*/  STL.64 [R1+0x1178], R26 ;  /* 0x0011781a01007387 */ /* 0x000fe80000100a00 */
[----:B------:R-:W-:Y:S04]  /*23f00*/  STL.64 [R1+0x1228], R22 ;  /* 0x0012281601007387 */ /* 0x000fe80000100a00 */
        /* <DEDUP_REMOVED lines=56> */
[----:B-1----:R-:W-:Y:S01]  /*24290*/  HMMA.1688.F32.TF32 R28, R204, R16, R128 ;  /* 0x00000010cc1c723c */ /* 0x002fe20000081080 */
[----:B--2---:R-:W-:-:S02]  /*242a0*/  IMAD.MOV.U32 R24, RZ, RZ, R21 ;  /* 0x000000ffff187224 */ /* 0x004fc400078e0015 */
[----:B------:R-:W1:Y:S04]  /*242b0*/  LDSM.16.M88.4 R128, [R5+0x34000] ;  /* 0x034000000580783b */ /* 0x000e680000000200 */
[----:B------:R3:W-:Y:S11]  /*242c0*/  STL [R1+0x1cb8], R24 ;  /* 0x001cb81801007387 */ /* 0x0007f60000100800 */
[----:B------:R-:W-:Y:S06]  /*242d0*/  @!UPT UIADD3 URZ, URZ, URZ, URZ ;  /* 0x0000003f3f3ff290 */ /* 0x000fec000fffe03f */
[----:B------:R-:W-:Y:S02]  /*242e0*/  IMAD.MOV.U32 R16, RZ, RZ, R31 ;  /* 0x000000ffff107224 */ /* 0x000fe400078e001f */
[----:B------:R-:W-:-:S03]  /*242f0*/  IMAD.MOV.U32 R17, RZ, RZ, R30 ;  /* 0x000000ffff117224 */ /* 0x000fc600078e001e */
[----:B------:R-:W-:Y:S04]  /*24300*/  STL [R1+0x1cb4], R16 ;  /* 0x001cb41001007387 */ /* 0x000fe80000100800 */
[----:B------:R-:W-:Y:S01]  /*24310*/  STL [R1+0x1cb0], R17 ;  /* 0x001cb01101007387 */ /* 0x000fe20000100800 */
[----:B------:R-:W-:Y:S01]  /*24320*/  IMAD.MOV.U32 R20, RZ, RZ, R29 ;  /* 0x000000ffff147224 */ /* 0x000fe200078e001d */
[----:B------:R-:W-:-:S04]  /*24330*/  MOV R21, R28 ;  /* 0x0000001c00157202 */ /* 0x000fc80000000f00 */
[----:B------:R-:W-:Y:S04]  /*24340*/  STL [R1+0x1cac], R20 ;  /* 0x001cac1401007387 */ /* 0x000fe80000100800 */
[----:B------:R2:W-:Y:S01]  /*24350*/  STL [R1+0x1ca8], R21 ;  /* 0x001ca81501007387 */ /* 0x0005e20000100800 */
[-C--:B---3--:R-:W-:Y:S08]  /*24360*/  HMMA.1688.F32.TF32 R24, R36, R12.reuse, R100 ;  /* 0x0000000c2418723c */ /* 0x088ff00000081064 */
[-C--:B--2---:R-:W-:Y:S08]  /*24370*/  HMMA.1688.F32.TF32 R20, R48, R12.reuse, R72 ;  /* 0x0000000c3014723c */ /* 0x084ff00000081048 */
[----:B----4-:R-:W-:Y:S08]  /*24380*/  HMMA.1688.F32.TF32 R16, R40, R12, R92 ;  /* 0x0000000c2810723c */ /* 0x010ff0000008105c */
[----:B------:R-:W-:-:S02]  /*24390*/  IMAD.MOV.U32 R34, RZ, RZ, R27 ;  /* 0x000000ffff227224 */ /* 0x000fc400078e001b */
[----:B------:R-:W-:Y:S02]  /*243a0*/  IMAD.MOV.U32 R103, RZ, RZ, R26 ;  /* 0x000000ffff677224 */ /* 0x000fe400078e001a */
[----:B------:R-:W-:Y:S02]  /*243b0*/  IMAD.MOV.U32 R31, RZ, RZ, R25 ;  /* 0x000000ffff1f7224 */ /* 0x000fe400078e0019 */
[----:B------:R-:W-:Y:S01]  /*243c0*/  IMAD.MOV.U32 R30, RZ, RZ, R24 ;  /* 0x000000ffff1e7224 */ /* 0x000fe200078e0018 */
[----:B------:R-:W-:Y:S01]  /*243d0*/  STL [R1+0x1f74], R34 ;  /* 0x001f742201007387 */ /* 0x000fe20000100800 */
[-C--:B------:R-:W-:Y:S03]  /*243e0*/  HMMA.1688.F32.TF32 R24, R44, R12.reuse, R80 ;  /* 0x0000000c2c18723c */ /* 0x080fe60000081050 */
[----:B------:R-:W-:Y:S04]  /*243f0*/  STL [R1+0x1f70], R103 ;  /* 0x001f706701007387 */ /* 0x000fe80000100800 */
[----:B------:R-:W-:Y:S04]  /*24400*/  STL [R1+0x1f6c], R31 ;  /* 0x001f6c1f01007387 */ /* 0x000fe80000100800 */
[----:B------:R-:W-:Y:S04]  /*24410*/  STL [R1+0x1f68], R30 ;  /* 0x001f681e01007387 */ /* 0x000fe80000100800 */
[----:B------:R-:W-:Y:S04]  /*24420*/  STL.64 [R1+0x2d0], R16 ;  /* 0x0002d01001007387 */ /* 0x000fe80000100a00 */
[----:B------:R2:W-:Y:S02]  /*24430*/  STL.64 [R1+0x2d8], R18 ;  /* 0x0002d81201007387 */ /* 0x0005e40000100a00 */
[-C--:B--2---:R-:W-:Y:S02]  /*24440*/  HMMA.1688.F32.TF32 R16, R52, R12.reuse, R88 ;  /* 0x0000000c3410723c */ /* 0x084fe40000081058 */
[----:B------:R-:W-:Y:S04]  /*24450*/  STL.64 [R1+0x2e0], R24 ;  /* 0x0002e01801007387 */ /* 0x000fe80000100a00 */
[----:B------:R2:W-:Y:S04]  /*24460*/  STL.64 [R1+0x2e8], R26 ;  /* 0x0002e81a01007387 */ /* 0x0005e80000100a00 */
[----:B------:R-:W-:Y:S04]  /*24470*/  STL.64 [R1+0x2f0], R20 ;  /* 0x0002f01401007387 */ /* 0x000fe80000100a00 */
[----:B------:R3:W-:Y:S01]  /*24480*/  STL.64 [R1+0x2f8], R22 ;  /* 0x0002f81601007387 */ /* 0x0007e20000100a00 */
[-C--:B--2---:R-:W-:Y:S08]  /*24490*/  HMMA.1688.F32.TF32 R24, R164, R12.reuse, R60 ;  /* 0x0000000ca418723c */ /* 0x084ff0000008103c */
[----:B------:R-:W-:Y:S01]  /*244a0*/  STL.64 [R1+0x300], R16 ;  /* 0x0003001001007387 */ /* 0x000fe20000100a00 */
[-C--:B---3--:R-:W-:Y:S03]  /*244b0*/  HMMA.1688.F32.TF32 R20, R168, R12.reuse, R208 ;  /* 0x0000000ca814723c */ /* 0x088fe600000810d0 */
[----:B------:R2:W-:Y:S05]  /*244c0*/  STL.64 [R1+0x308], R18 ;  /* 0x0003081201007387 */ /* 0x0005ea0000100a00 */
[-C--:B--2---:R-:W-:Y:S06]  /*244d0*/  HMMA.1688.F32.TF32 R16, R172, R12.reuse, R144 ;  /* 0x0000000cac10723c */ /* 0x084fec0000081090 */
[----:B------:R-:W-:Y:S04]  /*244e0*/  STL.64 [R1+0x310], R24 ;  /* 0x0003101801007387 */ /* 0x000fe80000100a00 */
[----:B------:R2:W-:Y:S05]  /*244f0*/  STL.64 [R1+0x318], R26 ;  /* 0x0003181a01007387 */ /* 0x0005ea0000100a00 */
[----:B------:R-:W-:Y:S04]  /*24500*/  STL.64 [R1+0x350], R20 ;  /* 0x0003501401007387 */ /* 0x000fe80000100a00 */
[----:B------:R3:W-:Y:S01]  /*24510*/  STL.64 [R1+0x358], R22 ;  /* 0x0003581601007387 */ /* 0x0007e20000100a00 */
[-C--:B--2---:R-:W-:Y:S03]  /*24520*/  HMMA.1688.F32.TF32 R24, R176, R12.reuse, R140 ;  /* 0x0000000cb018723c */ /* 0x084fe6000008108c */
[----:B------:R-:W-:Y:S05]  /*24530*/  STL.64 [R1+0x4b0], R16 ;  /* 0x0004b01001007387 */ /* 0x000fea0000100a00 */
[-C--:B---3--:R-:W-:Y:S01]  /*24540*/  HMMA.1688.F32.TF32 R20, R180, R12.reuse, R124 ;  /* 0x0000000cb414723c */ /* 0x088fe2000008107c */
[----:B------:R2:W-:Y:S07]  /*24550*/  STL.64 [R1+0x4b8], R18 ;  /* 0x0004b81201007387 */ /* 0x0005ee0000100a00 */
[-C--:B--2---:R-:W-:Y:S07]  /*24560*/  HMMA.1688.F32.TF32 R16, R184, R12.reuse, R120 ;  /* 0x0000000cb810723c */ /* 0x084fee0000081078 */
[----:B------:R-:W-:Y:S04]  /*24570*/  STL.64 [R1+0x700], R24 ;  /* 0x0007001801007387 */ /* 0x000fe80000100a00 */
[----:B------:R2:W-:Y:S04]  /*24580*/  STL.64 [R1+0x708], R26 ;  /* 0x0007081a01007387 */ /* 0x0005e80000100a00 */
        /* <DEDUP_REMOVED lines=77> */
[-C--:B---3--:R-:W-:Y:S08]  /*24a60*/  HMMA.1688.F32.TF32 R16, R200, R12.reuse, R64 ;  /* 0x0000000cc810723c */ /* 0x088ff00000081040 */
[----:B------:R-:W-:Y:S01]  /*24a70*/  HMMA.1688.F32.TF32 R12, R204, R12, R156 ;  /* 0x0000000ccc0c723c */ /* 0x000fe2000008109c */
[----:B------:R-:W-:Y:S11]  /*24a80*/  LDSM.16.M88.4 R156, [R5+0x37800] ;  /* 0x03780000059c783b */ /* 0x000ff60000000200 */
[----:B------:R-:W-:Y:S04]  /*24a90*/  @!UPT UIADD3 URZ, URZ, URZ, URZ ;  /* 0x0000003f3f3ff290 */ /* 0x000fe8000fffe03f */
[----:B------:R-:W-:Y:S02]  /*24aa0*/  IMAD.MOV.U32 R3, RZ, RZ, R19 ;  /* 0x000000ffff037224 */ /* 0x000fe400078e0013 */
[----:B------:R-:W-:Y:S01]  /*24ab0*/  IMAD.MOV.U32 R100, RZ, RZ, R18 ;  /* 0x000000ffff647224 */ /* 0x000fe200078e0012 */
[----:B------:R-:W-:Y:S01]  /*24ac0*/  MOV R25, R16 ;  /* 0x0000001000197202 */ /* 0x000fe20000000f00 */
[----:B------:R-:W-:Y:S01]  /*24ad0*/  IMAD.MOV.U32 R28, RZ, RZ, R17 ;  /* 0x000000ffff1c7224 */ /* 0x000fe200078e0011 */
[----:B------:R-:W-:Y:S01]  /*24ae0*/  STL [R1+0x1cc8], R3 ;  /* 0x001cc80301007387 */ /* 0x000fe20000100800 */
[----:B--2---:R-:W-:Y:S03]  /*24af0*/  HMMA.1688.F32.TF32 R20, R36, R8, R56 ;  /* 0x000000082414723c */ /* 0x004fe60000081038 */
[----:B------:R-:W-:Y:S04]  /*24b00*/  STL [R1+0x1cc4], R100 ;  /* 0x001cc46401007387 */ /* 0x000fe80000100800 */
[----:B------:R-:W-:Y:S04]  /*24b10*/  STL [R1+0x1cc0], R28 ;  /* 0x001cc01c01007387 */ /* 0x000fe80000100800 */
[----:B------:R-:W-:Y:S04]  /*24b20*/  STL [R1+0x1cbc], R25 ;  /* 0x001cbc1901007387 */ /* 0x000fe80000100800 */
[----:B------:R-:W-:Y:S04]  /*24b30*/  STL.64 [R1+0x1210], R12 ;  /* 0x0012100c01007387 */ /* 0x000fe80000100a00 */
[----:B------:R4:W-:Y:S05]  /*24b40*/  STL.64 [R1+0x1218], R14 ;  /* 0x0012180e01007387 */ /* 0x0009ea0000100a00 */
[----:B------:R-:W-:-:S02]  /*24b50*/  IMAD.MOV.U32 R18, RZ, RZ, R20 ;  /* 0x000000ffff127224 */ /* 0x000fc400078e0014 */
[----:B------:R-:W-:Y:S01]  /*24b60*/  IMAD.MOV.U32 R19, RZ, RZ, R21 ;  /* 0x000000ffff137224 */ /* 0x000fe200078e0015 */
[----:B----4-:R-:W-:Y:S01]  /*24b70*/  HMMA.1688.F32.TF32 R12, R40, R8, R132 ;  /* 0x00000008280c723c */ /* 0x010fe20000081084 */
[----:B------:R-:W-:Y:S01]  /*24b80*/  IMAD.MOV.U32 R27, RZ, RZ, R22 ;  /* 0x000000ffff1b7224 */ /* 0x000fe200078e0016 */
[----:B------:R-:W2:Y:S01]  /*24b90*/  LDSM.16.M88.4 R132, [R5+0x34800] ;  /* 0x034800000584783b */ /* 0x000ea20000000200 */
[----:B------:R-:W-:-:S05]  /*24ba0*/  IMAD.MOV.U32 R26, RZ, RZ, R23 ;  /* 0x000000ffff1a7224 */ /* 0x000fca00078e0017 */
[-C--:B------:R-:W-:Y:S08]  /*24bb0*/  HMMA.1688.F32.TF32 R20, R44, R8.reuse, R92 ;  /* 0x000000082c14723c */ /* 0x080ff0000008105c */
[-C--:B------:R-:W-:Y:S07]  /*24bc0*/  HMMA.1688.F32.TF32 R28, R48, R8.reuse, R80 ;  /* 0x00000008301c723c */ /* 0x080fee0000081050 */
[----:B------:R-:W-:Y:S04]  /*24bd0*/  STL.64 [R1+0x230], R12 ;  /* 0x0002300c01007387 */ /* 0x000fe80000100a00 */
[----:B------:R3:W-:Y:S04]  /*24be0*/  STL.64 [R1+0x238], R14 ;  /* 0x0002380e01007387 */ /* 0x0007e80000100a00 */
[----:B------:R-:W-:Y:S04]  /*24bf0*/  STL.64 [R1+0x240], R20 ;  /* 0x0002401401007387 */ /* 0x000fe80000100a00 */
[----:B------:R4:W-:Y:S01]  /*24c00*/  STL.64 [R1+0x248], R22 ;  /* 0x0002481601007387 */ /* 0x0009e20000100a00 */
[-C--:B---3--:R-:W-:Y:S08]  /*24c10*/  HMMA.1688.F32.TF32 R12, R52, R8.reuse, R72 ;  /* 0x00000008340c723c */ /* 0x088ff00000081048 */
[-C--:B----4-:R-:W-:Y:S01]  /*24c20*/  HMMA.1688.F32.TF32 R20, R164, R8.reuse, R88 ;  /* 0x00000008a414723c */ /* 0x090fe20000081058 */
[----:B------:R-:W-:Y:S04]  /*24c30*/  STL.64 [R1+0x250], R28 ;  /* 0x0002501c01007387 */ /* 0x000fe80000100a00 */
[----:B------:R-:W-:Y:S10]  /*24c40*/  STL.64 [R1+0x258], R30 ;  /* 0x0002581e01007387 */ /* 0x000ff40000100a00 */
[----:B------:R-:W-:Y:S04]  /*24c50*/  STL.64 [R1+0x280], R12 ;  /* 0x0002800c01007387 */ /* 0x000fe80000100a00 */
[----:B------:R3:W-:Y:S04]  /*24c60*/  STL.64 [R1+0x288], R14 ;  /* 0x0002880e01007387 */ /* 0x0007e80000100a00 */
[----:B------:R-:W-:Y:S04]  /*24c70*/  STL.64 [R1+0x270], R20 ;  /* 0x0002701401007387 */ /* 0x000fe80000100a00 */
[----:B------:R4:W-:Y:S01]  /*24c80*/  STL.64 [R1+0x278], R22 ;  /* 0x0002781601007387 */ /* 0x0009e20000100a00 */
[-C--:B---3--:R-:W-:Y:S08]  /*24c90*/  HMMA.1688.F32.TF32 R12, R168, R8.reuse, R60 ;  /* 0x00000008a80c723c */ /* 0x088ff0000008103c */
[-C--:B----4-:R-:W-:Y:S08]  /*24ca0*/  HMMA.1688.F32.TF32 R20, R172, R8.reuse, R208 ;  /* 0x00000008ac14723c */ /* 0x090ff000000810d0 */
[-C--:B------:R-:W-:Y:S07]  /*24cb0*/  HMMA.1688.F32.TF32 R28, R180, R8.reuse, R140 ;  /* 0x00000008b41c723c */ /* 0x080fee000008108c */
[----:B------:R-:W-:Y:S04]  /*24cc0*/  STL.64 [R1+0x260], R12 ;  /* 0x0002600c01007387 */ /* 0x000fe80000100a00 */
[----:B------:R3:W-:Y:S04]  /*24cd0*/  STL.64 [R1+0x268], R14 ;  /* 0x0002680e01007387 */ /* 0x0007e80000100a00 */
[----:B------:R-:W-:Y:S04]  /*24ce0*/  STL.64 [R1+0x330], R20 ;  /* 0x0003301401007387 */ /* 0x000fe80000100a00 */
[----:B------:R4:W-:Y:S01]  /*24cf0*/  STL.64 [R1+0x338], R22 ;  /* 0x0003381601007387 */ /* 0x0009e20000100a00 */
[-C--:B---3--:R-:W-:Y:S08]  /*24d00*/  HMMA.1688.F32.TF32 R12, R176, R8.reuse, R144 ;  /* 0x00000008b00c723c */ /* 0x088ff00000081090 */
[-C--:B----4-:R-:W-:Y:S11]  /*24d10*/  HMMA.1688.F32.TF32 R20, R184, R8.reuse, R124 ;  /* 0x00000008b814723c */ /* 0x090ff6000008107c */
[----:B------:R-:W-:Y:S04]  /*24d20*/  @!UPT UIADD3 URZ, URZ, URZ, URZ ;  /* 0x0000003f3f3ff290 */ /* 0x000fe8000fffe03f */
[----:B------:R-:W-:Y:S04]  /*24d30*/  STL.64 [R1+0x510], R12 ;  /* 0x0005100c01007387 */ /* 0x000fe80000100a00 */
[----:B------:R3:W-:Y:S04]  /*24d40*/  STL.64 [R1+0x518], R14 ;  /* 0x0005180e01007387 */ /* 0x0007e80000100a00 */
[----:B------:R-:W-:Y:S04]  /*24d50*/  STL.64 [R1+0x730], R28 ;  /* 0x0007301c01007387 */ /* 0x000fe80000100a00 */
[----:B------:R4:W-:Y:S01]  /*24d60*/  STL.64 [R1+0x738], R30 ;  /* 0x0007381e01007387 */ /* 0x0009e20000100a00 */
[-C--:B---3--:R-:W-:Y:S03]  /*24d70*/  HMMA.1688.F32.TF32 R12, R188, R8.reuse, R120 ;  /* 0x00000008bc0c723c */ /* 0x088fe60000081078 */
[----:B------:R-:W-:Y:S04]  /*24d80*/  STL.64 [R1+0x8f0], R20 ;  /* 0x0008f01401007387 */ /* 0x000fe80000100a00 */
[----:B------:R3:W-:Y:S01]  /*24d90*/  STL.64 [R1+0x8f8], R22 ;  /* 0x0008f81601007387 */ /* 0x0007e20000100a00 */
[-C--:B----4-:R-:W-:Y:S08]  /*24da0*/  HMMA.1688.F32.TF32 R28, R192, R8.reuse, R112 ;  /* 0x00000008c01c723c */ /* 0x090ff00000081070 */
[-C--:B---3--:R-:W-:Y:S07]  /*24db0*/  HMMA.1688.F32.TF32 R20, R196, R8.reuse, R116 ;  /* 0x00000008c414723c */ /* 0x088fee0000081074 */
[----:B------:R-:W-:Y:S04]  /*24dc0*/  STL.64 [R1+0x9a0], R12 ;  /* 0x0009a00c01007387 */ /* 0x000fe80000100a00 */
[----:B------:R3:W-:Y:S04]  /*24dd0*/  STL.64 [R1+0x9a8], R14 ;  /* 0x0009a80e01007387 */ /* 0x0007e80000100a00 */
[----:B------:R-:W-:Y:S04]  /*24de0*/  STL.64 [R1+0xdf0], R28 ;  /* 0x000df01c01007387 */ /* 0x000fe80000100a00 */
[----:B------:R-:W-:Y:S01]  /*24df0*/  STL.64 [R1+0xdf8], R30 ;  /* 0x000df81e01007387 */ /* 0x000fe20000100a00 */
[----:B---3--:R-:W-:Y:S03]  /*24e00*/  HMMA.1688.F32.TF32 R12, R200, R8, R108 ;  /* 0x00000008c80c723c */ /* 0x008fe6000008106c */
[----:B------:R3:W-:Y:S04]  /*24e10*/  STL.64 [R1+0xf30], R20 ;  /* 0x000f301401007387 */ /* 0x0007e80000100a00 */
[----:B------:R-:W-:Y:S01]  /*24e20*/  STL.64 [R1+0xf38], R22 ;  /* 0x000f381601007387 */ /* 0x000fe20000100a00 */
[----:B------:R-:W-:-:S03]  /*24e30*/  IMAD.MOV.U32 R110, RZ, RZ, R6 ;  /* 0x000000ffff6e7224 */ /* 0x000fc600078e0006 */
[----:B------:R-:W4:Y:S01]  /*24e40*/  LDL.LU R108, [R1+0x200] ;  /* 0x00020000016c7983 */ /* 0x000f220000300800 */
[----:B------:R-:W-:-:S03]  /*24e50*/  IMAD.MOV.U32 R111, RZ, RZ, R7 ;  /* 0x000000ffff6f7224 */ /* 0x000fc600078e0007 */
[----:B------:R-:W4:Y:S04]  /*24e60*/  LDL.LU R109, [R1+0x204] ;  /* 0x00020400016d7983 */ /* 0x000f280000300800 */
        /* <DEDUP_REMOVED lines=34> */
[----:B------:R-:W1:Y:S04]  /*25090*/  LDL.LU R64, [R1+0x1080] ;  /* 0x0010800001407983 */ /* 0x000e680000300800 */
[----:B------:R-:W1:Y:S04]  /*250a0*/  LDL.LU R65, [R1+0x1084] ;  /* 0x0010840001417983 */ /* 0x000e680000300800 */
[----:B------:R-:W1:Y:S04]  /*250b0*/  LDL.LU R66, [R1+0x1088] ;  /* 0x0010880001427983 */ /* 0x000e680000300800 */
[----:B------:R-:W1:Y:S04]  /*250c0*/  LDL.LU R67, [R1+0x108c] ;  /* 0x00108c0001437983 */ /* 0x000e680000300800 */
        /* <DEDUP_REMOVED lines=18> */
[----:B------:R-:W-:Y:S01]  /*251f0*/  MOV R16, R12 ;  /* 0x0000000c00107202 */ /* 0x000fe20000000f00 */
[----:B------:R-:W-:-:S02]  /*25200*/  IMAD.MOV.U32 R17, RZ, RZ, R13 ;  /* 0x000000ffff117224 */ /* 0x000fc400078e000d */
[----:B---3--:R-:W-:Y:S02]  /*25210*/  IMAD.MOV.U32 R20, RZ, RZ, R14 ;  /* 0x000000ffff147224 */ /* 0x008fe400078e000e */
[----:B------:R-:W-:Y:S02]  /*25220*/  IMAD.MOV.U32 R21, RZ, RZ, R15 ;  /* 0x000000ffff157224 */ /* 0x000fe400078e000f */
[----:B------:R-:W-:Y:S01]  /*25230*/  HMMA.1688.F32.TF32 R12, R204, R8, R136 ;  /* 0x00000008cc0c723c */ /* 0x000fe20000081088 */
[----:B------:R-:W3:Y:S04]  /*25240*/  LDSM.16.M88.4 R136, [R5+0x35000] ;  /* 0x035000000588783b */ /* 0x000ee80000000200 */
[----:B------:R-:W-:Y:S04]  /*25250*/  STL [R1+0x1cd8], R21 ;  /* 0x001cd81501007387 */ /* 0x000fe80000100800 */
[----:B------:R-:W-:Y:S04]  /*25260*/  STL [R1+0x1cd4], R20 ;  /* 0x001cd41401007387 */ /* 0x000fe80000100800 */
[----:B------:R-:W-:Y:S04]  /*25270*/  STL [R1+0x1cd0], R17 ;  /* 0x001cd01101007387 */ /* 0x000fe80000100800 */
[----:B------:R-:W-:Y:S07]  /*25280*/  STL [R1+0x1ccc], R16 ;  /* 0x001ccc1001007387 */ /* 0x000fee0000100800 */
[----:B------:R-:W-:Y:S01]  /*25290*/  IMAD.MOV.U32 R8, RZ, RZ, R13 ;  /* 0x000000ffff087224 */ /* 0x000fe200078e000d */
[----:B------:R-:W-:Y:S01]  /*252a0*/  MOV R9, R12 ;  /* 0x0000000c00097202 */ /* 0x000fe20000000f00 */
[----:B--2---:R-:W-:-:S02]  /*252b0*/  IMAD.MOV.U32 R119, RZ, RZ, R6 ;  /* 0x000000ffff777224 */ /* 0x004fc400078e0006 */
[----:B------:R-:W-:Y:S02]  /*252c0*/  IMAD.MOV.U32 R6, RZ, RZ, R15 ;  /* 0x000000ffff067224 */ /* 0x000fe400078e000f */
[----:B----4-:R-:W-:Y:S02]  /*252d0*/  IMAD.MOV.U32 R118, RZ, RZ, R7 ;  /* 0x000000ffff767224 */ /* 0x010fe400078e0007 */
[----:B------:R-:W-:Y:S01]  /*252e0*/  IMAD.MOV.U32 R7, RZ, RZ, R14 ;  /* 0x000000ffff077224 */ /* 0x000fe200078e000e */
[----:B------:R-:W-:Y:S04]  /*252f0*/  STL [R1+0x1ce8], R6 ;  /* 0x001ce80601007387 */ /* 0x000fe80000100800 */
[----:B------:R-:W-:Y:S04]  /*25300*/  STL [R1+0x1ce4], R7 ;  /* 0x001ce40701007387 */ /* 0x000fe80000100800 */
[----:B------:R-:W-:Y:S04]  /*25310*/  STL [R1+0x1ce0], R8 ;  /* 0x001ce00801007387 */ /* 0x000fe80000100800 */
[----:B------:R2:W-:Y:S01]  /*25320*/  STL [R1+0x1cdc], R9 ;  /* 0x001cdc0901007387 */ /* 0x0005e20000100800 */
[-C--:B-1----:R-:W-:Y:S08]  /*25330*/  HMMA.1688.F32.TF32 R28, R36, R128.reuse, R64 ;  /* 0x00000080241c723c */ /* 0x082ff00000081040 */
[-C--:B--2---:R-:W-:Y:S11]  /*25340*/  HMMA.1688.F32.TF32 R8, R44, R128.reuse, R92 ;  /* 0x000000802c08723c */ /* 0x084ff6000008105c */
[----:B------:R-:W-:Y:S05]  /*25350*/  @!UPT UIADD3 URZ, URZ, URZ, URZ ;  /* 0x0000003f3f3ff290 */ /* 0x000fea000fffe03f */
[----:B------:R-:W-:Y:S02]  /*25360*/  IMAD.MOV.U32 R14, RZ, RZ, R28 ;  /* 0x000000ffff0e7224 */ /* 0x000fe400078e001c */
[----:B------:R-:W-:Y:S02]  /*25370*/  IMAD.MOV.U32 R15, RZ, RZ, R29 ;  /* 0x000000ffff0f7224 */ /* 0x000fe400078e001d */
[----:B------:R-:W-:Y:S02]  /*25380*/  IMAD.MOV.U32 R22, RZ, RZ, R30 ;  /* 0x000000ffff167224 */ /* 0x000fe400078e001e */
[----:B------:R-:W-:Y:S02]  /*25390*/  IMAD.MOV.U32 R23, RZ, RZ, R31 ;  /* 0x000000ffff177224 */ /* 0x000fe400078e001f */
[-C--:B------:R-:W-:Y:S08]  /*253a0*/  HMMA.1688.F32.TF32 R28, R40, R128.reuse, R56 ;  /* 0x00000080281c723c */ /* 0x080ff00000081038 */
[-C--:B------:R-:W-:Y:S11]  /*253b0*/  HMMA.1688.F32.TF32 R32, R48, R128.reuse, R80 ;  /* 0x000000803020723c */ /* 0x080ff60000081050 */
[----:B------:R-:W-:Y:S04]  /*253c0*/  @!UPT UIADD3 URZ, URZ, URZ, URZ ;  /* 0x0000003f3f3ff290 */ /* 0x000fe8000fffe03f */
        /* <DEDUP_REMOVED lines=34> */
[----:B------:R-:W-:Y:S08]  /*255f0*/  STL.64 [R1+0xc48], R34 ;  /* 0x000c482201007387 */ /* 0x000ff00000100a00 */
[----:B------:R1:W-:Y:S09]  /*25600*/  STL.64 [R1+0xe10], R28 ;  /* 0x000e101c01007387 */ /* 0x0003f20000100a00 */
[----:B------:R-:W-:Y:S01]  /*25610*/  MOV R100, R8 ;  /* 0x0000000800647202 */ /* 0x000fe20000000f00 */
[----:B------:R-:W-:-:S02]  /*25620*/  IMAD.MOV.U32 R25, RZ, RZ, R10 ;  /* 0x000000ffff197224 */ /* 0x000fc400078e000a */
[----:B-1----:R-:W-:Y:S02]  /*25630*/  IMAD.MOV.U32 R28, RZ, RZ, R9 ;  /* 0x000000ffff1c7224 */ /* 0x002fe400078e0009 */
[----:B------:R-:W-:Y:S02]  /*25640*/  IMAD.MOV.U32 R24, RZ, RZ, R11 ;  /* 0x000000ffff187224 */ /* 0x000fe400078e000b */
[----:B------:R-:W-:Y:S01]  /*25650*/  HMMA.1688.F32.TF32 R8, R204, R128, R160 ;  /* 0x00000080cc08723c */ /* 0x000fe200000810a0 */
[----:B------:R1:W-:Y:S04]  /*25660*/  STL.64 [R1+0xe18], R30 ;  /* 0x000e181e01007387 */ /* 0x0003e80000100a00 */
[----:B------:R-:W-:Y:S04]  /*25670*/  STL [R1+0x1cf8], R24 ;  /* 0x001cf81801007387 */ /* 0x000fe80000100800 */
[----:B------:R-:W-:Y:S04]  /*25680*/  STL [R1+0x1cf4], R25 ;  /* 0x001cf41901007387 */ /* 0x000fe80000100800 */
[----:B------:R-:W-:Y:S04]  /*25690*/  STL [R1+0x1cf0], R28 ;  /* 0x001cf01c01007387 */ /* 0x000fe80000100800 */
[----:B------:R-:W-:Y:S04]  /*256a0*/  STL [R1+0x1cec], R100 ;  /* 0x001cec6401007387 */ /* 0x000fe80000100800 */
[----:B------:R-:W2:Y:S04]  /*256b0*/  LDL.LU R120, [R1+0x3a0] ;  /* 0x0003a00001787983 */ /* 0x000ea80000300800 */
        /* <DEDUP_REMOVED lines=60> */
[----:B------:R-:W3:Y:S01]  /*25a80*/  LDL.LU R63, [R1+0x4cc] ;  /* 0x0004cc00013f7983 */ /* 0x000ee20000300800 */
[-C--:B--2---:R-:W-:Y:S11]  /*25a90*/  HMMA.1688.F32.TF32 R32, R36, R132.reuse, R64 ;  /* 0x000000842420723c */ /* 0x084ff60000081040 */
[----:B------:R-:W-:Y:S11]  /*25aa0*/  @!UPT UIADD3 URZ, URZ, URZ, URZ ;  /* 0x0000003f3f3ff290 */ /* 0x000ff6000fffe03f */
[----:B------:R-:W-:Y:S02]  /*25ab0*/  @!UPT UIADD3 URZ, URZ, URZ, URZ ;  /* 0x0000003f3f3ff290 */ /* 0x000fe4000fffe03f */
[----:B-1----:R-:W-:Y:S02]  /*25ac0*/  IMAD.MOV.U32 R31, RZ, RZ, R32 ;  /* 0x000000ffff1f7224 */ /* 0x002fe400078e0020 */
[----:B------:R-:W-:Y:S02]  /*25ad0*/  IMAD.MOV.U32 R30, RZ, RZ, R33 ;  /* 0x000000ffff1e7224 */ /* 0x000fe400078e0021 */
[----:B----4-:R-:W-:Y:S02]  /*25ae0*/  IMAD.MOV.U32 R10, RZ, RZ, R34 ;  /* 0x000000ffff0a7224 */ /* 0x010fe400078e0022 */
[----:B------:R-:W-:Y:S02]  /*25af0*/  IMAD.MOV.U32 R11, RZ, RZ, R35 ;  /* 0x000000ffff0b7224 */ /* 0x000fe400078e0023 */
[-C--:B---3--:R-:W-:Y:S08]  /*25b00*/  HMMA.1688.F32.TF32 R32, R40, R132.reuse, R56 ;  /* 0x000000842820723c */ /* 0x088ff00000081038 */
[-C--:B------:R-:W-:Y:S08]  /*25b10*/  HMMA.1688.F32.TF32 R64, R44, R132.reuse, R92 ;  /* 0x000000842c40723c */ /* 0x080ff0000008105c */
[-C--:B------:R-:W-:Y:S07]  /*25b20*/  HMMA.1688.F32.TF32 R56, R48, R132.reuse, R112 ;  /* 0x000000843038723c */ /* 0x080fee0000081070 */
[----:B------:R-:W-:Y:S04]  /*25b30*/  STL.64 [R1+0xf0], R32 ;  /* 0x0000f02001007387 */ /* 0x000fe80000100a00 */
[----:B------:R1:W-:Y:S02]  /*25b40*/  STL.64 [R1+0xf8], R34 ;  /* 0x0000f82201007387 */ /* 0x0003e40000100a00 */
[-C--:B-1----:R-:W-:Y:S02]  /*25b50*/  HMMA.1688.F32.TF32 R32, R52, R132.reuse, R116 ;  /* 0x000000843420723c */ /* 0x082fe40000081074 */
[----:B------:R-:W-:Y:S04]  /*25b60*/  STL.64 [R1+0x160], R64 ;  /* 0x0001604001007387 */ /* 0x000fe80000100a00 */
[----:B------:R-:W-:Y:S04]  /*25b70*/  STL.64 [R1+0x168], R66 ;  /* 0x0001684201007387 */ /* 0x000fe80000100a00 */
[----:B------:R-:W2:Y:S04]  /*25b80*/  LDL.LU R112, [R1+0x1e0] ;  /* 0x0001e00001707983 */ /* 0x000ea80000300800 */
[----:B------:R-:W-:Y:S04]  /*25b90*/  STL.64 [R1+0x130], R56 ;  /* 0x0001303801007387 */ /* 0x000fe80000100a00 */
[----:B------:R-:W-:Y:S05]  /*25ba0*/  STL.64 [R1+0x138], R58 ;  /* 0x0001383a01007387 */ /* 0x000fea0000100a00 */
[----:B------:R-:W-:Y:S04]  /*25bb0*/  STL.64 [R1+0xc0], R32 ;  /* 0x0000c02001007387 */ /* 0x000fe80000100a00 */
[----:B------:R1:W-:Y:S04]  /*25bc0*/  STL.64 [R1+0xc8], R34 ;  /* 0x0000c82201007387 */ /* 0x0003e80000100a00 */
[----:B------:R-:W2:Y:S04]  /*25bd0*/  LDL.LU R113, [R1+0x1e4] ;  /* 0x0001e40001717983 */ /* 0x000ea80000300800 */
[----:B------:R-:W2:Y:S01]  /*25be0*/  LDL.LU R114, [R1+0x1e8] ;  /* 0x0001e80001727983 */ /* 0x000ea20000300800 */
[----:B-1----:R-:W-:Y:S01]  /*25bf0*/  HMMA.1688.F32.TF32 R32, R164, R132, R108 ;  /* 0x00000084a420723c */ /* 0x002fe2000008106c */
[----:B------:R-:W-:-:S02]  /*25c00*/  MOV R115, R4 ;  /* 0x0000000400737202 */ /* 0x000fc40000000f00 */
[----:B------:R-:W3:Y:S04]  /*25c10*/  LDL.LU R4, [R1+0x1f78] ;  /* 0x001f780001047983 */ /* 0x000ee80000300800 */
[----:B------:R-:W4:Y:S11]  /*25c20*/  LDL.LU R116, [R1+0x1290] ;  /* 0x0012900001747983 */ /* 0x000f360000300800 */
[----:B------:R-:W-:Y:S05]  /*25c30*/  @!UPT UIADD3 URZ, URZ, URZ, URZ ;  /* 0x0000003f3f3ff290 */ /* 0x000fea000fffe03f */
[----:B------:R-:W-:Y:S04]  /*25c40*/  STL.64 [R1+0x90], R32 ;  /* 0x0000902001007387 */ /* 0x000fe80000100a00 */
[----:B------:R1:W-:Y:S04]  /*25c50*/  STL.64 [R1+0x98], R34 ;  /* 0x0000982201007387 */ /* 0x0003e80000100a00 */
[----:B------:R-:W4:Y:S04]  /*25c60*/  LDL.LU R117, [R1+0x1294] ;  /* 0x0012940001757983 */ /* 0x000f280000300800 */
[----:B------:R-:W4:Y:S04]  /*25c70*/  LDL.LU R118, [R1+0x1298] ;  /* 0x0012980001767983 */ /* 0x000f280000300800 */
[----:B------:R-:W4:Y:S04]  /*25c80*/  LDL.LU R119, [R1+0x129c] ;  /* 0x00129c0001777983 */ /* 0x000f280000300800 */
[----:B------:R-:W3:Y:S04]  /*25c90*/  LDL.LU R108, [R1+0x11c0] ;  /* 0x0011c000016c7983 */ /* 0x000ee80000300800 */
[----:B------:R-:W3:Y:S04]  /*25ca0*/  LDL.LU R109, [R1+0x11c4] ;  /* 0x0011c400016d7983 */ /* 0x000ee80000300800 */
[----:B------:R-:W3:Y:S01]  /*25cb0*/  LDL.LU R110, [R1+0x11c8] ;  /* 0x0011c800016e7983 */ /* 0x000ee20000300800 */
[-C--:B-1----:R-:W-:Y:S03]  /*25cc0*/  HMMA.1688.F32.TF32 R32, R168, R132.reuse, R140 ;  /* 0x00000084a820723c */ /* 0x082fe6000008108c */
[----:B------:R-:W1:Y:S05]  /*25cd0*/  LDSM.16.M88.4 R140, [R5+0x35800] ;  /* 0x03580000058c783b */ /* 0x000e6a0000000200 */
[-C--:B------:R-:W-:Y:S11]  /*25ce0*/  HMMA.1688.F32.TF32 R240, R172, R132.reuse, R80 ;  /* 0x00000084acf0723c */ /* 0x080ff60000081050 */
[----:B------:R-:W-:Y:S04]  /*25cf0*/  @!UPT UIADD3 URZ, URZ, URZ, URZ ;  /* 0x0000003f3f3ff290 */ /* 0x000fe8000fffe03f */
[----:B------:R-:W-:Y:S04]  /*25d00*/  STL.64 [R1], R32 ;  /* 0x0000002001007387 */ /* 0x000fe80000100a00 */
[----:B------:R1:W-:Y:S01]  /*25d10*/  STL.64 [R1+0x8], R34 ;  /* 0x0000082201007387 */ /* 0x0003e20000100a00 */
[-C--:B------:R-:W-:Y:S08]  /*25d20*/  HMMA.1688.F32.TF32 R64, R180, R132.reuse, R88 ;  /* 0x00000084b440723c */ /* 0x080ff00000081058 */
[-C--:B-1----:R-:W-:Y:S08]  /*25d30*/  HMMA.1688.F32.TF32 R32, R176, R132.reuse, R72 ;  /* 0x00000084b020723c */ /* 0x082ff00000081048 */
[-C--:B------:R-:W-:Y:S01]  /*25d40*/  HMMA.1688.F32.TF32 R56, R184, R132.reuse, R60 ;  /* 0x00000084b838723c */ /* 0x080fe2000008103c */
[----:B------:R-:W-:Y:S04]  /*25d50*/  STL.64 [R1+0x1d70], R242 ;  /* 0x001d70f201007387 */ /* 0x000fe80000100a00 */
[----:B------:R-:W-:Y:S10]  /*25d60*/  STL.64 [R1+0x1d68], R240 ;  /* 0x001d68f001007387 */ /* 0x000ff40000100a00 */
[----:B------:R-:W-:Y:S04]  /*25d70*/  STL.64 [R1+0x2b0], R32 ;  /* 0x0002b02001007387 */ /* 0x000fe80000100a00 */
[----:B------:R1:W-:Y:S01]  /*25d80*/  STL.64 [R1+0x2b8], R34 ;  /* 0x0002b82201007387 */ /* 0x0003e20000100a00 */
[-C--:B------:R-:W-:Y:S03]  /*25d90*/  HMMA.1688.F32.TF32 R60, R192, R132.reuse, R144 ;  /* 0x00000084c03c723c */ /* 0x080fe60000081090 */
[----:B------:R-:W-:Y:S05]  /*25da0*/  STL.64 [R1+0x4d0], R64 ;  /* 0x0004d04001007387 */ /* 0x000fea0000100a00 */
[-C--:B-1----:R-:W-:Y:S01]  /*25db0*/  HMMA.1688.F32.TF32 R32, R188, R132.reuse, R208 ;  /* 0x00000084bc20723c */ /* 0x082fe200000810d0 */
[----:B------:R-:W-:Y:S04]  /*25dc0*/  STL.64 [R1+0x4d8], R66 ;  /* 0x0004d84201007387 */ /* 0x000fe80000100a00 */
[----:B------:R-:W-:Y:S04]  /*25dd0*/  STL.64 [R1+0x690], R56 ;  /* 0x0006903801007387 */ /* 0x000fe80000100a00 */
[----:B------:R1:W-:Y:S02]  /*25de0*/  STL.64 [R1+0x698], R58 ;  /* 0x0006983a01007387 */ /* 0x0003e40000100a00 */
[-C--:B-1----:R-:W-:Y:S11]  /*25df0*/  HMMA.1688.F32.TF32 R56, R196, R132.reuse, R124 ;  /* 0x00000084c438723c */ /* 0x082ff6000008107c */
[----:B------:R-:W-:Y:S01]  /*25e00*/  @!UPT UIADD3 URZ, URZ, URZ, URZ ;  /* 0x0000003f3f3ff290 */ /* 0x000fe2000fffe03f */
[----:B------:R-:W-:Y:S04]  /*25e10*/  STL.64 [R1+0x820], R32 ;  /* 0x0008202001007387 */ /* 0x000fe80000100a00 */
[----:B------:R1:W-:Y:S04]  /*25e20*/  STL.64 [R1+0x828], R34 ;  /* 0x0008282201007387 */ /* 0x0003e80000100a00 */
[----:B------:R-:W-:Y:S01]  /*25e30*/  STL.64 [R1+0x920], R60 ;  /* 0x0009203c01007387 */ /* 0x000fe20000100a00 */
[-C--:B-1----:R-:W-:Y:S03]  /*25e40*/  HMMA.1688.F32.TF32 R32, R200, R132.reuse, R120 ;  /* 0x00000084c820723c */ /* 0x082fe60000081078 */
[----:B------:R-:W-:Y:S04]  /*25e50*/  STL.64 [R1+0x928], R62 ;  /* 0x0009283e01007387 */ /* 0x000fe80000100a00 */
[----:B------:R-:W-:Y:S04]  /*25e60*/  STL.64 [R1+0xcf0], R56 ;  /* 0x000cf03801007387 */ /* 0x000fe80000100a00 */
[----:B------:R2:W-:Y:S11]  /*25e70*/  STL.64 [R1+0xcf8], R58 ;  /* 0x000cf83a01007387 */ /* 0x0005f60000100a00 */
        /* <DEDUP_REMOVED lines=8> */
[----:B------:R-:W-:Y:S01]  /*25f00*/  STL [R1+0x1cfc], R252 ;  /* 0x001cfcfc01007387 */ /* 0x000fe20000100800 */
[----:B--2---:R-:W-:Y:S11]  /*25f10*/  HMMA.1688.F32.TF32 R56, R204, R132, R112 ;  /* 0x00000084cc38723c */ /* 0x004ff60000081070 */
[----:B------:R-:W-:Y:S11]  /*25f20*/  @!UPT UIADD3 URZ, URZ, URZ, URZ ;  /* 0x0000003f3f3ff290 */ /* 0x000ff6000fffe03f */
[----:B------:R-:W-:Y:S01]  /*25f30*/  @!UPT UIADD3 URZ, URZ, URZ, URZ ;  /* 0x0000003f3f3ff290 */ /* 0x000fe2000fffe03f */
[----:B------:R4:W-:Y:S01]  /*25f40*/  STL.64 [R1+0xfd0], R56 ;  /* 0x000fd03801007387 */ /* 0x0009e20000100a00 */
[----:B------:R-:W-:Y:S02]  /*25f50*/  IMAD.MOV.U32 R129, RZ, RZ, R58 ;  /* 0x000000ffff817224 */ /* 0x000fe400078e003a */
[----:B------:R-:W-:Y:S02]  /*25f60*/  IMAD.MOV.U32 R128, RZ, RZ, R59 ;  /* 0x000000ffff807224 */ /* 0x000fe400078e003b */
[-C--:B----4-:R-:W-:Y:S01]  /*25f70*/  HMMA.1688.F32.TF32 R56, R36, R136.reuse, R116 ;  /* 0x000000882438723c */ /* 0x090fe20000081074 */
[----:B---3--:R-:W-:Y:S02]  /*25f80*/  IMAD.MOV.U32 R111, RZ, RZ, R4 ;  /* 0x000000ffff6f7224 */ /* 0x008fe400078e0004 */
[----:B------:R-:W-:Y:S11]  /*25f90*/  STL [R1+0x1d10], R128 ;  /* 0x001d108001007387 */ /* 0x000ff60000100800 */
[----:B------:R-:W-:Y:S10]  /*25fa0*/  @!UPT UIADD3 URZ, URZ, URZ, URZ ;  /* 0x0000003f3f3ff290 */ /* 0x000ff4000fffe03f */
[----:B------:R-:W-:Y:S01]  /*25fb0*/  MOV R35, R56 ;  /* 0x0000003800237202 */ /* 0x000fe20000000f00 */
[----:B------:R-:W-:Y:S02]  /*25fc0*/  IMAD.MOV.U32 R102, RZ, RZ, R57 ;  /* 0x000000ffff667224 */ /* 0x000fe400078e0039 */
[----:B------:R-:W-:Y:S02]  /*25fd0*/  IMAD.MOV.U32 R132, RZ, RZ, R58 ;  /* 0x000000ffff847224 */ /* 0x000fe400078e003a */
[----:B------:R-:W-:Y:S02]  /*25fe0*/  IMAD.MOV.U32 R4, RZ, RZ, R59 ;  /* 0x000000ffff047224 */ /* 0x000fe400078e003b */
[-C--:B------:R-:W-:Y:S01]  /*25ff0*/  HMMA.1688.F32.TF32 R56, R40, R136.reuse, R108 ;  /* 0x000000882838723c */ /* 0x080fe2000008106c */
[----:B------:R-:W-:Y:S04]  /*26000*/  STL [R1+0x1d0c], R129 ;  /* 0x001d0c8101007387 */ /* 0x000fe80000100800 */
[----:B------:R-:W2:Y:S11]  /*26010*/  LDL.LU R124, [R1+0x430] ;  /* 0x00043000017c7983 */ /* 0x000eb60000300800 */
[----:B------:R-:W-:Y:S07]  /*26020*/  @!UPT UIADD3 URZ, URZ, URZ, URZ ;  /* 0x0000003f3f3ff290 */ /* 0x000fee000fffe03f */
[----:B------:R1:W-:Y:S04]  /*26030*/  STL.64 [R1+0xe0], R56 ;  /* 0x0000e03801007387 */ /* 0x0003e80000100a00 */
        /* <DEDUP_REMOVED lines=34> */
[----:B---3--:R-:W3:Y:S04]  /*26260*/  LDL.LU R58, [R1+0xbe8] ;  /* 0x000be800013a7983 */ /* 0x008ee80000300800 */
        /* <DEDUP_REMOVED lines=17> */
[-C--:B--2---:R-:W-:Y:S08]  /*26380*/  HMMA.1688.F32.TF32 R64, R48, R136.reuse, R116 ;  /* 0x000000883040723c */ /* 0x084ff00000081074 */
[-C--:B----4-:R-:W-:Y:S01]  /*26390*/  HMMA.1688.F32.TF32 R68, R44, R136.reuse, R112 ;  /* 0x000000882c44723c */ /* 0x090fe20000081070 */
[----:B------:R-:W2:Y:S11]  /*263a0*/  LDL.LU R112, [R1+0x320] ;  /* 0x0003200001707983 */ /* 0x000eb60000300800 */
[----:B------:R-:W-:Y:S11]  /*263b0*/  @!UPT UIADD3 URZ, URZ, URZ, URZ ;  /* 0x0000003f3f3ff290 */ /* 0x000ff6000fffe03f */
[----:B------:R-:W-:Y:S04]  /*263c0*/  STL.64 [R1+0x150], R68 ;  /* 0x0001504401007387 */ /* 0x000fe80000100a00 */
[----:B------:R-:W-:Y:S04]  /*263d0*/  STL.64 [R1+0x158], R70 ;  /* 0x0001584601007387 */ /* 0x000fe80000100a00 */
[----:B------:R-:W-:Y:S04]  /*263e0*/  STL.64 [R1+0x120], R64 ;  /* 0x0001204001007387 */ /* 0x000fe80000100a00 */
[----:B------:R1:W-:Y:S04]  /*263f0*/  STL.64 [R1+0x128], R66 ;  /* 0x0001284201007387 */ /* 0x0003e80000100a00 */
[----:B------:R-:W2:Y:S04]  /*26400*/  LDL.LU R113, [R1+0x324] ;  /* 0x0003240001717983 */ /* 0x000ea80000300800 */
[----:B------:R-:W2:Y:S04]  /*26410*/  LDL.LU R114, [R1+0x328] ;  /* 0x0003280001727983 */ /* 0x000ea80000300800 */
[----:B------:R-:W2:Y:S01]  /*26420*/  LDL.LU R115, [R1+0x32c] ;  /* 0x00032c0001737983 */ /* 0x000ea20000300800 */
[-C--:B-1----:R-:W-:Y:S03]  /*26430*/  HMMA.1688.F32.TF32 R64, R52, R136.reuse, R108 ;  /* 0x000000883440723c */ /* 0x082fe6000008106c */
[----:B------:R-:W4:Y:S04]  /*26440*/  LDL.LU R116, [R1+0x1390] ;  /* 0x0013900001747983 */ /* 0x000f280000300800 */
[----:B------:R-:W4:Y:S04]  /*26450*/  LDL.LU R117, [R1+0x1394] ;  /* 0x0013940001757983 */ /* 0x000f280000300800 */
[----:B------:R-:W4:Y:S04]  /*26460*/  LDL.LU R118, [R1+0x1398] ;  /* 0x0013980001767983 */ /* 0x000f280000300800 */
[----:B------:R-:W4:Y:S04]  /*26470*/  LDL.LU R119, [R1+0x139c] ;  /* 0x00139c0001777983 */ /* 0x000f280000300800 */
[----:B------:R-:W2:Y:S04]  /*26480*/  LDL.LU R108, [R1+0x1280] ;  /* 0x00128000016c7983 */ /* 0x000ea80000300800 */
[----:B------:R-:W-:Y:S04]  /*26490*/  STL.64 [R1+0xb0], R64 ;  /* 0x0000b04001007387 */ /* 0x000fe80000100a00 */
[----:B------:R-:W-:Y:S04]  /*264a0*/  STL.64 [R1+0xb8], R66 ;  /* 0x0000b84201007387 */ /* 0x000fe80000100a00 */
[----:B------:R-:W2:Y:S04]  /*264b0*/  LDL.LU R109, [R1+0x1284] ;  /* 0x00128400016d7983 */ /* 0x000ea80000300800 */
[----:B------:R-:W2:Y:S04]  /*264c0*/  LDL.LU R110, [R1+0x1288] ;  /* 0x00128800016e7983 */ /* 0x000ea80000300800 */
[----:B------:R-:W2:Y:S01]  /*264d0*/  LDL.LU R111, [R1+0x128c] ;  /* 0x00128c00016f7983 */ /* 0x000ea20000300800 */
[-C--:B------:R-:W-:Y:S08]  /*264e0*/  HMMA.1688.F32.TF32 R248, R168, R136.reuse, R92 ;  /* 0x00000088a8f8723c */ /* 0x080ff0000008105c */
[-C--:B---3--:R-:W-:Y:S11]  /*264f0*/  HMMA.1688.F32.TF32 R56, R164, R136.reuse, R56 ;  /* 0x00000088a438723c */ /* 0x088ff60000081038 */
[----:B------:R-:W-:Y:S04]  /*26500*/  @!UPT UIADD3 URZ, URZ, URZ, URZ ;  /* 0x0000003f3f3ff290 */ /* 0x000fe8000fffe03f */
[----:B------:R-:W-:Y:S08]  /*26510*/  STL [R1+0x1d84], R248 ;  /* 0x001d84f801007387 */ /* 0x000ff00000100800 */
[----:B------:R-:W-:Y:S04]  /*26520*/  STL.64 [R1+0x20], R56 ;  /* 0x0000203801007387 */ /* 0x000fe80000100a00 */
[----:B------:R1:W-:Y:S02]  /*26530*/  STL.64 [R1+0x28], R58 ;  /* 0x0000283a01007387 */ /* 0x0003e40000100a00 */
[-C--:B-1----:R-:W-:Y:S02]  /*26540*/  HMMA.1688.F32.TF32 R56, R172, R136.reuse, R80 ;  /* 0x00000088ac38723c */ /* 0x082fe40000081050 */
[----:B------:R-:W-:Y:S04]  /*26550*/  STL [R1+0x1d80], R249 ;  /* 0x001d80f901007387 */ /* 0x000fe80000100800 */
[----:B------:R-:W-:Y:S04]  /*26560*/  STL [R1+0x1d7c], R250 ;  /* 0x001d7cfa01007387 */ /* 0x000fe80000100800 */
[----:B------:R-:W-:Y:S11]  /*26570*/  STL [R1+0x1d78], R251 ;  /* 0x001d78fb01007387 */ /* 0x000ff60000100800 */
[----:B------:R-:W-:Y:S02]  /*26580*/  @!UPT UIADD3 URZ, URZ, URZ, URZ ;  /* 0x0000003f3f3ff290 */ /* 0x000fe4000fffe03f */
[----:B------:R-:W-:Y:S04]  /*26590*/  STL.64 [R1+0x1d90], R58 ;  /* 0x001d903a01007387 */ /* 0x000fe80000100a00 */
[----:B------:R1:W-:Y:S02]  /*265a0*/  STL.64 [R1+0x1d88], R56 ;  /* 0x001d883801007387 */ /* 0x0003e40000100a00 */
[-C--:B-1----:R-:W-:Y:S08]  /*265b0*/  HMMA.1688.F32.TF32 R56, R176, R136.reuse, R72 ;  /* 0x00000088b038723c */ /* 0x082ff00000081048 */
[-C--:B------:R-:W-:Y:S08]  /*265c0*/  HMMA.1688.F32.TF32 R64, R180, R136.reuse, R88 ;  /* 0x00000088b440723c */ /* 0x080ff00000081058 */
[-C--:B------:R-:W-:Y:S07]  /*265d0*/  HMMA.1688.F32.TF32 R60, R184, R136.reuse, R60 ;  /* 0x00000088b83c723c */ /* 0x080fee000008103c */
[----:B------:R-:W-:Y:S04]  /*265e0*/  STL.64 [R1+0x2a0], R56 ;  /* 0x0002a03801007387 */ /* 0x000fe80000100a00 */
[----:B------:R1:W-:Y:S02]  /*265f0*/  STL.64 [R1+0x2a8], R58 ;  /* 0x0002a83a01007387 */ /* 0x0003e40000100a00 */
[-C--:B-1----:R-:W-:Y:S02]  /*26600*/  HMMA.1688.F32.TF32 R56, R188, R136.reuse, R208 ;  /* 0x00000088bc38723c */ /* 0x082fe400000810d0 */
[----:B------:R-:W-:Y:S04]  /*26610*/  STL.64 [R1+0x400], R64 ;  /* 0x0004004001007387 */ /* 0x000fe80000100a00 */
[----:B------:R-:W-:Y:S04]  /*26620*/  STL.64 [R1+0x408], R66 ;  /* 0x0004084201007387 */ /* 0x000fe80000100a00 */
[----:B------:R-:W-:Y:S04]  /*26630*/  STL.64 [R1+0x600], R60 ;  /* 0x0006003c01007387 */ /* 0x000fe80000100a00 */
[----:B------:R-:W-:Y:S09]  /*26640*/  STL.64 [R1+0x608], R62 ;  /* 0x0006083e01007387 */ /* 0x000ff20000100a00 */
[----:B------:R-:W-:Y:S04]  /*26650*/  STL.64 [R1+0x770], R56 ;  /* 0x0007703801007387 */ /* 0x000fe80000100a00 */
[----:B------:R1:W-:Y:S02]  /*26660*/  STL.64 [R1+0x778], R58 ;  /* 0x0007783a01007387 */ /* 0x0003e40000100a00 */
[-C--:B-1----:R-:W-:Y:S08]  /*26670*/  HMMA.1688.F32.TF32 R56, R200, R136.reuse, R120 ;  /* 0x00000088c838723c */ /* 0x082ff00000081078 */
[-C--:B------:R-:W-:Y:S08]  /*26680*/  HMMA.1688.F32.TF32 R64, R192, R136.reuse, R144 ;  /* 0x00000088c040723c */ /* 0x080ff00000081090 */
[----:B------:R-:W-:Y:S08]  /*26690*/  HMMA.1688.F32.TF32 R60, R196, R136, R124 ;  /* 0x00000088c43c723c */ /* 0x000ff0000008107c */
[----:B------:R-:W-:-:S02]  /*266a0*/  IMAD.MOV.U32 R17, RZ, RZ, R56 ;  /* 0x000000ffff117224 */ /* 0x000fc400078e0038 */
[----:B------:R-:W-:Y:S02]  /*266b0*/  IMAD.MOV.U32 R16, RZ, RZ, R57 ;  /* 0x000000ffff107224 */ /* 0x000fe400078e0039 */
[----:B------:R-:W-:Y:S02]  /*266c0*/  IMAD.MOV.U32 R3, RZ, RZ, R58 ;  /* 0x000000ffff037224 */ /* 0x000fe400078e003a */
[----:B------:R-:W-:Y:S01]  /*266d0*/  IMAD.MOV.U32 R133, RZ, RZ, R59 ;  /* 0x000000ffff857224 */ /* 0x000fe200078e003b */
[----:B------:R-:W-:Y:S04]  /*266e0*/  STL.64 [R1+0x8e0], R64 ;  /* 0x0008e04001007387 */ /* 0x000fe80000100a00 */
[----:B------:R-:W-:Y:S04]  /*266f0*/  STL.64 [R1+0x8e8], R66 ;  /* 0x0008e84201007387 */ /* 0x000fe80000100a00 */
[----:B------:R-:W-:Y:S04]  /*26700*/  STL.64 [R1+0xb80], R60 ;  /* 0x000b803c01007387 */ /* 0x000fe80000100a00 */
[----:B------:R2:W-:Y:S04]  /*26710*/  STL.64 [R1+0xb88], R62 ;  /* 0x000b883e01007387 */ /* 0x0005e80000100a00 */
[----:B------:R-:W-:Y:S04]  /*26720*/  STL [R1+0x1d20], R133 ;  /* 0x001d208501007387 */ /* 0x000fe80000100800 */
[----:B------:R-:W-:Y:S04]  /*26730*/  STL [R1+0x1d1c], R3 ;  /* 0x001d1c0301007387 */ /* 0x000fe80000100800 */
[----:B------:R-:W-:Y:S04]  /*26740*/  STL [R1+0x1d18], R16 ;  /* 0x001d181001007387 */ /* 0x000fe80000100800 */
[----:B------:R-:W-:Y:S01]  /*26750*/  STL [R1+0x1d14], R17 ;  /* 0x001d141101007387 */ /* 0x000fe20000100800 */
[----:B----4-:R-:W-:Y:S08]  /*26760*/  HMMA.1688.F32.TF32 R56, R36, R140, R116 ;  /* 0x0000008c2438723c */ /* 0x010ff00000081074 */
[----:B--2---:R-:W-:Y:S11]  /*26770*/  HMMA.1688.F32.TF32 R60, R204, R136, R112 ;  /* 0x00000088cc3c723c */ /* 0x004ff60000081070 */
[----:B------:R-:W-:Y:S05]  /*26780*/  @!UPT UIADD3 URZ, URZ, URZ, URZ ;  /* 0x0000003f3f3ff290 */ /* 0x000fea000fffe03f */
[----:B------:R-:W-:Y:S01]  /*26790*/  MOV R34, R56 ;  /* 0x0000003800227202 */ /* 0x000fe20000000f00 */
[----:B------:R-:W-:Y:S02]  /*267a0*/  IMAD.MOV.U32 R103, RZ, RZ, R57 ;  /* 0x000000ffff677224 */ /* 0x000fe400078e0039 */
[----:B------:R-:W-:Y:S02]  /*267b0*/  IMAD.MOV.U32 R137, RZ, RZ, R58 ;  /* 0x000000ffff897224 */ /* 0x000fe400078e003a */
[----:B------:R-:W-:Y:S02]  /*267c0*/  IMAD.MOV.U32 R136, RZ, RZ, R59 ;  /* 0x000000ffff887224 */ /* 0x000fe400078e003b */
[-C--:B------:R-:W-:Y:S01]  /*267d0*/  HMMA.1688.F32.TF32 R56, R40, R140.reuse, R108 ;  /* 0x0000008c2838723c */ /* 0x080fe2000008106c */
[----:B------:R1:W-:Y:S04]  /*267e0*/  STL.64 [R1+0xf20], R60 ;  /* 0x000f203c01007387 */ /* 0x0003e80000100a00 */
[----:B------:R2:W-:Y:S04]  /*267f0*/  STL.64 [R1+0xf28], R62 ;  /* 0x000f283e01007387 */ /* 0x0005e80000100a00 */
[----:B------:R-:W3:Y:S11]  /*26800*/  LDL.LU R116, [R1+0x4f0] ;  /* 0x0004f00001747983 */ /* 0x000ef60000300800 */
[----:B------:R-:W-:Y:S03]  /*26810*/  @!UPT UIADD3 URZ, URZ, URZ, URZ ;  /* 0x0000003f3f3ff290 */ /* 0x000fe6000fffe03f */
        /* <DEDUP_REMOVED lines=53> */
[-C--:B---3--:R-:W-:Y:S08]  /*26b70*/  HMMA.1688.F32.TF32 R68, R44, R140.reuse, R64 ;  /* 0x0000008c2c44723c */ /* 0x088ff00000081040 */
[----:B------:R-:W-:Y:S11]  /*26b80*/  HMMA.1688.F32.TF32 R64, R48, R140, R92 ;  /* 0x0000008c3040723c */ /* 0x000ff6000008105c */
[----:B------:R-:W-:Y:S04]  /*26b90*/  @!UPT UIADD3 URZ, URZ, URZ, URZ ;  /* 0x0000003f3f3ff290 */ /* 0x000fe8000fffe03f */
[----:B------:R-:W-:Y:S04]  /*26ba0*/  STL.64 [R1+0x140], R68 ;  /* 0x0001404401007387 */ /* 0x000fe80000100a00 */
[----:B------:R-:W-:Y:S05]  /*26bb0*/  STL.64 [R1+0x148], R70 ;  /* 0x0001484601007387 */ /* 0x000fea0000100a00 */
[----:B----4-:R-:W-:Y:S02]  /*26bc0*/  IMAD.MOV.U32 R59, RZ, RZ, R64 ;  /* 0x000000ffff3b7224 */ /* 0x010fe400078e0040 */
[----:B------:R-:W-:-:S02]  /*26bd0*/  IMAD.MOV.U32 R58, RZ, RZ, R65 ;  /* 0x000000ffff3a7224 */ /* 0x000fc400078e0041 */
[----:B------:R-:W-:Y:S02]  /*26be0*/  IMAD.MOV.U32 R57, RZ, RZ, R66 ;  /* 0x000000ffff397224 */ /* 0x000fe400078e0042 */
[----:B------:R-:W-:Y:S01]  /*26bf0*/  IMAD.MOV.U32 R56, RZ, RZ, R67 ;  /* 0x000000ffff387224 */ /* 0x000fe200078e0043 */
[----:B------:R-:W-:Y:S04]  /*26c00*/  STL.64 [R1+0x1e40], R58 ;  /* 0x001e403a01007387 */ /* 0x000fe80000100a00 */
[----:B------:R1:W-:Y:S01]  /*26c10*/  STL.64 [R1+0x1e38], R56 ;  /* 0x001e383801007387 */ /* 0x0003e20000100a00 */
[-C--:B------:R-:W-:Y:S08]  /*26c20*/  HMMA.1688.F32.TF32 R240, R52, R140.reuse, R80 ;  /* 0x0000008c34f0723c */ /* 0x080ff00000081050 */
[-C--:B-1----:R-:W-:Y:S08]  /*26c30*/  HMMA.1688.F32.TF32 R56, R164, R140.reuse, R72 ;  /* 0x0000008ca438723c */ /* 0x082ff00000081048 */
[-C--:B--2---:R-:W-:Y:S08]  /*26c40*/  HMMA.1688.F32.TF32 R60, R172, R140.reuse, R60 ;  /* 0x0000008cac3c723c */ /* 0x084ff0000008103c */
[----:B------:R-:W-:Y:S08]  /*26c50*/  HMMA.1688.F32.TF32 R244, R168, R140, R88 ;  /* 0x0000008ca8f4723c */ /* 0x000ff00000081058 */
[----:B------:R-:W-:Y:S01]  /*26c60*/  IMAD.MOV.U32 R250, RZ, RZ, R58 ;  /* 0x000000fffffa7224 */ /* 0x000fe200078e003a */
[----:B------:R-:W-:Y:S01]  /*26c70*/  MOV R248, R56 ;  /* 0x0000003800f87202 */ /* 0x000fe20000000f00 */
[----:B------:R-:W-:-:S02]  /*26c80*/  IMAD.MOV.U32 R251, RZ, RZ, R59 ;  /* 0x000000fffffb7224 */ /* 0x000fc400078e003b */
[----:B------:R-:W-:Y:S01]  /*26c90*/  IMAD.MOV.U32 R249, RZ, RZ, R57 ;  /* 0x000000fffff97224 */ /* 0x000fe200078e0039 */
[----:B------:R-:W-:Y:S04]  /*26ca0*/  STL.64 [R1+0x1da0], R242 ;  /* 0x001da0f201007387 */ /* 0x000fe80000100a00 */
[----:B------:R-:W-:Y:S04]  /*26cb0*/  STL.64 [R1+0x1d98], R240 ;  /* 0x001d98f001007387 */ /* 0x000fe80000100a00 */
[----:B------:R-:W-:Y:S01]  /*26cc0*/  STL.64 [R1+0x1db0], R250 ;  /* 0x001db0fa01007387 */ /* 0x000fe20000100a00 */
[-C--:B------:R-:W-:Y:S03]  /*26cd0*/  HMMA.1688.F32.TF32 R56, R176, R140.reuse, R208 ;  /* 0x0000008cb038723c */ /* 0x080fe600000810d0 */
[----:B------:R-:W-:Y:S04]  /*26ce0*/  STL.64 [R1+0x1da8], R248 ;  /* 0x001da8f801007387 */ /* 0x000fe80000100a00 */
[----:B------:R-:W-:Y:S01]  /*26cf0*/  STL.64 [R1+0x1dc0], R246 ;  /* 0x001dc0f601007387 */ /* 0x000fe20000100a00 */
[-C--:B------:R-:W-:Y:S03]  /*26d00*/  HMMA.1688.F32.TF32 R64, R180, R140.reuse, R144 ;  /* 0x0000008cb440723c */ /* 0x080fe60000081090 */
[----:B------:R-:W-:Y:S04]  /*26d10*/  STL.64 [R1+0x1db8], R244 ;  /* 0x001db8f401007387 */ /* 0x000fe80000100a00 */
        /* <DEDUP_REMOVED lines=13> */
[----:B------:R1:W-:Y:S05]  /*26df0*/  STL.64 [R1+0x6b8], R58 ;  /* 0x0006b83a01007387 */ /* 0x0003ea0000100a00 */
[----:B------:R2:W-:Y:S04]  /*26e00*/  STL.64 [R1+0x7f0], R64 ;  /* 0x0007f04001007387 */ /* 0x0005e80000100a00 */
[----:B------:R3:W-:Y:S01]  /*26e10*/  STL.64 [R1+0x7f8], R66 ;  /* 0x0007f84201007387 */ /* 0x0007e20000100a00 */
[----:B-1----:R-:W-:Y:S03]  /*26e20*/  HMMA.1688.F32.TF32 R56, R200, R140, R108 ;  /* 0x0000008cc838723c */ /* 0x002fe6000008106c */
        /* <DEDUP_REMOVED lines=54> */
[----:B------:R-:W-:-:S02]  /*27190*/  IMAD.MOV.U32 R8, RZ, RZ, R56 ;  /* 0x000000ffff087224 */ /* 0x000fc400078e0038 */
[----:B------:R-:W-:Y:S02]  /*271a0*/  IMAD.MOV.U32 R9, RZ, RZ, R57 ;  /* 0x000000ffff097224 */ /* 0x000fe400078e0039 */
[----:B------:R-:W-:Y:S02]  /*271b0*/  IMAD.MOV.U32 R21, RZ, RZ, R58 ;  /* 0x000000ffff157224 */ /* 0x000fe400078e003a */
[----:B------:R-:W-:-:S05]  /*271c0*/  IMAD.MOV.U32 R20, RZ, RZ, R59 ;  /* 0x000000ffff147224 */ /* 0x000fca00078e003b */
[----:B------:R-:W-:Y:S04]  /*271d0*/  STL [R1+0x1d30], R20 ;  /* 0x001d301401007387 */ /* 0x000fe80000100800 */
[----:B------:R-:W-:Y:S04]  /*271e0*/  STL [R1+0x1d2c], R21 ;  /* 0x001d2c1501007387 */ /* 0x000fe80000100800 */
[----:B------:R-:W-:Y:S04]  /*271f0*/  STL [R1+0x1d28], R9 ;  /* 0x001d280901007387 */ /* 0x000fe80000100800 */
[----:B------:R-:W-:Y:S01]  /*27200*/  STL [R1+0x1d24], R8 ;  /* 0x001d240801007387 */ /* 0x000fe20000100800 */
[----:B----4-:R-:W-:Y:S03]  /*27210*/  HMMA.1688.F32.TF32 R56, R204, R140, R144 ;  /* 0x0000008ccc38723c */ /* 0x010fe60000081090 */
[----:B------:R-:W4:Y:S05]  /*27220*/  LDSM.16.M88.4 R144, [R5+0x36000] ;  /* 0x036000000590783b */ /* 0x000f2a0000000200 */
[C---:B-1----:R-:W-:Y:S08]  /*27230*/  HMMA.1688.F32.TF32 R60, R36.reuse, R152, R92 ;  /* 0x00000098243c723c */ /* 0x042ff0000008105c */
[----:B--2---:R-:W-:Y:S08]  /*27240*/  HMMA.1688.F32.TF32 R240, R36, R148, R64 ;  /* 0x0000009424f0723c */ /* 0x004ff00000081040 */
[-C--:B----4-:R-:W-:Y:S08]  /*27250*/  HMMA.1688.F32.TF32 R64, R40, R144.reuse, R72 ;  /* 0x000000902840723c */ /* 0x090ff00000081048 */
[----:B------:R-:W-:Y:S08]  /*27260*/  HMMA.1688.F32.TF32 R244, R36, R144, R68 ;  /* 0x0000009024f4723c */ /* 0x000ff00000081044 */
[C---:B---3--:R-:W-:Y:S08]  /*27270*/  HMMA.1688.F32.TF32 R68, R40.reuse, R148, R88 ;  /* 0x000000942844723c */ /* 0x048ff00000081058 */
[----:B------:R-:W-:Y:S08]  /*27280*/  HMMA.1688.F32.TF32 R72, R40, R152, R208 ;  /* 0x000000982848723c */ /* 0x000ff000000810d0 */
[----:B------:R-:W-:Y:S08]  /*27290*/  HMMA.1688.F32.TF32 R76, R44, R144, R120 ;  /* 0x000000902c4c723c */ /* 0x000ff00000081078 */
[-C--:B------:R-:W-:Y:S08]  /*272a0*/  HMMA.1688.F32.TF32 R40, R40, R156.reuse, R124 ;  /* 0x0000009c2828723c */ /* 0x080ff0000008107c */
[----:B------:R-:W-:Y:S08]  /*272b0*/  HMMA.1688.F32.TF32 R36, R36, R156, R80 ;  /* 0x0000009c2424723c */ /* 0x000ff00000081050 */
[C---:B------:R-:W-:Y:S01]  /*272c0*/  HMMA.1688.F32.TF32 R80, R44.reuse, R148, R112 ;  /* 0x000000942c50723c */ /* 0x040fe20000081070 */
[----:B------:R-:W-:Y:S04]  /*272d0*/  STL.64 [R1+0xe00], R56 ;  /* 0x000e003801007387 */ /* 0x000fe80000100a00 */
[----:B------:R-:W-:Y:S03]  /*272e0*/  STL.64 [R1+0xe08], R58 ;  /* 0x000e083a01007387 */ /* 0x000fe60000100a00 */
[C---:B------:R-:W-:Y:S01]  /*272f0*/  HMMA.1688.F32.TF32 R84, R44.reuse, R152, R116 ;  /* 0x000000982c54723c */ /* 0x040fe20000081074 */
[----:B------:R-:W-:Y:S04]  /*27300*/  STL.64 [R1+0x1e50], R66 ;  /* 0x001e504201007387 */ /* 0x000fe80000100a00 */
[----:B------:R-:W-:Y:S04]  /*27310*/  STL.64 [R1+0x1e48], R64 ;  /* 0x001e484001007387 */ /* 0x000fe80000100a00 */
[----:B------:R-:W-:Y:S04]  /*27320*/  STL.64 [R1+0x1e60], R70 ;  /* 0x001e604601007387 */ /* 0x000fe80000100a00 */
[----:B------:R1:W-:Y:S04]  /*27330*/  STL.64 [R1+0x1e58], R68 ;  /* 0x001e584401007387 */ /* 0x0003e80000100a00 */
[----:B------:R-:W-:Y:S04]  /*27340*/  STL.64 [R1+0x1e70], R74 ;  /* 0x001e704a01007387 */ /* 0x000fe80000100a00 */
[----:B------:R2:W-:Y:S04]  /*27350*/  STL.64 [R1+0x1e68], R72 ;  /* 0x001e684801007387 */ /* 0x0005e80000100a00 */
[----:B------:R-:W-:Y:S04]  /*27360*/  STL.64 [R1+0x1e80], R42 ;  /* 0x001e802a01007387 */ /* 0x000fe80000100a00 */
[----:B------:R-:W-:Y:S04]  /*27370*/  STL.64 [R1+0x1e78], R40 ;  /* 0x001e782801007387 */ /* 0x000fe80000100a00 */
[----:B------:R-:W-:Y:S04]  /*27380*/  STL.64 [R1+0x1e90], R78 ;  /* 0x001e904e01007387 */ /* 0x000fe80000100a00 */
[----:B------:R-:W-:Y:S04]  /*27390*/  STL.64 [R1+0x1e88], R76 ;  /* 0x001e884c01007387 */ /* 0x000fe80000100a00 */
[----:B------:R-:W-:Y:S04]  /*273a0*/  STL.64 [R1+0x1ea0], R82 ;  /* 0x001ea05201007387 */ /* 0x000fe80000100a00 */
[----:B------:R3:W-:Y:S04]  /*273b0*/  STL.64 [R1+0x1e98], R80 ;  /* 0x001e985001007387 */ /* 0x0007e80000100a00 */
        /* <DEDUP_REMOVED lines=59> */
[----:B------:R-:W-:Y:S04]  /*27770*/  STL.64 [R1+0x1ec0], R46 ;  /* 0x001ec02e01007387 */ /* 0x000fe80000100a00 */
[----:B------:R-:W-:Y:S01]  /*27780*/  STL.64 [R1+0x1eb8], R44 ;  /* 0x001eb82c01007387 */ /* 0x000fe20000100a00 */
[-C--:B--2---:R-:W-:Y:S08]  /*27790*/  HMMA.1688.F32.TF32 R108, R52, R148.reuse, R108 ;  /* 0x00000094346c723c */ /* 0x084ff0000008106c */
[C---:B---3--:R-:W-:Y:S08]  /*277a0*/  HMMA.1688.F32.TF32 R92, R48.reuse, R148, R92 ;  /* 0x00000094305c723c */ /* 0x048ff0000008105c */
[C---:B----4-:R-:W-:Y:S08]  /*277b0*/  HMMA.1688.F32.TF32 R88, R48.reuse, R144, R88 ;  /* 0x000000903058723c */ /* 0x050ff00000081058 */
[C---:B------:R-:W-:Y:S08]  /*277c0*/  HMMA.1688.F32.TF32 R96, R48.reuse, R152, R96 ;  /* 0x000000983060723c */ /* 0x040ff00000081060 */
[----:B------:R-:W-:Y:S07]  /*277d0*/  HMMA.1688.F32.TF32 R48, R48, R156, R236 ;  /* 0x0000009c3030723c */ /* 0x000fee00000810ec */
[----:B------:R-:W-:Y:S01]  /*277e0*/  STL.64 [R1+0x1de0], R90 ;  /* 0x001de05a01007387 */ /* 0x000fe20000100a00 */
[C---:B------:R-:W-:Y:S03]  /*277f0*/  HMMA.1688.F32.TF32 R104, R52.reuse, R144, R104 ;  /* 0x000000903468723c */ /* 0x040fe60000081068 */
[----:B------:R2:W-:Y:S05]  /*27800*/  STL.64 [R1+0x1dd8], R88 ;  /* 0x001dd85801007387 */ /* 0x0005ea0000100a00 */
[C---:B------:R-:W-:Y:S01]  /*27810*/  HMMA.1688.F32.TF32 R112, R52.reuse, R152, R112 ;  /* 0x000000983470723c */ /* 0x040fe20000081070 */
[----:B------:R-:W-:Y:S07]  /*27820*/  STL.64 [R1+0x1df0], R94 ;  /* 0x001df05e01007387 */ /* 0x000fee0000100a00 */
[----:B------:R-:W-:Y:S01]  /*27830*/  HMMA.1688.F32.TF32 R52, R52, R156, R216 ;  /* 0x0000009c3434723c */ /* 0x000fe200000810d8 */
        /* <DEDUP_REMOVED lines=10> */
[----:B------:R-:W-:Y:S04]  /*278e0*/  STL.64 [R1+0x1ec8], R112 ;  /* 0x001ec87001007387 */ /* 0x000fe80000100a00 */
[----:B------:R-:W-:Y:S04]  /*278f0*/  STL.64 [R1+0x1ee0], R54 ;  /* 0x001ee03601007387 */ /* 0x000fe80000100a00 */
[----:B------:R2:W-:Y:S04]  /*27900*/  STL.64 [R1+0x1ed8], R52 ;  /* 0x001ed83401007387 */ /* 0x0005e80000100a00 */
[----:B-1----:R-:W4:Y:S04]  /*27910*/  LDL.LU R68, [R1+0xb20] ;  /* 0x000b200001447983 */ /* 0x002f280000300800 */
        /* <DEDUP_REMOVED lines=21> */
[----:B------:R-:W2:Y:S04]  /*27a70*/  LDL.LU R90, [R1+0xc78] ;  /* 0x000c7800015a7983 */ /* 0x000ea80000300800 */
[----:B------:R-:W2:Y:S04]  /*27a80*/  LDL.LU R91, [R1+0xc7c] ;  /* 0x000c7c00015b7983 */ /* 0x000ea80000300800 */
[----:B---3--:R-:W3:Y:S04]  /*27a90*/  LDL.LU R92, [R1+0xc90] ;  /* 0x000c9000015c7983 */ /* 0x008ee80000300800 */
[----:B------:R-:W3:Y:S04]  /*27aa0*/  LDL.LU R93, [R1+0xc94] ;  /* 0x000c9400015d7983 */ /* 0x000ee80000300800 */
[----:B------:R-:W3:Y:S04]  /*27ab0*/  LDL.LU R94, [R1+0xc98] ;  /* 0x000c9800015e7983 */ /* 0x000ee80000300800 */
[----:B------:R-:W3:Y:S04]  /*27ac0*/  LDL.LU R95, [R1+0xc9c] ;  /* 0x000c9c00015f7983 */ /* 0x000ee80000300800 */
[----:B------:R-:W2:Y:S04]  /*27ad0*/  LDL.LU R96, [R1+0xcd0] ;  /* 0x000cd00001607983 */ /* 0x000ea80000300800 */
[----:B------:R-:W2:Y:S04]  /*27ae0*/  LDL.LU R97, [R1+0xcd4] ;  /* 0x000cd40001617983 */ /* 0x000ea80000300800 */
[----:B------:R-:W2:Y:S04]  /*27af0*/  LDL.LU R98, [R1+0xcd8] ;  /* 0x000cd80001627983 */ /* 0x000ea80000300800 */
[----:B------:R-:W2:Y:S01]  /*27b00*/  LDL.LU R99, [R1+0xcdc] ;  /* 0x000cdc0001637983 */ /* 0x000ea20000300800 */
[-C--:B------:R-:W-:Y:S03]  /*27b10*/  HMMA.1688.F32.TF32 R160, R168, R144.reuse, R232 ;  /* 0x00000090a8a0723c */ /* 0x080fe600000810e8 */
        /* <DEDUP_REMOVED lines=9> */
[----:B------:R-:W4:Y:S01]  /*27bb0*/  LDL.LU R56, [R1+0xe40] ;  /* 0x000e400001387983 */ /* 0x000f220000300800 */
[C---:B------:R-:W-:Y:S03]  /*27bc0*/  HMMA.1688.F32.TF32 R120, R164.reuse, R148, R120 ;  /* 0x00000094a478723c */ /* 0x040fe60000081078 */
[----:B------:R-:W4:Y:S04]  /*27bd0*/  LDL.LU R57, [R1+0xe44] ;  /* 0x000e440001397983 */ /* 0x000f280000300800 */
[----:B------:R-:W4:Y:S01]  /*27be0*/  LDL.LU R58, [R1+0xe48] ;  /* 0x000e4800013a7983 */ /* 0x000f220000300800 */
[C---:B------:R-:W-:Y:S03]  /*27bf0*/  HMMA.1688.F32.TF32 R124, R164.reuse, R152, R124 ;  /* 0x00000098a47c723c */ /* 0x040fe6000008107c */
[----:B------:R-:W4:Y:S05]  /*27c00*/  LDL.LU R59, [R1+0xe4c] ;  /* 0x000e4c00013b7983 */ /* 0x000f2a0000300800 */
[----:B------:R-:W-:Y:S01]  /*27c10*/  HMMA.1688.F32.TF32 R164, R164, R156, R224 ;  /* 0x0000009ca4a4723c */ /* 0x000fe200000810e0 */
        /* <DEDUP_REMOVED lines=48> */
[C---:B---3--:R-:W-:Y:S08]  /*27f20*/  HMMA.1688.F32.TF32 R52, R180.reuse, R152, R92 ;  /* 0x00000098b434723c */ /* 0x048ff0000008105c */
[----:B--2---:R-:W-:Y:S08]  /*27f30*/  HMMA.1688.F32.TF32 R96, R180, R148, R96 ;  /* 0x00000094b460723c */ /* 0x004ff00000081060 */
[C---:B----4-:R-:W-:Y:S08]  /*27f40*/  HMMA.1688.F32.TF32 R224, R172.reuse, R152, R224 ;  /* 0x00000098ace0723c */ /* 0x050ff000000810e0 */
[C---:B------:R-:W-:Y:S08]  /*27f50*/  HMMA.1688.F32.TF32 R220, R172.reuse, R148, R220 ;  /* 0x00000094acdc723c */ /* 0x040ff000000810dc */
[C---:B------:R-:W-:Y:S08]  /*27f60*/  HMMA.1688.F32.TF32 R216, R172.reuse, R144, R216 ;  /* 0x00000090acd8723c */ /* 0x040ff000000810d8 */
[----:B------:R-:W-:Y:S01]  /*27f70*/  HMMA.1688.F32.TF32 R172, R172, R156, R56 ;  /* 0x0000009cacac723c */ /* 0x000fe20000081038 */
[----:B------:R-:W2:Y:S04]  /*27f80*/  LDL.LU R56, [R1+0xae0] ;  /* 0x000ae00001387983 */ /* 0x000ea80000300800 */
[----:B------:R-:W2:Y:S04]  /*27f90*/  LDL.LU R57, [R1+0xae4] ;  /* 0x000ae40001397983 */ /* 0x000ea80000300800 */
[----:B------:R-:W2:Y:S04]  /*27fa0*/  LDL.LU R58, [R1+0xae8] ;  /* 0x000ae800013a7983 */ /* 0x000ea80000300800 */
[----:B------:R-:W2:Y:S01]  /*27fb0*/  LDL.LU R59, [R1+0xaec] ;  /* 0x000aec00013b7983 */ /* 0x000ea20000300800 */
[-C--:B------:R-:W-:Y:S08]  /*27fc0*/  HMMA.1688.F32.TF32 R48, R180, R144.reuse, R48 ;  /* 0x00000090b430723c */ /* 0x080ff00000081030 */
[----:B------:R-:W-:Y:S11]  /*27fd0*/  HMMA.1688.F32.TF32 R44, R184, R144, R44 ;  /* 0x00000090b82c723c */ /* 0x000ff6000008102c */
[----:B------:R-:W-:Y:S04]  /*27fe0*/  @!UPT UIADD3 URZ, URZ, URZ, URZ ;  /* 0x0000003f3f3ff290 */ /* 0x000fe8000fffe03f */
[----:B------:R-:W-:Y:S04]  /*27ff0*/  STL.64 [R1+0x220], R48 ;  /* 0x0002203001007387 */ /* 0x000fe80000100a00 */
[----:B------:R1:W-:Y:S02]  /*28000*/  STL.64 [R1+0x228], R50 ;  /* 0x0002283201007387 */ /* 0x0003e40000100a00 */
[----:B-1----:R-:W-:Y:S02]  /*28010*/  HMMA.1688.F32.TF32 R48, R180, R156, R88 ;  /* 0x0000009cb430723c */ /* 0x002fe40000081058 */
[----:B------:R-:W-:Y:S04]  /*28020*/  STL.64 [R1+0x210], R96 ;  /* 0x0002106001007387 */ /* 0x000fe80000100a00 */
[----:B------:R-:W-:Y:S04]  /*28030*/  STL.64 [R1+0x218], R98 ;  /* 0x0002186201007387 */ /* 0x000fe80000100a00 */
[----:B------:R-:W-:Y:S04]  /*28040*/  STL.64 [R1+0x200], R52 ;  /* 0x0002003401007387 */ /* 0x000fe80000100a00 */
[----:B------:R1:W-:Y:S01]  /*28050*/  STL.64 [R1+0x208], R54 ;  /* 0x0002083601007387 */ /* 0x0003e20000100a00 */
[-C--:B------:R-:W-:Y:S03]  /*28060*/  HMMA.1688.F32.TF32 R40, R188, R148.reuse, R40 ;  /* 0x00000094bc28723c */ /* 0x080fe60000081028 */
[----:B------:R-:W-:Y:S04]  /*28070*/  LDS R180, [R2+0xc000] ;  /* 0x00c0000002b47984 */ /* 0x000fe80000000800 */
[----:B------:R-:W-:Y:S01]  /*28080*/  LDS R182, [R2+0xe000] ;  /* 0x00e0000002b67984 */ /* 0x000fe20000000800 */
[C---:B-1----:R-:W-:Y:S03]  /*28090*/  HMMA.1688.F32.TF32 R52, R184.reuse, R148, R84 ;  /* 0x00000094b834723c */ /* 0x042fe60000081054 */
[----:B------:R-:W-:Y:S04]  /*280a0*/  STL.64 [R1+0x1e0], R48 ;  /* 0x0001e03001007387 */ /* 0x000fe80000100a00 */
[----:B------:R1:W-:Y:S04]  /*280b0*/  STL.64 [R1+0x1e8], R50 ;  /* 0x0001e83201007387 */ /* 0x0003e80000100a00 */
[----:B------:R-:W-:Y:S04]  /*280c0*/  STL.64 [R1+0x3d0], R44 ;  /* 0x0003d02c01007387 */ /* 0x000fe80000100a00 */
[----:B------:R3:W-:Y:S01]  /*280d0*/  STL.64 [R1+0x3d8], R46 ;  /* 0x0003d82e01007387 */ /* 0x0007e20000100a00 */
[C---:B-1----:R-:W-:Y:S03]  /*280e0*/  HMMA.1688.F32.TF32 R48, R184.reuse, R152, R80 ;  /* 0x00000098b830723c */ /* 0x042fe60000081050 */
[----:B------:R-:W-:Y:S04]  /*280f0*/  LDS R181, [R0+0xc000] ;  /* 0x00c0000000b57984 */ /* 0x000fe80000000800 */
[----:B------:R-:W1:Y:S01]  /*28100*/  LDS R183, [R0+0xe000] ;  /* 0x00e0000000b77984 */ /* 0x000e620000000800 */
[----:B---3--:R-:W-:Y:S03]  /*28110*/  HMMA.1688.F32.TF32 R44, R184, R156, R64 ;  /* 0x0000009cb82c723c */ /* 0x008fe60000081040 */
[----:B------:R-:W-:Y:S04]  /*28120*/  STL.64 [R1+0x3c0], R52 ;  /* 0x0003c03401007387 */ /* 0x000fe80000100a00 */
[----:B------:R-:W-:Y:S04]  /*28130*/  STL.64 [R1+0x3c8], R54 ;  /* 0x0003c83601007387 */ /* 0x000fe80000100a00 */
[----:B------:R-:W3:Y:S01]  /*28140*/  LDL.LU R64, [R1+0xad0] ;  /* 0x000ad00001407983 */ /* 0x000ee20000300800 */
[----:B------:R-:W-:Y:S03]  /*28150*/  HMMA.1688.F32.TF32 R208, R168, R148, R208 ;  /* 0x00000094a8d0723c */ /* 0x000fe600000810d0 */
[----:B------:R-:W-:Y:S04]  /*28160*/  LDS R184, [R2+0xc080] ;  /* 0x00c0800002b87984 */ /* 0x000fe80000000800 */
[----:B------:R-:W-:Y:S04]  /*28170*/  STL.64 [R1+0x3a0], R48 ;  /* 0x0003a03001007387 */ /* 0x000fe80000100a00 */
[----:B------:R4:W-:Y:S04]  /*28180*/  STL.64 [R1+0x3a8], R50 ;  /* 0x0003a83201007387 */ /* 0x0009e80000100a00 */
[----:B------:R-:W-:Y:S04]  /*28190*/  STL.64 [R1+0x320], R44 ;  /* 0x0003202c01007387 */ /* 0x000fe80000100a00 */
[----:B------:R1:W-:Y:S04]  /*281a0*/  STL.64 [R1+0x328], R46 ;  /* 0x0003282e01007387 */ /* 0x0003e80000100a00 */
[----:B------:R-:W3:Y:S04]  /*281b0*/  LDL.LU R65, [R1+0xad4] ;  /* 0x000ad40001417983 */ /* 0x000ee80000300800 */
[----:B------:R-:W3:Y:S04]  /*281c0*/  LDL.LU R66, [R1+0xad8] ;  /* 0x000ad80001427983 */ /* 0x000ee80000300800 */
[----:B------:R-:W3:Y:S01]  /*281d0*/  LDL.LU R67, [R1+0xadc] ;  /* 0x000adc0001437983 */ /* 0x000ee20000300800 */
[C---:B----4-:R-:W-:Y:S03]  /*281e0*/  HMMA.1688.F32.TF32 R48, R188.reuse, R144, R76 ;  /* 0x00000090bc30723c */ /* 0x050fe6000008104c */
[----:B------:R-:W-:Y:S04]  /*281f0*/  LDS R186, [R2+0xe080] ;  /* 0x00e0800002ba7984 */ /* 0x000fe80000000800 */
[----:B------:R-:W-:Y:S01]  /*28200*/  LDS R185, [R0+0xc080] ;  /* 0x00c0800000b97984 */ /* 0x000fe20000000800 */
[----:B-1----:R-:W-:Y:S03]  /*28210*/  HMMA.1688.F32.TF32 R44, R188, R152, R72 ;  /* 0x00000098bc2c723c */ /* 0x002fe60000081048 */
[----:B------:R-:W1:Y:S11]  /*28220*/  LDS R187, [R0+0xe080] ;  /* 0x00e0800000bb7984 */ /* 0x000e760000000800 */
[----:B------:R-:W-:Y:S01]  /*28230*/  @!UPT UIADD3 URZ, URZ, URZ, URZ ;  /* 0x0000003f3f3ff290 */ /* 0x000fe2000fffe03f */
[----:B------:R-:W-:Y:S04]  /*28240*/  STL.64 [R1+0x500], R48 ;  /* 0x0005003001007387 */ /* 0x000fe80000100a00 */
[----:B------:R-:W-:Y:S04]  /*28250*/  STL.64 [R1+0x508], R50 ;  /* 0x0005083201007387 */ /* 0x000fe80000100a00 */
[----:B------:R-:W-:Y:S04]  /*28260*/  STL.64 [R1+0x4e0], R40 ;  /* 0x0004e02801007387 */ /* 0x000fe80000100a00 */
[----:B------:R4:W-:Y:S04]  /*28270*/  STL.64 [R1+0x4e8], R42 ;  /* 0x0004e82a01007387 */ /* 0x0009e80000100a00 */
[----:B------:R-:W-:Y:S04]  /*28280*/  STL.64 [R1+0x4c0], R44 ;  /* 0x0004c02c01007387 */ /* 0x000fe80000100a00 */
[----:B------:R-:W-:Y:S01]  /*28290*/  STL.64 [R1+0x4c8], R46 ;  /* 0x0004c82e01007387 */ /* 0x000fe20000100a00 */
[----:B----4-:R-:W-:Y:S03]  /*282a0*/  HMMA.1688.F32.TF32 R40, R192, R144, R248 ;  /* 0x00000090c028723c */ /* 0x010fe600000810f8 */
[----:B------:R-:W4:Y:S04]  /*282b0*/  LDL.LU R248, [R1+0xac0] ;  /* 0x000ac00001f87983 */ /* 0x000f280000300800 */
[----:B------:R-:W4:Y:S04]  /*282c0*/  LDL.LU R249, [R1+0xac4] ;  /* 0x000ac40001f97983 */ /* 0x000f280000300800 */
[----:B------:R-:W4:Y:S04]  /*282d0*/  LDL.LU R250, [R1+0xac8] ;  /* 0x000ac80001fa7983 */ /* 0x000f280000300800 */
[----:B------:R-:W4:Y:S09]  /*282e0*/  LDL.LU R251, [R1+0xacc] ;  /* 0x000acc0001fb7983 */ /* 0x000f320000300800 */
[----:B------:R-:W-:Y:S01]  /*282f0*/  MOV R133, R40 ;  /* 0x0000002800857202 */ /* 0x000fe20000000f00 */
[----:B------:R-:W-:-:S02]  /*28300*/  IMAD.MOV.U32 R3, RZ, RZ, R41 ;  /* 0x000000ffff037224 */ /* 0x000fc400078e0029 */
[----:B------:R-:W-:Y:S02]  /*28310*/  IMAD.MOV.U32 R16, RZ, RZ, R42 ;  /* 0x000000ffff107224 */ /* 0x000fe400078e002a */
[----:B------:R-:W-:-:S05]  /*28320*/  IMAD.MOV.U32 R17, RZ, RZ, R43 ;  /* 0x000000ffff117224 */ /* 0x000fca00078e002b */
[----:B------:R-:W-:Y:S04]  /*28330*/  STL [R1+0x1d40], R17 ;  /* 0x001d401101007387 */ /* 0x000fe80000100800 */
[----:B------:R-:W-:Y:S04]  /*28340*/  STL [R1+0x1d3c], R16 ;  /* 0x001d3c1001007387 */ /* 0x000fe80000100800 */
[----:B------:R-:W-:Y:S04]  /*28350*/  STL [R1+0x1d38], R3 ;  /* 0x001d380301007387 */ /* 0x000fe80000100800 */
[----:B------:R1:W-:Y:S01]  /*28360*/  STL [R1+0x1d34], R133 ;  /* 0x001d348501007387 */ /* 0x0003e20000100800 */
[----:B--2---:R-:W-:Y:S03]  /*28370*/  HMMA.1688.F32.TF32 R40, R192, R148, R56 ;  /* 0x00000094c028723c */ /* 0x004fe60000081038 */
[----:B------:R-:W2:Y:S04]  /*28380*/  LDL.LU R56, [R1+0xa90] ;  /* 0x000a900001387983 */ /* 0x000ea80000300800 */
[----:B------:R-:W2:Y:S04]  /*28390*/  LDL.LU R57, [R1+0xa94] ;  /* 0x000a940001397983 */ /* 0x000ea80000300800 */
[----:B------:R-:W2:Y:S04]  /*283a0*/  LDL.LU R58, [R1+0xa98] ;  /* 0x000a9800013a7983 */ /* 0x000ea80000300800 */
[----:B------:R-:W2:Y:S09]  /*283b0*/  LDL.LU R59, [R1+0xa9c] ;  /* 0x000a9c00013b7983 */ /* 0x000eb20000300800 */
[----:B------:R-:W-:-:S02]  /*283c0*/  IMAD.MOV.U32 R20, RZ, RZ, R40 ;  /* 0x000000ffff147224 */ /* 0x000fc400078e0028 */
[----:B------:R-:W-:Y:S02]  /*283d0*/  IMAD.MOV.U32 R21, RZ, RZ, R41 ;  /* 0x000000ffff157224 */ /* 0x000fe400078e0029 */
[----:B------:R-:W-:Y:S02]  /*283e0*/  IMAD.MOV.U32 R9, RZ, RZ, R42 ;  /* 0x000000ffff097224 */ /* 0x000fe400078e002a */
[----:B------:R-:W-:-:S05]  /*283f0*/  IMAD.MOV.U32 R8, RZ, RZ, R43 ;  /* 0x000000ffff087224 */ /* 0x000fca00078e002b */
[----:B------:R1:W-:Y:S04]  /*28400*/  STL [R1+0x1d50], R8 ;  /* 0x001d500801007387 */ /* 0x0003e80000100800 */
[----:B------:R1:W-:Y:S04]  /*28410*/  STL [R1+0x1d4c], R9 ;  /* 0x001d4c0901007387 */ /* 0x0003e80000100800 */
[----:B------:R1:W-:Y:S04]  /*28420*/  STL [R1+0x1d48], R21 ;  /* 0x001d481501007387 */ /* 0x0003e80000100800 */
[----:B------:R1:W-:Y:S04]  /*28430*/  STL [R1+0x1d44], R20 ;  /* 0x001d441401007387 */ /* 0x0003e80000100800 */
[----:B------:R-:W2:Y:S04]  /*28440*/  LDL.LU R76, [R1+0xa80] ;  /* 0x000a8000014c7983 */ /* 0x000ea80000300800 */
[----:B------:R-:W2:Y:S04]  /*28450*/  LDL.LU R77, [R1+0xa84] ;  /* 0x000a8400014d7983 */ /* 0x000ea80000300800 */
[----:B------:R-:W2:Y:S04]  /*28460*/  LDL.LU R78, [R1+0xa88] ;  /* 0x000a8800014e7983 */ /* 0x000ea80000300800 */
[----:B------:R-:W2:Y:S01]  /*28470*/  LDL.LU R79, [R1+0xa8c] ;  /* 0x000a8c00014f7983 */ /* 0x000ea20000300800 */
[----:B------:R-:W-:Y:S08]  /*28480*/  HMMA.1688.F32.TF32 R188, R188, R156, R68 ;  /* 0x0000009cbcbc723c */ /* 0x000ff00000081044 */
[C---:B---3--:R-:W-:Y:S11]  /*28490*/  HMMA.1688.F32.TF32 R40, R192.reuse, R152, R64 ;  /* 0x00000098c028723c */ /* 0x048ff60000081040 */
[----:B------:R-:W-:Y:S11]  /*284a0*/  @!UPT UIADD3 URZ, URZ, URZ, URZ ;  /* 0x0000003f3f3ff290 */ /* 0x000ff6000fffe03f */
[----:B------:R-:W-:Y:S02]  /*284b0*/  @!UPT UIADD3 URZ, URZ, URZ, URZ ;  /* 0x0000003f3f3ff290 */ /* 0x000fe4000fffe03f */
[----:B-1----:R-:W-:Y:S02]  /*284c0*/  IMAD.MOV.U32 R133, RZ, RZ, R43 ;  /* 0x000000ffff857224 */ /* 0x002fe400078e002b */
[----:B------:R-:W-:Y:S01]  /*284d0*/  IMAD.MOV.U32 R3, RZ, RZ, R42 ;  /* 0x000000ffff037224 */ /* 0x000fe200078e002a */
[----:B------:R-:W-:Y:S01]  /*284e0*/  MOV R17, R40 ;  /* 0x0000002800117202 */ /* 0x000fe20000000f00 */
[----:B------:R-:W-:Y:S01]  /*284f0*/  IMAD.MOV.U32 R16, RZ, RZ, R41 ;  /* 0x000000ffff107224 */ /* 0x000fe200078e0029 */
[----:B------:R1:W-:Y:S04]  /*28500*/  STL [R1+0x1d60], R133 ;  /* 0x001d608501007387 */ /* 0x0003e80000100800 */
[----:B------:R3:W-:Y:S04]  /*28510*/  STL [R1+0x1d5c], R3 ;  /* 0x001d5c0301007387 */ /* 0x0007e80000100800 */
[----:B------:R1:W-:Y:S04]  /*28520*/  STL [R1+0x1d58], R16 ;  /* 0x001d581001007387 */ /* 0x0003e80000100800 */
[----:B------:R1:W-:Y:S04]  /*28530*/  STL [R1+0x1d54], R17 ;  /* 0x001d541101007387 */ /* 0x0003e80000100800 */
        /* <DEDUP_REMOVED lines=16> */
[----:B----4-:R-:W-:Y:S03]  /*28640*/  HMMA.1688.F32.TF32 R192, R192, R156, R248 ;  /* 0x0000009cc0c0723c */ /* 0x010fe600000810f8 */
[----:B------:R-:W4:Y:S04]  /*28650*/  LDL.LU R248, [R1+0xa30] ;  /* 0x000a300001f87983 */ /* 0x000f280000300800 */
[----:B------:R-:W4:Y:S04]  /*28660*/  LDL.LU R249, [R1+0xa34] ;  /* 0x000a340001f97983 */ /* 0x000f280000300800 */
[----:B------:R-:W4:Y:S04]  /*28670*/  LDL.LU R250, [R1+0xa38] ;  /* 0x000a380001fa7983 */ /* 0x000f280000300800 */
[----:B------:R-:W4:Y:S01]  /*28680*/  LDL.LU R251, [R1+0xa3c] ;  /* 0x000a3c0001fb7983 */ /* 0x000f220000300800 */
        /* <DEDUP_REMOVED lines=8> */
[----:B------:R-:W-:Y:S02]  /*28710*/  IMAD.MOV.U32 R20, RZ, RZ, R47 ;  /* 0x000000ffff147224 */ /* 0x000fe400078e002f */
[C---:B------:R-:W-:Y:S08]  /*28720*/  HMMA.1688.F32.TF32 R44, R196.reuse, R148, R76 ;  /* 0x00000094c42c723c */ /* 0x040ff0000008104c */
[----:B---3--:R-:W-:Y:S11]  /*28730*/  HMMA.1688.F32.TF32 R40, R196, R152, R40 ;  /* 0x00000098c428723c */ /* 0x008ff60000081028 */
[----:B------:R-:W-:Y:S11]  /*28740*/  @!UPT UIADD3 URZ, URZ, URZ, URZ ;  /* 0x0000003f3f3ff290 */ /* 0x000ff6000fffe03f */
[----:B------:R-:W-:Y:S02]  /*28750*/  @!UPT UIADD3 URZ, URZ, URZ, URZ ;  /* 0x0000003f3f3ff290 */ /* 0x000fe4000fffe03f */
[----:B------:R-:W-:Y:S02]  /*28760*/  IMAD.MOV.U32 R128, RZ, RZ, R40 ;  /* 0x000000ffff807224 */ /* 0x000fe400078e0028 */
[----:B------:R-:W-:Y:S02]  /*28770*/  IMAD.MOV.U32 R129, RZ, RZ, R41 ;  /* 0x000000ffff817224 */ /* 0x000fe400078e0029 */
[----:B------:R-:W-:Y:S02]  /*28780*/  IMAD.MOV.U32 R33, RZ, RZ, R42 ;  /* 0x000000ffff217224 */ /* 0x000fe400078e002a */
[----:B------:R-:W-:Y:S02]  /*28790*/  IMAD.MOV.U32 R29, RZ, RZ, R43 ;  /* 0x000000ffff1d7224 */ /* 0x000fe400078e002b */
[C---:B------:R-:W-:Y:S11]  /*287a0*/  HMMA.1688.F32.TF32 R40, R200.reuse, R144, R68 ;  /* 0x00000090c828723c */ /* 0x040ff60000081044 */
[----:B------:R-:W-:Y:S11]  /*287b0*/  @!UPT UIADD3 URZ, URZ, URZ, URZ ;  /* 0x0000003f3f3ff290 */ /* 0x000ff6000fffe03f */
[----:B------:R-:W-:Y:S02]  /*287c0*/  @!UPT UIADD3 URZ, URZ, URZ, URZ ;  /* 0x0000003f3f3ff290 */ /* 0x000fe4000fffe03f */
[----:B------:R-:W-:Y:S01]  /*287d0*/  MOV R28, R40 ;  /* 0x00000028001c7202 */ /* 0x000fe20000000f00 */
[----:B------:R-:W-:Y:S02]  /*287e0*/  IMAD.MOV.U32 R100, RZ, RZ, R41 ;  /* 0x000000ffff647224 */ /* 0x000fe400078e0029 */
[----:B------:R-:W-:Y:S02]  /*287f0*/  IMAD.MOV.U32 R6, RZ, RZ, R42 ;  /* 0x000000ffff067224 */ /* 0x000fe400078e002a */
[----:B------:R-:W-:Y:S02]  /*28800*/  IMAD.MOV.U32 R7, RZ, RZ, R43 ;  /* 0x000000ffff077224 */ /* 0x000fe400078e002b */
[C---:B------:R-:W-:Y:S01]  /*28810*/  HMMA.1688.F32.TF32 R40, R200.reuse, R148, R64 ;  /* 0x00000094c828723c */ /* 0x040fe20000081040 */
[----:B------:R-:W-:Y:S01]  /*28820*/  MOV R68, R31 ;  /* 0x0000001f00447202 */ /* 0x000fe20000000f00 */
[----:B------:R-:W-:Y:S02]  /*28830*/  IMAD.MOV.U32 R69, RZ, RZ, R30 ;  /* 0x000000ffff457224 */ /* 0x000fe400078e001e */
[----:B------:R-:W-:Y:S11]  /*28840*/  IMAD.MOV.U32 R70, RZ, RZ, R10 ;  /* 0x000000ffff467224 */ /* 0x000ff600078e000a */
[----:B------:R-:W-:Y:S09]  /*28850*/  @!UPT UIADD3 URZ, URZ, URZ, URZ ;  /* 0x0000003f3f3ff290 */ /* 0x000ff2000fffe03f */
[----:B------:R-:W-:Y:S02]  /*28860*/  IMAD.MOV.U32 R32, RZ, RZ, R40 ;  /* 0x000000ffff207224 */ /* 0x000fe400078e0028 */
[----:B------:R-:W-:Y:S02]  /*28870*/  IMAD.MOV.U32 R13, RZ, RZ, R41 ;  /* 0x000000ffff0d7224 */ /* 0x000fe400078e0029 */
[----:B------:R-:W-:Y:S02]  /*28880*/  IMAD.MOV.U32 R12, RZ, RZ, R42 ;  /* 0x000000ffff0c7224 */ /* 0x000fe400078e002a */
[----:B------:R-:W-:Y:S02]  /*28890*/  IMAD.MOV.U32 R5, RZ, RZ, R43 ;  /* 0x000000ffff057224 */ /* 0x000fe400078e002b */
[----:B----4-:R-:W-:Y:S01]  /*288a0*/  HMMA.1688.F32.TF32 R40, R200, R152, R248 ;  /* 0x00000098c828723c */ /* 0x010fe200000810f8 */
[----:B------:R-:W-:-:S06]  /*288b0*/  IMAD.MOV.U32 R71, RZ, RZ, R11 ;  /* 0x000000ffff477224 */ /* 0x000fcc00078e000b */
[----:B------:R-:W-:Y:S02]  /*288c0*/  IMAD.MOV.U32 R248, RZ, RZ, R34 ;  /* 0x000000fffff87224 */ /* 0x000fe400078e0022 */
[----:B------:R-:W3:Y:S01]  /*288d0*/  LDL.LU R34, [R1+0x1f74] ;  /* 0x001f740001227983 */ /* 0x000ee20000300800 */
[----:B------:R-:W-:-:S03]  /*288e0*/  IMAD.MOV.U32 R249, RZ, RZ, R103 ;  /* 0x000000fffff97224 */ /* 0x000fc600078e0067 */
[----:B------:R-:W4:Y:S01]  /*288f0*/  LDL.LU R103, [R1+0x1f70] ;  /* 0x001f700001677983 */ /* 0x000f220000300800 */
[----:B------:R-:W-:Y:S03]  /*28900*/  HMMA.1688.F32.TF32 R196, R196, R156, R72 ;  /* 0x0000009cc4c4723c */ /* 0x000fe60000081048 */
[----:B------:R-:W2:Y:S04]  /*28910*/  LDL.LU R31, [R1+0x1f6c] ;  /* 0x001f6c00011f7983 */ /* 0x000ea80000300800 */
[----:B------:R-:W2:Y:S01]  /*28920*/  LDL.LU R30, [R1+0x1f68] ;  /* 0x001f6800011e7983 */ /* 0x000ea20000300800 */
[----:B------:R-:W-:-:S03]  /*28930*/  IMAD.MOV.U32 R72, RZ, RZ, R14 ;  /* 0x000000ffff487224 */ /* 0x000fc600078e000e */
[----:B------:R-:W2:Y:S01]  /*28940*/  LDL.LU R10, [R1+0x1f64] ;  /* 0x001f6400010a7983 */ /* 0x000ea20000300800 */
[----:B------:R-:W-:-:S03]  /*28950*/  IMAD.MOV.U32 R73, RZ, RZ, R15 ;  /* 0x000000ffff497224 */ /* 0x000fc600078e000f */
[----:B------:R-:W2:Y:S01]  /*28960*/  LDL.LU R11, [R1+0x1f60] ;  /* 0x001f6000010b7983 */ /* 0x000ea20000300800 */
[----:B------:R-:W-:Y:S01]  /*28970*/  IMAD.MOV.U32 R74, RZ, RZ, R22 ;  /* 0x000000ffff4a7224 */ /* 0x000fe200078e0016 */
[----:B------:R-:W-:Y:S02]  /*28980*/  MOV R101, R40 ;  /* 0x0000002800657202 */ /* 0x000fe40000000f00 */
[----:B------:R-:W2:Y:S01]  /*28990*/  LDL.LU R14, [R1+0x1f5c] ;  /* 0x001f5c00010e7983 */ /* 0x000ea20000300800 */
[----:B------:R-:W-:Y:S01]  /*289a0*/  IMAD.MOV.U32 R75, RZ, RZ, R23 ;  /* 0x000000ffff4b7224 */ /* 0x000fe200078e0017 */
[----:B------:R-:W-:Y:S02]  /*289b0*/  MOV R40, R18 ;  /* 0x0000001200287202 */ /* 0x000fe40000000f00 */
[----:B------:R-:W2:Y:S01]  /*289c0*/  LDL.LU R15, [R1+0x1f58] ;  /* 0x001f5800010f7983 */ /* 0x000ea20000300800 */
[----:B------:R-:W-:-:S03]  /*289d0*/  IMAD.MOV.U32 R252, RZ, RZ, R41 ;  /* 0x000000fffffc7224 */ /* 0x000fc600078e0029 */
[----:B------:R-:W2:Y:S01]  /*289e0*/  LDL.LU R22, [R1+0x1f54] ;  /* 0x001f540001167983 */ /* 0x000ea20000300800 */
[----:B------:R-:W-:Y:S02]  /*289f0*/  IMAD.MOV.U32 R24, RZ, RZ, R42 ;  /* 0x000000ffff187224 */ /* 0x000fe400078e002a */
[----:B------:R-:W-:Y:S01]  /*28a00*/  IMAD.MOV.U32 R41, RZ, RZ, R19 ;  /* 0x000000ffff297224 */ /* 0x000fe200078e0013 */
[----:B------:R-:W3:Y:S01]  /*28a10*/  LDL.LU R23, [R1+0x1f50] ;  /* 0x001f500001177983 */ /* 0x000ee20000300800 */
[----:B------:R-:W-:Y:S02]  /*28a20*/  IMAD.MOV.U32 R25, RZ, RZ, R43 ;  /* 0x000000ffff197224 */ /* 0x000fe400078e002b */
[----:B------:R-:W-:Y:S01]  /*28a30*/  IMAD.MOV.U32 R42, RZ, RZ, R27 ;  /* 0x000000ffff2a7224 */ /* 0x000fe200078e001b */
[----:B------:R-:W4:Y:S01]  /*28a40*/  LDL.LU R18, [R1+0x1f4c] ;  /* 0x001f4c0001127983 */ /* 0x000f220000300800 */
[----:B------:R-:W-:-:S03]  /*28a50*/  IMAD.MOV.U32 R43, RZ, RZ, R26 ;  /* 0x000000ffff2b7224 */ /* 0x000fc600078e001a */
[----:B------:R-:W4:Y:S04]  /*28a60*/  LDL.LU R19, [R1+0x1f48] ;  /* 0x001f480001137983 */ /* 0x000f280000300800 */
[----:B------:R-:W4:Y:S04]  /*28a70*/  LDL.LU R27, [R1+0x1f44] ;  /* 0x001f4400011b7983 */ /* 0x000f280000300800 */
[----:B------:R-:W4:Y:S01]  /*28a80*/  LDL.LU R26, [R1+0x1f40] ;  /* 0x001f4000011a7983 */ /* 0x000f220000300800 */
[----:B--2---:R-:W-:-:S03]  /*28a90*/  IMAD.MOV.U32 R80, RZ, RZ, R22 ;  /* 0x000000ffff507224 */ /* 0x004fc600078e0016 */
[----:B------:R-:W2:Y:S01]  /*28aa0*/  LDL.LU R22, [R1+0x1f3c] ;  /* 0x001f3c0001167983 */ /* 0x000ea20000300800 */
[----:B---3--:R-:W-:-:S03]  /*28ab0*/  IMAD.MOV.U32 R81, RZ, RZ, R23 ;  /* 0x000000ffff517224 */ /* 0x008fc600078e0017 */
[----:B------:R-:W3:Y:S01]  /*28ac0*/  LDL.LU R23, [R1+0x1f38] ;  /* 0x001f380001177983 */ /* 0x000ee20000300800 */
[----:B----4-:R-:W-:-:S03]  /*28ad0*/  IMAD.MOV.U32 R82, RZ, RZ, R18 ;  /* 0x000000ffff527224 */ /* 0x010fc600078e0012 */
[----:B------:R-:W4:Y:S01]  /*28ae0*/  LDL.LU R18, [R1+0x1f34] ;  /* 0x001f340001127983 */ /* 0x000f220000300800 */
[----:B------:R-:W-:-:S03]  /*28af0*/  IMAD.MOV.U32 R83, RZ, RZ, R19 ;  /* 0x000000ffff537224 */ /* 0x000fc600078e0013 */
[----:B------:R-:W4:Y:S01]  /*28b00*/  LDL.LU R19, [R1+0x1f30] ;  /* 0x001f300001137983 */ /* 0x000f220000300800 */
[----:B------:R-:W-:-:S03]  /*28b10*/  MOV R84, R27 ;  /* 0x0000001b00547202 */ /* 0x000fc60000000f00 */
[----:B------:R-:W4:Y:S01]  /*28b20*/  LDL.LU R27, [R1+0x1f2c] ;  /* 0x001f2c00011b7983 */ /* 0x000f220000300800 */
[----:B------:R-:W-:-:S03]  /*28b30*/  IMAD.MOV.U32 R85, RZ, RZ, R26 ;  /* 0x000000ffff557224 */ /* 0x000fc600078e001a */
[----:B------:R-:W4:Y:S01]  /*28b40*/  LDL.LU R26, [R1+0x1f28] ;  /* 0x001f2800011a7983 */ /* 0x000f220000300800 */
[----:B-1----:R-:W-:Y:S01]  /*28b50*/  MOV R133, R44 ;  /* 0x0000002c00857202 */ /* 0x002fe20000000f00 */
[----:B------:R-:W-:Y:S02]  /*28b60*/  IMAD.MOV.U32 R3, RZ, RZ, R45 ;  /* 0x000000ffff037224 */ /* 0x000fe400078e002d */
[----:B------:R-:W-:Y:S02]  /*28b70*/  IMAD.MOV.U32 R16, RZ, RZ, R46 ;  /* 0x000000ffff107224 */ /* 0x000fe400078e002e */
[----:B------:R-:W-:Y:S02]  /*28b80*/  IMAD.MOV.U32 R17, RZ, RZ, R47 ;  /* 0x000000ffff117224 */ /* 0x000fe400078e002f */
[----:B--2---:R-:W-:Y:S02]  /*28b90*/  IMAD.MOV.U32 R86, RZ, RZ, R22 ;  /* 0x000000ffff567224 */ /* 0x004fe400078e0016 */
[----:B------:R-:W2:Y:S01]  /*28ba0*/  LDL.LU R22, [R1+0x1f24] ;  /* 0x001f240001167983 */ /* 0x000ea20000300800 */
[----:B---3--:R-:W-:-:S03]  /*28bb0*/  IMAD.MOV.U32 R87, RZ, RZ, R23 ;  /* 0x000000ffff577224 */ /* 0x008fc600078e0017 */
[----:B------:R-:W2:Y:S04]  /*28bc0*/  LDL.LU R23, [R1+0x1f20] ;  /* 0x001f200001177983 */ /* 0x000ea80000300800 */
[----:B------:R-:W3:Y:S04]  /*28bd0*/  LDL.LU R44, [R1+0x520] ;  /* 0x00052000012c7983 */ /* 0x000ee80000300800 */
[----:B------:R-:W3:Y:S01]  /*28be0*/  LDL.LU R45, [R1+0x524] ;  /* 0x00052400012d7983 */ /* 0x000ee20000300800 */
[----:B----4-:R-:W-:-:S03]  /*28bf0*/  IMAD.MOV.U32 R46, RZ, RZ, R27 ;  /* 0x000000ffff2e7224 */ /* 0x010fc600078e001b */
[----:B------:R-:W4:Y:S01]  /*28c00*/  LDL.LU R27, [R1+0x1f1c] ;  /* 0x001f1c00011b7983 */ /* 0x000f220000300800 */
[----:B------:R-:W-:-:S03]  /*28c10*/  IMAD.MOV.U32 R47, RZ, RZ, R26 ;  /* 0x000000ffff2f7224 */ /* 0x000fc600078e001a */
[----:B------:R-:W2:Y:S01]  /*28c20*/  LDL.LU R26, [R1+0x1f18] ;  /* 0x001f1800011a7983 */ /* 0x000ea20000300800 */
[----:B------:R-:W-:Y:S03]  /*28c30*/  HMMA.1688.F32.TF32 R200, R200, R156, R56 ;  /* 0x0000009cc8c8723c */ /* 0x000fe60000081038 */
[----:B------:R-:W3:Y:S04]  /*28c40*/  LDL.LU R56, [R1+0x980] ;  /* 0x0009800001387983 */ /* 0x000ee80000300800 */
[----:B------:R-:W3:Y:S04]  /*28c50*/  LDL.LU R57, [R1+0x984] ;  /* 0x0009840001397983 */ /* 0x000ee80000300800 */
[----:B------:R-:W3:Y:S01]  /*28c60*/  LDL.LU R58, [R1+0x988] ;  /* 0x00098800013a7983 */ /* 0x000ee20000300800 */
[C---:B------:R-:W-:Y:S03]  /*28c70*/  HMMA.1688.F32.TF32 R212, R168.reuse, R152, R212 ;  /* 0x00000098a8d4723c */ /* 0x040fe600000810d4 */
[----:B------:R-:W3:Y:S04]  /*28c80*/  LDL.LU R59, [R1+0x98c] ;  /* 0x00098c00013b7983 */ /* 0x000ee80000300800 */
[----:B------:R-:W3:Y:S01]  /*28c90*/  LDL.LU R92, [R1+0x720] ;  /* 0x00072000015c7983 */ /* 0x000ee20000300800 */
[----:B------:R-:W-:Y:S03]  /*28ca0*/  HMMA.1688.F32.TF32 R168, R168, R156, R108 ;  /* 0x0000009ca8a8723c */ /* 0x000fe6000008106c */
[----:B------:R-:W3:Y:S04]  /*28cb0*/  LDL.LU R93, [R1+0x724] ;  /* 0x00072400015d7983 */ /* 0x000ee80000300800 */
[----:B------:R-:W3:Y:S04]  /*28cc0*/  LDL.LU R94, [R1+0x728] ;  /* 0x00072800015e7983 */ /* 0x000ee80000300800 */
[----:B------:R-:W3:Y:S04]  /*28cd0*/  LDL.LU R95, [R1+0x72c] ;  /* 0x00072c00015f7983 */ /* 0x000ee80000300800 */
[----:B------:R-:W3:Y:S04]  /*28ce0*/  LDL.LU R108, [R1+0x8b0] ;  /* 0x0008b000016c7983 */ /* 0x000ee80000300800 */
[----:B------:R-:W3:Y:S04]  /*28cf0*/  LDL.LU R109, [R1+0x8b4] ;  /* 0x0008b400016d7983 */ /* 0x000ee80000300800 */
[----:B------:R-:W3:Y:S01]  /*28d00*/  LDL.LU R110, [R1+0x8b8] ;  /* 0x0008b800016e7983 */ /* 0x000ee20000300800 */
[C---:B------:R-:W-:Y:S03]  /*28d10*/  HMMA.1688.F32.TF32 R228, R176.reuse, R144, R228 ;  /* 0x00000090b0e4723c */ /* 0x040fe600000810e4 */
[----:B------:R-:W3:Y:S04]  /*28d20*/  LDL.LU R111, [R1+0x8bc] ;  /* 0x0008bc00016f7983 */ /* 0x000ee80000300800 */
[----:B------:R-:W3:Y:S01]  /*28d30*/  LDL.LU R48, [R1+0x800] ;  /* 0x0008000001307983 */ /* 0x000ee20000300800 */
[C---:B------:R-:W-:Y:S03]  /*28d40*/  HMMA.1688.F32.TF32 R232, R176.reuse, R148, R232 ;  /* 0x00000094b0e8723c */ /* 0x040fe600000810e8 */
[----:B------:R-:W3:Y:S04]  /*28d50*/  LDL.LU R49, [R1+0x804] ;  /* 0x0008040001317983 */ /* 0x000ee80000300800 */
[----:B------:R-:W3:Y:S01]  /*28d60*/  LDL.LU R50, [R1+0x808] ;  /* 0x0008080001327983 */ /* 0x000ee20000300800 */
[C---:B------:R-:W-:Y:S03]  /*28d70*/  HMMA.1688.F32.TF32 R236, R176.reuse, R152, R236 ;  /* 0x00000098b0ec723c */ /* 0x040fe600000810ec */
[----:B------:R-:W3:Y:S05]  /*28d80*/  LDL.LU R51, [R1+0x80c] ;  /* 0x00080c0001337983 */ /* 0x000eea0000300800 */
[----:B------:R-:W-:Y:S01]  /*28d90*/  HMMA.1688.F32.TF32 R176, R176, R156, R104 ;  /* 0x0000009cb0b0723c */ /* 0x000fe20000081068 */
        /* <DEDUP_REMOVED lines=8> */
[----:B------:R-:W-:-:S03]  /*28e20*/  MOV R76, R30 ;  /* 0x0000001e004c7202 */ /* 0x000fc60000000f00 */
[----:B------:R-:W3:Y:S01]  /*28e30*/  LDL.LU R88, [R1+0x610] ;  /* 0x0006100001587983 */ /* 0x000ee20000300800 */
[----:B------:R-:W-:-:S03]  /*28e40*/  IMAD.MOV.U32 R77, RZ, RZ, R31 ;  /* 0x000000ffff4d7224 */ /* 0x000fc600078e001f */
[----:B------:R-:W3:Y:S01]  /*28e50*/  LDL.LU R89, [R1+0x614] ;  /* 0x0006140001597983 */ /* 0x000ee20000300800 */
[----:B------:R-:W-:Y:S02]  /*28e60*/  IMAD.MOV.U32 R78, RZ, RZ, R103 ;  /* 0x000000ffff4e7224 */ /* 0x000fe400078e0067 */
[----:B------:R-:W-:Y:S02]  /*28e70*/  IMAD.MOV.U32 R79, RZ, RZ, R34 ;  /* 0x000000ffff4f7224 */ /* 0x000fe400078e0022 */
[----:B------:R-:W-:Y:S02]  /*28e80*/  IMAD.MOV.U32 R64, RZ, RZ, R35 ;  /* 0x000000ffff407224 */ /* 0x000fe400078e0023 */
[----:B------:R-:W-:Y:S02]  /*28e90*/  IMAD.MOV.U32 R65, RZ, RZ, R102 ;  /* 0x000000ffff417224 */ /* 0x000fe400078e0066 */
[----:B----4-:R-:W-:Y:S02]  /*28ea0*/  IMAD.MOV.U32 R91, RZ, RZ, R27 ;  /* 0x000000ffff5b7224 */ /* 0x010fe400078e001b */
[----:B--2---:R-:W-:-:S02]  /*28eb0*/  IMAD.MOV.U32 R90, RZ, RZ, R26 ;  /* 0x000000ffff5a7224 */ /* 0x004fc400078e001a */
[----:B------:R-:W2:Y:S04]  /*28ec0*/  LDL.LU R26, [R1+0x1f14] ;  /* 0x001f1400011a7983 */ /* 0x000ea80000300800 */
[----:B------:R-:W2:Y:S04]  /*28ed0*/  LDL.LU R27, [R1+0x1f10] ;  /* 0x001f1000011b7983 */ /* 0x000ea80000300800 */
[----:B------:R-:W4:Y:S04]  /*28ee0*/  LDL.LU R30, [R1+0x1f0c] ;  /* 0x001f0c00011e7983 */ /* 0x000f280000300800 */
[----:B------:R-:W4:Y:S04]  /*28ef0*/  LDL.LU R31, [R1+0x1f08] ;  /* 0x001f0800011f7983 */ /* 0x000f280000300800 */
[----:B------:R-:W2:Y:S04]  /*28f00*/  LDL.LU R103, [R1+0x1f04] ;  /* 0x001f040001677983 */ /* 0x000ea80000300800 */
[----:B------:R-:W4:Y:S04]  /*28f10*/  LDL.LU R34, [R1+0x1f00] ;  /* 0x001f000001227983 */ /* 0x000f280000300800 */
[----:B------:R-:W4:Y:S04]  /*28f20*/  LDL.LU R35, [R1+0x1efc] ;  /* 0x001efc0001237983 */ /* 0x000f280000300800 */
[----:B------:R-:W4:Y:S01]  /*28f30*/  LDL.LU R102, [R1+0x1ef8] ;  /* 0x001ef80001667983 */ /* 0x000f220000300800 */
[C---:B---3--:R-:W-:Y:S01]  /*28f40*/  HMMA.1688.F32.TF32 R52, R204.reuse, R144, R56 ;  /* 0x00000090cc34723c */ /* 0x048fe20000081038 */
[----:B------:R-:W-:Y:S11]  /*28f50*/  IMAD.MOV.U32 R67, RZ, RZ, R4 ;  /* 0x000000ffff437224 */ /* 0x000ff600078e0004 */
[----:B------:R-:W-:Y:S11]  /*28f60*/  @!UPT UIADD3 URZ, URZ, URZ, URZ ;  /* 0x0000003f3f3ff290 */ /* 0x000ff6000fffe03f */
[----:B------:R-:W-:Y:S01]  /*28f70*/  @!UPT UIADD3 URZ, URZ, URZ, URZ ;  /* 0x0000003f3f3ff290 */ /* 0x000fe2000fffe03f */
[----:B------:R-:W-:Y:S01]  /*28f80*/  MOV R4, R52 ;  /* 0x0000003400047202 */ /* 0x000fe20000000f00 */
[----:B------:R-:W-:Y:S02]  /*28f90*/  IMAD.MOV.U32 R145, RZ, RZ, R53 ;  /* 0x000000ffff917224 */ /* 0x000fe400078e0035 */
[----:B------:R-:W-:Y:S02]  /*28fa0*/  IMAD.MOV.U32 R144, RZ, RZ, R54 ;  /* 0x000000ffff907224 */ /* 0x000fe400078e0036 */
[----:B------:R-:W-:Y:S02]  /*28fb0*/  IMAD.MOV.U32 R141, RZ, RZ, R55 ;  /* 0x000000ffff8d7224 */ /* 0x000fe400078e0037 */
[----:B------:R-:W-:Y:S01]  /*28fc0*/  HMMA.1688.F32.TF32 R52, R204, R148, R108 ;  /* 0x00000094cc34723c */ /* 0x000fe2000008106c */
[----:B--2---:R-:W-:Y:S02]  /*28fd0*/  IMAD.MOV.U32 R59, RZ, RZ, R103 ;  /* 0x000000ffff3b7224 */ /* 0x004fe400078e0067 */
[----:B----4-:R-:W-:-:S02]  /*28fe0*/  IMAD.MOV.U32 R56, RZ, RZ, R34 ;  /* 0x000000ffff387224 */ /* 0x010fc400078e0022 */
[----:B------:R-:W2:Y:S01]  /*28ff0*/  LDL.LU R34, [R1+0x1ef4] ;  /* 0x001ef40001227983 */ /* 0x000ea20000300800 */
[----:B------:R-:W-:-:S03]  /*29000*/  IMAD.MOV.U32 R57, RZ, RZ, R35 ;  /* 0x000000ffff397224 */ /* 0x000fc600078e0023 */
[----:B------:R-:W2:Y:S01]  /*29010*/  LDL.LU R35, [R1+0x1ef0] ;  /* 0x001ef00001237983 */ /* 0x000ea20000300800 */
[----:B------:R-:W-:-:S03]  /*29020*/  IMAD.MOV.U32 R58, RZ, RZ, R102 ;  /* 0x000000ffff3a7224 */ /* 0x000fc600078e0066 */
[----:B------:R-:W3:Y:S04]  /*29030*/  LDL.LU R102, [R1+0x1eec] ;  /* 0x001eec0001667983 */ /* 0x000ee80000300800 */
[----:B------:R-:W3:Y:S01]  /*29040*/  LDL.LU R103, [R1+0x1ee8] ;  /* 0x001ee80001677983 */ /* 0x000ee20000300800 */
[----:B------:R-:W-:-:S06]  /*29050*/  IMAD.MOV.U32 R250, RZ, RZ, R137 ;  /* 0x000000fffffa7224 */ /* 0x000fcc00078e0089 */
[----:B------:R-:W-:Y:S01]  /*29060*/  MOV R140, R52 ;  /* 0x00000034008c7202 */ /* 0x000fe20000000f00 */
[----:B------:R-:W-:Y:S02]  /*29070*/  IMAD.MOV.U32 R251, RZ, RZ, R136 ;  /* 0x000000fffffb7224 */ /* 0x000fe400078e0088 */
[----:B------:R-:W-:Y:S02]  /*29080*/  IMAD.MOV.U32 R66, RZ, RZ, R132 ;  /* 0x000000ffff427224 */ /* 0x000fe400078e0084 */
[----:B------:R-:W-:Y:S02]  /*29090*/  IMAD.MOV.U32 R137, RZ, RZ, R53 ;  /* 0x000000ffff897224 */ /* 0x000fe400078e0035 */
[----:B------:R-:W-:Y:S02]  /*290a0*/  IMAD.MOV.U32 R136, RZ, RZ, R54 ;  /* 0x000000ffff887224 */ /* 0x000fe400078e0036 */
[----:B------:R-:W-:Y:S02]  /*290b0*/  IMAD.MOV.U32 R132, RZ, RZ, R55 ;  /* 0x000000ffff847224 */ /* 0x000fe400078e0037 */
[C---:B------:R-:W-:Y:S08]  /*290c0*/  HMMA.1688.F32.TF32 R52, R204.reuse, R152, R104 ;  /* 0x00000098cc34723c */ /* 0x040ff00000081068 */
[----:B------:R-:W-:Y:S11]  /*290d0*/  HMMA.1688.F32.TF32 R48, R204, R156, R48 ;  /* 0x0000009ccc30723c */ /* 0x000ff60000081030 */
[----:B------:R-:W-:Y:S04]  /*290e0*/  @!UPT UIADD3 URZ, URZ, URZ, URZ ;  /* 0x0000003f3f3ff290 */ /* 0x000fe8000fffe03f */
[----:B------:R-:W-:Y:S04]  /*290f0*/  STL.64 [R1+0xb70], R52 ;  /* 0x000b703401007387 */ /* 0x000fe80000100a00 */
[----:B------:R-:W-:Y:S04]  /*29100*/  STL.64 [R1+0xb78], R54 ;  /* 0x000b783601007387 */ /* 0x000fe80000100a00 */
[----:B------:R-:W-:Y:S04]  /*29110*/  STL.64 [R1+0xab0], R48 ;  /* 0x000ab03001007387 */ /* 0x000fe80000100a00 */
[----:B------:R2:W-:Y:S01]  /*29120*/  STL.64 [R1+0xab8], R50 ;  /* 0x000ab83201007387 */ /* 0x0005e20000100a00 */
[C---:B------:R-:W-:Y:S08]  /*29130*/  HMMA.1688.F32.TF32 R88, R180.reuse, R30, R88 ;  /* 0x0000001eb458723c */ /* 0x040ff00000081058 */
[C---:B--2---:R-:W-:Y:S08]  /*29140*/  HMMA.1688.F32.TF32 R48, R180.reuse, R34, R92 ;  /* 0x00000022b430723c */ /* 0x044ff0000008105c */
[C---:B---3--:R-:W-:Y:S11]  /*29150*/  HMMA.1688.F32.TF32 R52, R180.reuse, R102, R96 ;  /* 0x00000066b434723c */ /* 0x048ff60000081060 */
[----:B------:R-:W-:Y:S11]  /*29160*/  @!UPT UIADD3 URZ, URZ, URZ, URZ ;  /* 0x0000003f3f3ff290 */ /* 0x000ff6000fffe03f */
[----:B------:R-:W-:Y:S01]  /*29170*/  @!UPT UIADD3 URZ, URZ, URZ, URZ ;  /* 0x0000003f3f3ff290 */ /* 0x000fe2000fffe03f */
[----:B------:R-:W-:Y:S04]  /*29180*/  STL.64 [R1+0xa10], R52 ;  /* 0x000a103401007387 */ /* 0x000fe80000100a00 */
[----:B------:R1:W-:Y:S04]  /*29190*/  STL.64 [R1+0xa18], R54 ;  /* 0x000a183601007387 */ /* 0x0003e80000100a00 */
[----:B------:R-:W-:Y:S04]  /*291a0*/  STL.64 [R1+0x980], R48 ;  /* 0x0009803001007387 */ /* 0x000fe80000100a00 */
[----:B------:R2:W-:Y:S01]  /*291b0*/  STL.64 [R1+0x988], R50 ;  /* 0x0009883201007387 */ /* 0x0005e20000100a00 */
[C---:B-1----:R-:W-:Y:S08]  /*291c0*/  HMMA.1688.F32.TF32 R52, R180.reuse, R26, R44 ;  /* 0x0000001ab434723c */ /* 0x042ff0000008102c */
[C---:B--2---:R-:W-:Y:S08]  /*291d0*/  HMMA.1688.F32.TF32 R48, R180.reuse, R22, R84 ;  /* 0x00000016b430723c */ /* 0x044ff00000081054 */
        /* <DEDUP_REMOVED lines=23> */
[C---:B-1----:R-:W-:Y:S07]  /*29350*/  HMMA.1688.F32.TF32 R40, R180.reuse, R146, R244 ;  /* 0x00000092b428723c */ /* 0x042fee00000810f4 */
        /* <DEDUP_REMOVED lines=8> */
[----:B-1----:R-:W-:Y:S01]  /*293e0*/  HMMA.1688.F32.TF32 R40, R180, R158, R36 ;  /* 0x0000009eb428723c */ /* 0x002fe20000081024 */
[----:B------:R-:W-:Y:S04]  /*293f0*/  LDS R36, [R2+0xc100] ;  /* 0x00c1000002247984 */ /* 0x000fe80000000800 */
[----:B------:R-:W-:Y:S04]  /*29400*/  LDS R38, [R2+0xe100] ;  /* 0x00e1000002267984 */ /* 0x000fe80000000800 */
[----:B------:R-:W-:Y:S04]  /*29410*/  STL.64 [R1+0x1260], R48 ;  /* 0x0012603001007387 */ /* 0x000fe80000100a00 */
[----:B------:R-:W-:Y:S04]  /*29420*/  STL.64 [R1+0x1268], R50 ;  /* 0x0012683201007387 */ /* 0x000fe80000100a00 */
[----:B------:R-:W-:Y:S04]  /*29430*/  STL.64 [R1+0x1250], R44 ;  /* 0x0012502c01007387 */ /* 0x000fe80000100a00 */
[----:B------:R-:W-:Y:S04]  /*29440*/  STL.64 [R1+0x1258], R46 ;  /* 0x0012582e01007387 */ /* 0x000fe80000100a00 */
[----:B------:R-:W-:Y:S04]  /*29450*/  STL.64 [R1+0x1240], R40 ;  /* 0x0012402801007387 */ /* 0x000fe80000100a00 */
[----:B------:R1:W-:Y:S04]  /*29460*/  STL.64 [R1+0x1248], R42 ;  /* 0x0012482a01007387 */ /* 0x0003e80000100a00 */
[----:B------:R-:W2:Y:S04]  /*29470*/  LDL.LU R248, [R1+0x150] ;  /* 0x0001500001f87983 */ /* 0x000ea80000300800 */
[----:B------:R-:W-:Y:S01]  /*29480*/  LDS R37, [R0+0xc100] ;  /* 0x00c1000000257984 */ /* 0x000fe20000000800 */
[C---:B-1----:R-:W-:Y:S03]  /*29490*/  HMMA.1688.F32.TF32 R40, R184.reuse, R102, R56 ;  /* 0x00000066b828723c */ /* 0x042fe60000081038 */
[----:B------:R-:W1:Y:S11]  /*294a0*/  LDS R39, [R0+0xe100] ;  /* 0x00e1000000277984 */ /* 0x000e760000000800 */
[----:B------:R-:W-:Y:S09]  /*294b0*/  @!UPT UIADD3 URZ, URZ, URZ, URZ ;  /* 0x0000003f3f3ff290 */ /* 0x000ff2000fffe03f */
        /* <DEDUP_REMOVED lines=94> */
[C---:B------:R-:W-:Y:S08]  /*29aa0*/  HMMA.1688.F32.TF32 R68, R184.reuse, R134, R68 ;  /* 0x00000086b844723c */ /* 0x040ff00000081044 */
[C---:B------:R-:W-:Y:S08]  /*29ab0*/  HMMA.1688.F32.TF32 R72, R184.reuse, R130, R72 ;  /* 0x00000082b848723c */ /* 0x040ff00000081048 */
[C---:B------:R-:W-:Y:S08]  /*29ac0*/  HMMA.1688.F32.TF32 R76, R184.reuse, R14, R76 ;  /* 0x0000000eb84c723c */ /* 0x040ff0000008104c */
[C---:B------:R-:W-:Y:S08]  /*29ad0*/  HMMA.1688.F32.TF32 R80, R184.reuse, R18, R80 ;  /* 0x00000012b850723c */ /* 0x040ff00000081050 */
[C---:B------:R-:W-:Y:S08]  /*29ae0*/  HMMA.1688.F32.TF32 R84, R184.reuse, R22, R84 ;  /* 0x00000016b854723c */ /* 0x040ff00000081054 */
[C---:B------:R-:W-:Y:S08]  /*29af0*/  HMMA.1688.F32.TF32 R112, R184.reuse, R30, R112 ;  /* 0x0000001eb870723c */ /* 0x040ff00000081070 */
[C---:B------:R-:W-:Y:S08]  /*29b00*/  HMMA.1688.F32.TF32 R52, R184.reuse, R34, R52 ;  /* 0x00000022b834723c */ /* 0x040ff00000081034 */
[C---:B------:R-:W-:Y:S11]  /*29b10*/  HMMA.1688.F32.TF32 R44, R184.reuse, R26, R44 ;  /* 0x0000001ab82c723c */ /* 0x040ff6000008102c */
[----:B------:R-:W-:Y:S04]  /*29b20*/  @!UPT UIADD3 URZ, URZ, URZ, URZ ;  /* 0x0000003f3f3ff290 */ /* 0x000fe8000fffe03f */
[----:B------:R-:W-:Y:S04]  /*29b30*/  STL.64 [R1+0x800], R52 ;  /* 0x0008003401007387 */ /* 0x000fe80000100a00 */
[----:B------:R2:W-:Y:S01]  /*29b40*/  STL.64 [R1+0x808], R54 ;  /* 0x0008083601007387 */ /* 0x0005e20000100a00 */
[C---:B---3--:R-:W-:Y:S03]  /*29b50*/  HMMA.1688.F32.TF32 R40, R184.reuse, R10, R40 ;  /* 0x0000000ab828723c */ /* 0x048fe60000081028 */
[----:B--2---:R-:W2:Y:S04]  /*29b60*/  LDL.LU.64 R54, [R1+0x1ee0] ;  /* 0x001ee00001367983 */ /* 0x004ea80000300a00 */
[----:B------:R-:W2:Y:S04]  /*29b70*/  LDL.LU.64 R52, [R1+0x1ed8] ;  /* 0x001ed80001347983 */ /* 0x000ea80000300a00 */
[----:B------:R-:W-:Y:S04]  /*29b80*/  STL.64 [R1+0x850], R112 ;  /* 0x0008507001007387 */ /* 0x000fe80000100a00 */
[----:B------:R3:W-:Y:S04]  /*29b90*/  STL.64 [R1+0x858], R114 ;  /* 0x0008587201007387 */ /* 0x0007e80000100a00 */
        /* <DEDUP_REMOVED lines=33> */
[----:B------:R-:W2:Y:S01]  /*29db0*/  LDL.LU.64 R64, [R1+0x1e48] ;  /* 0x001e480001407983 */ /* 0x000ea20000300a00 */
[C---:B----4-:R-:W-:Y:S11]  /*29dc0*/  HMMA.1688.F32.TF32 R56, R184.reuse, R142, R56 ;  /* 0x0000008eb838723c */ /* 0x050ff60000081038 */
[----:B------:R-:W-:Y:S11]  /*29dd0*/  @!UPT UIADD3 URZ, URZ, URZ, URZ ;  /* 0x0000003f3f3ff290 */ /* 0x000ff6000fffe03f */
[----:B------:R-:W-:Y:S01]  /*29de0*/  @!UPT UIADD3 URZ, URZ, URZ, URZ ;  /* 0x0000003f3f3ff290 */ /* 0x000fe2000fffe03f */
[----:B------:R-:W-:Y:S04]  /*29df0*/  STL.64 [R1+0x10a0], R56 ;  /* 0x0010a03801007387 */ /* 0x000fe80000100a00 */
[----:B------:R1:W-:Y:S04]  /*29e00*/  STL.64 [R1+0x10a8], R58 ;  /* 0x0010a83a01007387 */ /* 0x0003e80000100a00 */
[----:B-1----:R-:W4:Y:S04]  /*29e10*/  LDL.LU.64 R58, [R1+0x1e40] ;  /* 0x001e4000013a7983 */ /* 0x002f280000300a00 */
[----:B------:R-:W3:Y:S01]  /*29e20*/  LDL.LU.64 R56, [R1+0x1e38] ;  /* 0x001e380001387983 */ /* 0x000ee20000300a00 */
[C---:B--2---:R-:W-:Y:S11]  /*29e30*/  HMMA.1688.F32.TF32 R64, R184.reuse, R146, R64 ;  /* 0x00000092b840723c */ /* 0x044ff60000081040 */
[----:B------:R-:W-:Y:S11]  /*29e40*/  @!UPT UIADD3 URZ, URZ, URZ, URZ ;  /* 0x0000003f3f3ff290 */ /* 0x000ff6000fffe03f */
[----:B------:R-:W-:Y:S01]  /*29e50*/  @!UPT UIADD3 URZ, URZ, URZ, URZ ;  /* 0x0000003f3f3ff290 */ /* 0x000fe2000fffe03f */
[----:B------:R-:W-:Y:S04]  /*29e60*/  STL.64 [R1+0x11c0], R64 ;  /* 0x0011c04001007387 */ /* 0x000fe80000100a00 */
[----:B------:R1:W-:Y:S02]  /*29e70*/  STL.64 [R1+0x11c8], R66 ;  /* 0x0011c84201007387 */ /* 0x0003e40000100a00 */
[C---:B-1----:R-:W-:Y:S08]  /*29e80*/  HMMA.1688.F32.TF32 R64, R184.reuse, R150, R68 ;  /* 0x00000096b840723c */ /* 0x042ff00000081044 */
[C---:B------:R-:W-:Y:S11]  /*29e90*/  HMMA.1688.F32.TF32 R68, R184.reuse, R154, R72 ;  /* 0x0000009ab844723c */ /* 0x040ff60000081048 */
[----:B------:R-:W-:Y:S04]  /*29ea0*/  @!UPT UIADD3 URZ, URZ, URZ, URZ ;  /* 0x0000003f3f3ff290 */ /* 0x000fe8000fffe03f */
[----:B------:R-:W-:Y:S04]  /*29eb0*/  STL.64 [R1+0x11b0], R64 ;  /* 0x0011b04001007387 */ /* 0x000fe80000100a00 */
[----:B------:R1:W-:Y:S02]  /*29ec0*/  STL.64 [R1+0x11b8], R66 ;  /* 0x0011b84201007387 */ /* 0x0003e40000100a00 */
[----:B-1----:R-:W-:Y:S02]  /*29ed0*/  HMMA.1688.F32.TF32 R64, R184, R158, R40 ;  /* 0x0000009eb840723c */ /* 0x002fe40000081028 */
[----:B------:R-:W-:Y:S04]  /*29ee0*/  STL.64 [R1+0x11a0], R68 ;  /* 0x0011a04401007387 */ /* 0x000fe80000100a00 */
[----:B------:R1:W-:Y:S02]  /*29ef0*/  STL.64 [R1+0x11a8], R70 ;  /* 0x0011a84601007387 */ /* 0x0003e40000100a00 */
[C---:B------:R-:W-:Y:S02]  /*29f00*/  HMMA.1688.F32.TF32 R72, R36.reuse, R30, R108 ;  /* 0x0000001e2448723c */ /* 0x040fe4000008106c */
[----:B------:R-:W-:Y:S04]  /*29f10*/  LDS R40, [R2+0xc180] ;  /* 0x00c1800002287984 */ /* 0x000fe80000000800 */
[----:B------:R-:W-:Y:S02]  /*29f20*/  LDS R42, [R2+0xe180] ;  /* 0x00e18000022a7984 */ /* 0x000fe40000000800 */
[C---:B-1----:R-:W-:Y:S02]  /*29f30*/  HMMA.1688.F32.TF32 R68, R36.reuse, R34, R204 ;  /* 0x000000222444723c */ /* 0x042fe400000810cc */
[----:B------:R-:W-:Y:S04]  /*29f40*/  LDS R41, [R0+0xc180] ;  /* 0x00c1800000297984 */ /* 0x000fe80000000800 */
[----:B------:R-:W1:Y:S04]  /*29f50*/  LDS R43, [R0+0xe180] ;  /* 0x00e18000002b7984 */ /* 0x000e680000000800 */
[----:B------:R-:W-:Y:S04]  /*29f60*/  STL.64 [R1+0x1190], R64 ;  /* 0x0011904001007387 */ /* 0x000fe80000100a00 */
[----:B------:R2:W-:Y:S02]  /*29f70*/  STL.64 [R1+0x1198], R66 ;  /* 0x0011984201007387 */ /* 0x0005e40000100a00 */
[C---:B--2---:R-:W-:Y:S11]  /*29f80*/  HMMA.1688.F32.TF32 R64, R36.reuse, R102, R180 ;  /* 0x000000662440723c */ /* 0x044ff600000810b4 */
[----:B------:R-:W-:Y:S11]  /*29f90*/  @!UPT UIADD3 URZ, URZ, URZ, URZ ;  /* 0x0000003f3f3ff290 */ /* 0x000ff6000fffe03f */
[----:B------:R-:W-:Y:S01]  /*29fa0*/  @!UPT UIADD3 URZ, URZ, URZ, URZ ;  /* 0x0000003f3f3ff290 */ /* 0x000fe2000fffe03f */
[----:B------:R-:W-:Y:S04]  /*29fb0*/  STL.64 [R1+0x6f0], R64 ;  /* 0x0006f04001007387 */ /* 0x000fe80000100a00 */
[----:B------:R2:W-:Y:S04]  /*29fc0*/  STL.64 [R1+0x6f8], R66 ;  /* 0x0006f84201007387 */ /* 0x0005e80000100a00 */
        /* <DEDUP_REMOVED lines=17> */
[----:B------:R1:W-:Y:S01]  /*2a0e0*/  STL.64 [R1+0xa38], R66 ;  /* 0x000a384201007387 */ /* 0x0003e20000100a00 */
[C---:B------:R-:W-:Y:S03]  /*2a0f0*/  HMMA.1688.F32.TF32 R60, R36.reuse, R138, R248 ;  /* 0x0000008a243c723c */ /* 0x040fe600000810f8 */
[----:B------:R-:W-:Y:S04]  /*2a100*/  STL.64 [R1+0xb20], R68 ;  /* 0x000b204401007387 */ /* 0x000fe80000100a00 */
[----:B------:R-:W-:Y:S01]  /*2a110*/  STL.64 [R1+0xb28], R70 ;  /* 0x000b284601007387 */ /* 0x000fe20000100a00 */
[C---:B-1----:R-:W-:Y:S03]  /*2a120*/  HMMA.1688.F32.TF32 R64, R36.reuse, R134, R244 ;  /* 0x000000862440723c */ /* 0x042fe600000810f4 */
[----:B------:R-:W-:Y:S04]  /*2a130*/  STL.64 [R1+0xc70], R48 ;  /* 0x000c703001007387 */ /* 0x000fe80000100a00 */
[----:B------:R1:W-:Y:S02]  /*2a140*/  STL.64 [R1+0xc78], R50 ;  /* 0x000c783201007387 */ /* 0x0003e40000100a00 */
[C---:B-1----:R-:W-:Y:S11]  /*2a150*/  HMMA.1688.F32.TF32 R48, R36.reuse, R142, R240 ;  /* 0x0000008e2430723c */ /* 0x042ff600000810f0 */
[----:B------:R-:W-:Y:S03]  /*2a160*/  @!UPT UIADD3 URZ, URZ, URZ, URZ ;  /* 0x0000003f3f3ff290 */ /* 0x000fe6000fffe03f */
        /* <DEDUP_REMOVED lines=11> */
[----:B------:R-:W-:Y:S04]  /*2a220*/  STL.64 [R1+0x10f8], R66 ;  /* 0x0010f84201007387 */ /* 0x000fe80000100a00 */
[----:B------:R-:W-:Y:S04]  /*2a230*/  STL.64 [R1+0x10e0], R60 ;  /* 0x0010e03c01007387 */ /* 0x000fe80000100a00 */
[----:B------:R-:W-:Y:S04]  /*2a240*/  STL.64 [R1+0x10e8], R62 ;  /* 0x0010e83e01007387 */ /* 0x000fe80000100a00 */
[----:B------:R-:W2:Y:S04]  /*2a250*/  LDL.LU R204, [R1+0x1c0] ;  /* 0x0001c00001cc7983 */ /* 0x000ea80000300800 */
[----:B------:R1:W-:Y:S04]  /*2a260*/  STL.64 [R1+0x10d0], R48 ;  /* 0x0010d03001007387 */ /* 0x0003e80000100a00 */
[----:B------:R1:W-:Y:S04]  /*2a270*/  STL.64 [R1+0x10d8], R50 ;  /* 0x0010d83201007387 */ /* 0x0003e80000100a00 */
[----:B------:R-:W-:Y:S04]  /*2a280*/  STL.64 [R1+0x10c0], R36 ;  /* 0x0010c02401007387 */ /* 0x000fe80000100a00 */
[----:B------:R-:W-:Y:S04]  /*2a290*/  STL.64 [R1+0x10c8], R38 ;  /* 0x0010c82601007387 */ /* 0x000fe80000100a00 */
        /* <DEDUP_REMOVED lines=53> */
[----:B------:R-:W2:Y:S04]  /*2a5f0*/  LDL.LU R50, [R1+0x648] ;  /* 0x0006480001327983 */ /* 0x000ea80000300800 */
[----:B------:R-:W2:Y:S04]  /*2a600*/  LDL.LU R51, [R1+0x64c] ;  /* 0x00064c0001337983 */ /* 0x000ea80000300800 */
[----:B------:R-:W2:Y:S01]  /*2a610*/  LDL.LU R60, [R1+0x2f0] ;  /* 0x0002f000013c7983 */ /* 0x000ea20000300800 */
[----:B---3--:R-:W-:-:S03]  /*2a620*/  IMAD.MOV.U32 R47, RZ, RZ, R56 ;  /* 0x000000ffff2f7224 */ /* 0x008fc600078e0038 */
[----:B------:R-:W3:Y:S01]  /*2a630*/  LDL.LU R61, [R1+0x2f4] ;  /* 0x0002f400013d7983 */ /* 0x000ee20000300800 */
[----:B------:R-:W-:-:S03]  /*2a640*/  IMAD.MOV.U32 R46, RZ, RZ, R57 ;  /* 0x000000ffff2e7224 */ /* 0x000fc600078e0039 */
[----:B------:R-:W3:Y:S01]  /*2a650*/  LDL.LU R62, [R1+0x2f8] ;  /* 0x0002f800013e7983 */ /* 0x000ee20000300800 */
[----:B----4-:R-:W-:-:S03]  /*2a660*/  IMAD.MOV.U32 R45, RZ, RZ, R58 ;  /* 0x000000ffff2d7224 */ /* 0x010fc600078e003a */
[----:B------:R-:W3:Y:S01]  /*2a670*/  LDL.LU R63, [R1+0x2fc] ;  /* 0x0002fc00013f7983 */ /* 0x000ee20000300800 */
[----:B------:R-:W-:-:S03]  /*2a680*/  IMAD.MOV.U32 R44, RZ, RZ, R59 ;  /* 0x000000ffff2c7224 */ /* 0x000fc600078e003b */
        /* <DEDUP_REMOVED lines=20> */
[----:B------:R-:W-:Y:S04]  /*2a7d0*/  LDS R36, [R2+0xc200] ;  /* 0x00c2000002247984 */ /* 0x000fe80000000800 */
[----:B------:R-:W-:Y:S04]  /*2a7e0*/  LDS R38, [R2+0xe200] ;  /* 0x00e2000002267984 */ /* 0x000fe80000000800 */
[----:B------:R-:W-:Y:S04]  /*2a7f0*/  LDS R37, [R0+0xc200] ;  /* 0x00c2000000257984 */ /* 0x000fe80000000800 */
[----:B------:R-:W1:Y:S01]  /*2a800*/  LDS R39, [R0+0xe200] ;  /* 0x00e2000000277984 */ /* 0x000e620000000800 */
[C---:B--2---:R-:W-:Y:S08]  /*2a810*/  HMMA.1688.F32.TF32 R88, R40.reuse, R18, R88 ;  /* 0x000000122858723c */ /* 0x044ff00000081058 */
[C---:B------:R-:W-:Y:S08]  /*2a820*/  HMMA.1688.F32.TF32 R92, R40.reuse, R22, R92 ;  /* 0x00000016285c723c */ /* 0x040ff0000008105c */
[C---:B------:R-:W-:Y:S08]  /*2a830*/  HMMA.1688.F32.TF32 R96, R40.reuse, R26, R96 ;  /* 0x0000001a2860723c */ /* 0x040ff00000081060 */
[C---:B------:R-:W-:Y:S08]  /*2a840*/  HMMA.1688.F32.TF32 R104, R40.reuse, R34, R104 ;  /* 0x000000222868723c */ /* 0x040ff00000081068 */
[C---:B------:R-:W-:Y:S08]  /*2a850*/  HMMA.1688.F32.TF32 R108, R40.reuse, R102, R108 ;  /* 0x00000066286c723c */ /* 0x040ff0000008106c */
[C---:B------:R-:W-:Y:S11]  /*2a860*/  HMMA.1688.F32.TF32 R48, R40.reuse, R30, R48 ;  /* 0x0000001e2830723c */ /* 0x040ff60000081030 */
[----:B------:R-:W-:Y:S04]  /*2a870*/  @!UPT UIADD3 URZ, URZ, URZ, URZ ;  /* 0x0000003f3f3ff290 */ /* 0x000fe8000fffe03f */
[----:B------:R-:W-:Y:S04]  /*2a880*/  STL.64 [R1+0x610], R108 ;  /* 0x0006106c01007387 */ /* 0x000fe80000100a00 */
[----:B------:R2:W-:Y:S04]  /*2a890*/  STL.64 [R1+0x618], R110 ;  /* 0x0006186e01007387 */ /* 0x0005e80000100a00 */
[----:B--2---:R-:W2:Y:S04]  /*2a8a0*/  LDL.LU.64 R110, [R1+0x1e30] ;  /* 0x001e3000016e7983 */ /* 0x004ea80000300a00 */
        /* <DEDUP_REMOVED lines=21> */
[C---:B---3--:R-:W-:Y:S08]  /*2aa00*/  HMMA.1688.F32.TF32 R60, R40.reuse, R14, R60 ;  /* 0x0000000e283c723c */ /* 0x048ff0000008103c */
[C---:B------:R-:W-:Y:S08]  /*2aa10*/  HMMA.1688.F32.TF32 R244, R40.reuse, R10, R244 ;  /* 0x0000000a28f4723c */ /* 0x040ff000000810f4 */
[C---:B------:R-:W-:Y:S08]  /*2aa20*/  HMMA.1688.F32.TF32 R248, R40.reuse, R130, R248 ;  /* 0x0000008228f8723c */ /* 0x040ff000000810f8 */
[C---:B------:R-:W-:Y:S01]  /*2aa30*/  HMMA.1688.F32.TF32 R240, R40.reuse, R134, R240 ;  /* 0x0000008628f0723c */ /* 0x040fe200000810f0 */
[----:B------:R-:W-:Y:S07]  /*2aa40*/  STL.64 [R1+0x7d0], R60 ;  /* 0x0007d03c01007387 */ /* 0x000fee0000100a00 */
[C---:B----4-:R-:W-:Y:S01]  /*2aa50*/  HMMA.1688.F32.TF32 R56, R40.reuse, R138, R56 ;  /* 0x0000008a2838723c */ /* 0x050fe20000081038 */
[----:B------:R1:W-:Y:S07]  /*2aa60*/  STL.64 [R1+0x7d8], R62 ;  /* 0x0007d83e01007387 */ /* 0x0003ee0000100a00 */
[----:B------:R-:W-:Y:S01]  /*2aa70*/  HMMA.1688.F32.TF32 R44, R40, R142, R44 ;  /* 0x0000008e282c723c */ /* 0x000fe2000008102c */
        /* <DEDUP_REMOVED lines=19> */
[----:B------:R1:W-:Y:S01]  /*2abb0*/  STL.64 [R1+0xe28], R46 ;  /* 0x000e282e01007387 */ /* 0x0003e20000100a00 */
[C---:B------:R-:W-:Y:S08]  /*2abc0*/  HMMA.1688.F32.TF32 R84, R36.reuse, R102, R84 ;  /* 0x000000662454723c */ /* 0x040ff00000081054 */
[----:B------:R-:W-:Y:S08]  /*2abd0*/  HMMA.1688.F32.TF32 R64, R36, R14, R64 ;  /* 0x0000000e2440723c */ /* 0x000ff00000081040 */
[C---:B--2---:R-:W-:Y:S08]  /*2abe0*/  HMMA.1688.F32.TF32 R92, R40.reuse, R150, R92 ;  /* 0x00000096285c723c */ /* 0x044ff0000008105c */
[C---:B-1----:R-:W-:Y:S08]  /*2abf0*/  HMMA.1688.F32.TF32 R44, R40.reuse, R146, R88 ;  /* 0x00000092282c723c */ /* 0x042ff00000081058 */
[C---:B------:R-:W-:Y:S11]  /*2ac00*/  HMMA.1688.F32.TF32 R88, R40.reuse, R154, R96 ;  /* 0x0000009a2858723c */ /* 0x040ff60000081060 */
[----:B------:R-:W-:Y:S04]  /*2ac10*/  @!UPT UIADD3 URZ, URZ, URZ, URZ ;  /* 0x0000003f3f3ff290 */ /* 0x000fe8000fffe03f */
[----:B------:R-:W-:Y:S04]  /*2ac20*/  STL.64 [R1+0x1090], R44 ;  /* 0x0010902c01007387 */ /* 0x000fe80000100a00 */
[----:B------:R1:W-:Y:S02]  /*2ac30*/  STL.64 [R1+0x1098], R46 ;  /* 0x0010982e01007387 */ /* 0x0003e40000100a00 */
[----:B-1----:R-:W-:Y:S02]  /*2ac40*/  HMMA.1688.F32.TF32 R44, R40, R158, R48 ;  /* 0x0000009e282c723c */ /* 0x002fe40000081030 */
[----:B------:R-:W-:Y:S04]  /*2ac50*/  STL.64 [R1+0x1070], R92 ;  /* 0x0010705c01007387 */ /* 0x000fe80000100a00 */
[----:B------:R-:W-:Y:S04]  /*2ac60*/  STL.64 [R1+0x1078], R94 ;  /* 0x0010785e01007387 */ /* 0x000fe80000100a00 */
[----:B------:R-:W-:Y:S01]  /*2ac70*/  STL.64 [R1+0x1060], R88 ;  /* 0x0010605801007387 */ /* 0x000fe20000100a00 */
[C---:B------:R-:W-:Y:S03]  /*2ac80*/  HMMA.1688.F32.TF32 R48, R36.reuse, R34, R80 ;  /* 0x000000222430723c */ /* 0x040fe60000081050 */
[----:B------:R-:W-:Y:S04]  /*2ac90*/  STL.64 [R1+0x1068], R90 ;  /* 0x0010685a01007387 */ /* 0x000fe80000100a00 */
[----:B------:R-:W-:Y:S01]  /*2aca0*/  LDS R40, [R2+0xc280] ;  /* 0x00c2800002287984 */ /* 0x000fe20000000800 */
[C---:B------:R-:W-:Y:S03]  /*2acb0*/  HMMA.1688.F32.TF32 R104, R36.reuse, R146, R104 ;  /* 0x000000922468723c */ /* 0x040fe60000081068 */
[----:B------:R-:W-:Y:S04]  /*2acc0*/  LDS R42, [R2+0xe280] ;  /* 0x00e28000022a7984 */ /* 0x000fe80000000800 */
[----:B------:R-:W-:Y:S04]  /*2acd0*/  STL.64 [R1+0xfc0], R44 ;  /* 0x000fc02c01007387 */ /* 0x000fe80000100a00 */
[----:B------:R1:W-:Y:S04]  /*2ace0*/  STL.64 [R1+0xfc8], R46 ;  /* 0x000fc82e01007387 */ /* 0x0003e80000100a00 */
[----:B------:R-:W-:Y:S04]  /*2acf0*/  LDS R41, [R0+0xc280] ;  /* 0x00c2800000297984 */ /* 0x000fe80000000800 */
[----:B------:R-:W2:Y:S01]  /*2ad00*/  LDS R43, [R0+0xe280] ;  /* 0x00e28000002b7984 */ /* 0x000ea20000000800 */
[C---:B-1----:R-:W-:Y:S03]  /*2ad10*/  HMMA.1688.F32.TF32 R44, R36.reuse, R30, R76 ;  /* 0x0000001e242c723c */ /* 0x042fe6000008104c */
[----:B------:R-:W-:Y:S04]  /*2ad20*/  STL.64 [R1+0x4f0], R84 ;  /* 0x0004f05401007387 */ /* 0x000fe80000100a00 */
[----:B------:R-:W-:Y:S01]  /*2ad30*/  STL.64 [R1+0x4f8], R86 ;  /* 0x0004f85601007387 */ /* 0x000fe20000100a00 */
[C---:B------:R-:W-:Y:S03]  /*2ad40*/  HMMA.1688.F32.TF32 R76, R36.reuse, R26, R184 ;  /* 0x0000001a244c723c */ /* 0x040fe600000810b8 */
[----:B------:R-:W-:Y:S04]  /*2ad50*/  STL.64 [R1+0x470], R48 ;  /* 0x0004703001007387 */ /* 0x000fe80000100a00 */
[----:B------:R1:W-:Y:S08]  /*2ad60*/  STL.64 [R1+0x478], R50 ;  /* 0x0004783201007387 */ /* 0x0003f00000100a00 */
[----:B------:R-:W-:Y:S01]  /*2ad70*/  STL.64 [R1+0x530], R44 ;  /* 0x0005302c01007387 */ /* 0x000fe20000100a00 */
[C---:B-1----:R-:W-:Y:S03]  /*2ad80*/  HMMA.1688.F32.TF32 R48, R36.reuse, R22, R72 ;  /* 0x000000162430723c */ /* 0x042fe60000081048 */
[----:B------:R1:W-:Y:S05]  /*2ad90*/  STL.64 [R1+0x538], R46 ;  /* 0x0005382e01007387 */ /* 0x0003ea0000100a00 */
[C---:B-1----:R-:W-:Y:S01]  /*2ada0*/  HMMA.1688.F32.TF32 R44, R36.reuse, R18, R68 ;  /* 0x00000012242c723c */ /* 0x042fe20000081044 */
[----:B------:R-:W-:Y:S04]  /*2adb0*/  STL.64 [R1+0x520], R76 ;  /* 0x0005204c01007387 */ /* 0x000fe80000100a00 */
[----:B------:R-:W-:Y:S10]  /*2adc0*/  STL.64 [R1+0x528], R78 ;  /* 0x0005284e01007387 */ /* 0x000ff40000100a00 */
[----:B------:R-:W-:Y:S04]  /*2add0*/  STL.64 [R1+0x560], R48 ;  /* 0x0005603001007387 */ /* 0x000fe80000100a00 */
[----:B------:R1:W-:Y:S04]  /*2ade0*/  STL.64 [R1+0x568], R50 ;  /* 0x0005683201007387 */ /* 0x0003e80000100a00 */
[----:B------:R-:W-:Y:S01]  /*2adf0*/  STL.64 [R1+0x5a0], R44 ;  /* 0x0005a02c01007387 */ /* 0x000fe20000100a00 */
[C---:B-1----:R-:W-:Y:S03]  /*2ae00*/  HMMA.1688.F32.TF32 R48, R36.reuse, R10, R180 ;  /* 0x0000000a2430723c */ /* 0x042fe600000810b4 */
[----:B------:R1:W-:Y:S05]  /*2ae10*/  STL.64 [R1+0x5a8], R46 ;  /* 0x0005a82e01007387 */ /* 0x0003ea0000100a00 */
[----:B-1----:R-:W-:Y:S01]  /*2ae20*/  HMMA.1688.F32.TF32 R44, R36, R130, R204 ;  /* 0x00000082242c723c */ /* 0x002fe200000810cc */
[----:B------:R-:W-:Y:S04]  /*2ae30*/  STL.64 [R1+0x630], R64 ;  /* 0x0006304001007387 */ /* 0x000fe80000100a00 */
[----:B------:R-:W-:Y:S04]  /*2ae40*/  STL.64 [R1+0x638], R66 ;  /* 0x0006384201007387 */ /* 0x000fe80000100a00 */
        /* <DEDUP_REMOVED lines=56> */
[----:B---3--:R-:W-:Y:S01]  /*2b1d0*/  MOV R64, R248 ;  /* 0x000000f800407202 */ /* 0x008fe20000000f00 */
[----:B------:R-:W-:-:S02]  /*2b1e0*/  IMAD.MOV.U32 R65, RZ, RZ, R249 ;  /* 0x000000ffff417224 */ /* 0x000fc400078e00f9 */
[----:B------:R-:W3:Y:S01]  /*2b1f0*/  LDL.LU R248, [R1+0x1d84] ;  /* 0x001d840001f87983 */ /* 0x000ee20000300800 */
[----:B------:R-:W-:Y:S02]  /*2b200*/  IMAD.MOV.U32 R66, RZ, RZ, R250 ;  /* 0x000000ffff427224 */ /* 0x000fe400078e00fa */
[----:B------:R-:W-:Y:S01]  /*2b210*/  IMAD.MOV.U32 R67, RZ, RZ, R251 ;  /* 0x000000ffff437224 */ /* 0x000fe200078e00fb */
[----:B------:R-:W3:Y:S04]  /*2b220*/  LDL.LU R249, [R1+0x1d80] ;  /* 0x001d800001f97983 */ /* 0x000ee80000300800 */
[----:B------:R-:W3:Y:S04]  /*2b230*/  LDL.LU R250, [R1+0x1d7c] ;  /* 0x001d7c0001fa7983 */ /* 0x000ee80000300800 */
[----:B------:R-:W3:Y:S01]  /*2b240*/  LDL.LU R251, [R1+0x1d78] ;  /* 0x001d780001fb7983 */ /* 0x000ee20000300800 */
[C---:B------:R-:W-:Y:S08]  /*2b250*/  HMMA.1688.F32.TF32 R240, R36.reuse, R142, R240 ;  /* 0x0000008e24f0723c */ /* 0x040ff000000810f0 */
[C---:B--2---:R-:W-:Y:S08]  /*2b260*/  HMMA.1688.F32.TF32 R204, R36.reuse, R138, R204 ;  /* 0x0000008a24cc723c */ /* 0x044ff000000810cc */
[C---:B----4-:R-:W-:Y:S11]  /*2b270*/  HMMA.1688.F32.TF32 R180, R36.reuse, R134, R180 ;  /* 0x0000008624b4723c */ /* 0x050ff600000810b4 */
[----:B------:R-:W-:Y:S11]  /*2b280*/  @!UPT UIADD3 URZ, URZ, URZ, URZ ;  /* 0x0000003f3f3ff290 */ /* 0x000ff6000fffe03f */
[----:B------:R-:W-:Y:S01]  /*2b290*/  @!UPT UIADD3 URZ, URZ, URZ, URZ ;  /* 0x0000003f3f3ff290 */ /* 0x000fe2000fffe03f */
[----:B------:R1:W-:Y:S04]  /*2b2a0*/  STL.64 [R1+0xa70], R180 ;  /* 0x000a70b401007387 */ /* 0x0003e80000100a00 */
[----:B------:R2:W-:Y:S04]  /*2b2b0*/  STL.64 [R1+0xa78], R182 ;  /* 0x000a78b601007387 */ /* 0x0005e80000100a00 */
[----:B-1----:R-:W4:Y:S04]  /*2b2c0*/  LDL.LU R180, [R1+0xeb0] ;  /* 0x000eb00001b47983 */ /* 0x002f280000300800 */
[----:B------:R1:W-:Y:S04]  /*2b2d0*/  STL.64 [R1+0xc00], R204 ;  /* 0x000c00cc01007387 */ /* 0x0003e80000100a00 */
[----:B------:R1:W-:Y:S04]  /*2b2e0*/  STL.64 [R1+0xc08], R206 ;  /* 0x000c08ce01007387 */ /* 0x0003e80000100a00 */
[----:B------:R-:W4:Y:S04]  /*2b2f0*/  LDL.LU R181, [R1+0xeb4] ;  /* 0x000eb40001b57983 */ /* 0x000f280000300800 */
[----:B--2---:R-:W4:Y:S04]  /*2b300*/  LDL.LU R182, [R1+0xeb8] ;  /* 0x000eb80001b67983 */ /* 0x004f280000300800 */
[----:B------:R-:W4:Y:S04]  /*2b310*/  LDL.LU R183, [R1+0xebc] ;  /* 0x000ebc0001b77983 */ /* 0x000f280000300800 */
[----:B-1----:R-:W2:Y:S04]  /*2b320*/  LDL.LU R204, [R1+0xcb0] ;  /* 0x000cb00001cc7983 */ /* 0x002ea80000300800 */
[----:B------:R-:W2:Y:S04]  /*2b330*/  LDL.LU R205, [R1+0xcb4] ;  /* 0x000cb40001cd7983 */ /* 0x000ea80000300800 */
[----:B------:R-:W2:Y:S04]  /*2b340*/  LDL.LU R206, [R1+0xcb8] ;  /* 0x000cb80001ce7983 */ /* 0x000ea80000300800 */
[----:B------:R-:W2:Y:S04]  /*2b350*/  LDL.LU R207, [R1+0xcbc] ;  /* 0x000cbc0001cf7983 */ /* 0x000ea80000300800 */
[----:B------:R-:W-:Y:S01]  /*2b360*/  STL.64 [R1+0xd30], R240 ;  /* 0x000d30f001007387 */ /* 0x000fe20000100a00 */
[C---:B------:R-:W-:Y:S03]  /*2b370*/  HMMA.1688.F32.TF32 R108, R36.reuse, R150, R108 ;  /* 0x00000096246c723c */ /* 0x040fe6000008106c */
[----:B------:R1:W-:Y:S05]  /*2b380*/  STL.64 [R1+0xd38], R242 ;  /* 0x000d38f201007387 */ /* 0x0003ea0000100a00 */
[C---:B------:R-:W-:Y:S01]  /*2b390*/  HMMA.1688.F32.TF32 R52, R36.reuse, R158, R52 ;  /* 0x0000009e2434723c */ /* 0x040fe20000081034 */
[----:B-1----:R-:W3:Y:S04]  /*2b3a0*/  LDL.LU.64 R242, [R1+0x1d70] ;  /* 0x001d700001f27983 */ /* 0x002ee80000300a00 */
[----:B------:R-:W3:Y:S04]  /*2b3b0*/  LDL.LU.64 R240, [R1+0x1d68] ;  /* 0x001d680001f07983 */ /* 0x000ee80000300a00 */
[----:B------:R-:W-:Y:S04]  /*2b3c0*/  STL.64 [R1+0xf80], R104 ;  /* 0x000f806801007387 */ /* 0x000fe80000100a00 */
[----:B------:R1:W-:Y:S02]  /*2b3d0*/  STL.64 [R1+0xf88], R106 ;  /* 0x000f886a01007387 */ /* 0x0003e40000100a00 */
[----:B-1----:R-:W-:Y:S02]  /*2b3e0*/  HMMA.1688.F32.TF32 R104, R36, R154, R112 ;  /* 0x0000009a2468723c */ /* 0x002fe40000081070 */
[----:B------:R-:W-:Y:S04]  /*2b3f0*/  STL.64 [R1+0xf70], R108 ;  /* 0x000f706c01007387 */ /* 0x000fe80000100a00 */
[----:B------:R-:W-:Y:S02]  /*2b400*/  STL.64 [R1+0xf78], R110 ;  /* 0x000f786e01007387 */ /* 0x000fe40000100a00 */
[C---:B------:R-:W-:Y:S02]  /*2b410*/  HMMA.1688.F32.TF32 R88, R40.reuse, R26, R88 ;  /* 0x0000001a2858723c */ /* 0x040fe40000081058 */
[----:B------:R-:W-:Y:S04]  /*2b420*/  LDS R36, [R2+0xc300] ;  /* 0x00c3000002247984 */ /* 0x000fe80000000800 */
[----:B------:R-:W-:Y:S04]  /*2b430*/  LDS R38, [R2+0xe300] ;  /* 0x00e3000002267984 */ /* 0x000fe80000000800 */
[----:B------:R-:W-:Y:S04]  /*2b440*/  LDS R37, [R0+0xc300] ;  /* 0x00c3000000257984 */ /* 0x000fe80000000800 */
[----:B------:R-:W4:Y:S04]  /*2b450*/  LDS R39, [R0+0xe300] ;  /* 0x00e3000000277984 */ /* 0x000f280000000800 */
[----:B------:R-:W-:Y:S04]  /*2b460*/  STL.64 [R1+0xf60], R104 ;  /* 0x000f606801007387 */ /* 0x000fe80000100a00 */
[----:B------:R1:W-:Y:S04]  /*2b470*/  STL.64 [R1+0xf68], R106 ;  /* 0x000f686a01007387 */ /* 0x0003e80000100a00 */
[----:B------:R-:W-:Y:S04]  /*2b480*/  STL.64 [R1+0xf50], R52 ;  /* 0x000f503401007387 */ /* 0x000fe80000100a00 */
[----:B------:R1:W-:Y:S02]  /*2b490*/  STL.64 [R1+0xf58], R54 ;  /* 0x000f583601007387 */ /* 0x0003e40000100a00 */
[C---:B-1----:R-:W-:Y:S08]  /*2b4a0*/  HMMA.1688.F32.TF32 R104, R40.reuse, R102, R48 ;  /* 0x000000662868723c */ /* 0x042ff00000081030 */
[C---:B------:R-:W-:Y:S08]  /*2b4b0*/  HMMA.1688.F32.TF32 R52, R40.reuse, R34, R96 ;  /* 0x000000222834723c */ /* 0x040ff00000081060 */
[C---:B------:R-:W-:Y:S07]  /*2b4c0*/  HMMA.1688.F32.TF32 R48, R40.reuse, R30, R92 ;  /* 0x0000001e2830723c */ /* 0x040fee000008105c */
[----:B------:R-:W-:Y:S04]  /*2b4d0*/  STL.64 [R1+0x360], R104 ;  /* 0x0003606801007387 */ /* 0x000fe80000100a00 */
[----:B------:R-:W-:Y:S04]  /*2b4e0*/  STL.64 [R1+0x368], R106 ;  /* 0x0003686a01007387 */ /* 0x000fe80000100a00 */
[----:B------:R-:W-:Y:S04]  /*2b4f0*/  STL.64 [R1+0x340], R52 ;  /* 0x0003403401007387 */ /* 0x000fe80000100a00 */
[----:B------:R1:W-:Y:S04]  /*2b500*/  STL.64 [R1+0x348], R54 ;  /* 0x0003483601007387 */ /* 0x0003e80000100a00 */
[----:B------:R-:W-:Y:S04]  /*2b510*/  STL.64 [R1+0x440], R48 ;  /* 0x0004403001007387 */ /* 0x000fe80000100a00 */
[----:B------:R1:W-:Y:S02]  /*2b520*/  STL.64 [R1+0x448], R50 ;  /* 0x0004483201007387 */ /* 0x0003e40000100a00 */
[C---:B-1----:R-:W-:Y:S08]  /*2b530*/  HMMA.1688.F32.TF32 R52, R40.reuse, R22, R44 ;  /* 0x000000162834723c */ /* 0x042ff0000008102c */
[C---:B------:R-:W-:Y:S08]  /*2b540*/  HMMA.1688.F32.TF32 R48, R40.reuse, R18, R84 ;  /* 0x000000122830723c */ /* 0x040ff00000081054 */
[C---:B------:R-:W-:Y:S01]  /*2b550*/  HMMA.1688.F32.TF32 R44, R40.reuse, R14, R80 ;  /* 0x0000000e282c723c */ /* 0x040fe20000081050 */
[----:B------:R-:W-:Y:S04]  /*2b560*/  STL.64 [R1+0x430], R88 ;  /* 0x0004305801007387 */ /* 0x000fe80000100a00 */
[----:B------:R-:W-:Y:S04]  /*2b570*/  STL.64 [R1+0x438], R90 ;  /* 0x0004385a01007387 */ /* 0x000fe80000100a00 */
[----:B------:R-:W-:Y:S04]  /*2b580*/  STL.64 [R1+0x450], R52 ;  /* 0x0004503401007387 */ /* 0x000fe80000100a00 */
[----:B------:R1:W-:Y:S04]  /*2b590*/  STL.64 [R1+0x458], R54 ;  /* 0x0004583601007387 */ /* 0x0003e80000100a00 */
[----:B------:R-:W-:Y:S04]  /*2b5a0*/  STL.64 [R1+0x460], R48 ;  /* 0x0004603001007387 */ /* 0x000fe80000100a00 */
[----:B------:R1:W-:Y:S02]  /*2b5b0*/  STL.64 [R1+0x468], R50 ;  /* 0x0004683201007387 */ /* 0x0003e40000100a00 */
[C---:B-1----:R-:W-:Y:S02]  /*2b5c0*/  HMMA.1688.F32.TF32 R52, R40.reuse, R10, R76 ;  /* 0x0000000a2834723c */ /* 0x042fe4000008104c */
[----:B------:R-:W-:Y:S04]  /*2b5d0*/  STL.64 [R1+0x540], R44 ;  /* 0x0005402c01007387 */ /* 0x000fe80000100a00 */
[----:B------:R1:W-:Y:S02]  /*2b5e0*/  STL.64 [R1+0x548], R46 ;  /* 0x0005482e01007387 */ /* 0x0003e40000100a00 */
[C---:B------:R-:W-:Y:S08]  /*2b5f0*/  HMMA.1688.F32.TF32 R48, R40.reuse, R130, R184 ;  /* 0x000000822830723c */ /* 0x040ff000000810b8 */
[C---:B-1----:R-:W-:Y:S07]  /*2b600*/  HMMA.1688.F32.TF32 R44, R40.reuse, R134, R72 ;  /* 0x00000086282c723c */ /* 0x042fee0000081048 */
        /* <DEDUP_REMOVED lines=17> */
[----:B-1----:R-:W-:Y:S01]  /*2b720*/  HMMA.1688.F32.TF32 R44, R40, R158, R164 ;  /* 0x0000009e282c723c */ /* 0x002fe200000810a4 */
[----:B------:R-:W-:Y:S04]  /*2b730*/  LDS R40, [R2+0xc380] ;  /* 0x00c3800002287984 */ /* 0x000fe80000000800 */
[----:B------:R-:W-:Y:S04]  /*2b740*/  LDS R42, [R2+0xe380] ;  /* 0x00e38000022a7984 */ /* 0x000fe80000000800 */
[----:B------:R-:W-:Y:S04]  /*2b750*/  STL.64 [R1+0xe50], R52 ;  /* 0x000e503401007387 */ /* 0x000fe80000100a00 */
[----:B------:R-:W-:Y:S04]  /*2b760*/  STL.64 [R1+0xe58], R54 ;  /* 0x000e583601007387 */ /* 0x000fe80000100a00 */
[----:B------:R-:W-:Y:S04]  /*2b770*/  STL.64 [R1+0xe40], R48 ;  /* 0x000e403001007387 */ /* 0x000fe80000100a00 */
[----:B------:R4:W-:Y:S04]  /*2b780*/  STL.64 [R1+0xe48], R50 ;  /* 0x000e483201007387 */ /* 0x0009e80000100a00 */
[----:B------:R-:W-:Y:S04]  /*2b790*/  STL.64 [R1+0xe30], R44 ;  /* 0x000e302c01007387 */ /* 0x000fe80000100a00 */
[----:B------:R2:W-:Y:S01]  /*2b7a0*/  STL.64 [R1+0xe38], R46 ;  /* 0x000e382e01007387 */ /* 0x0005e20000100a00 */
[C---:B----4-:R-:W-:Y:S03]  /*2b7b0*/  HMMA.1688.F32.TF32 R48, R36.reuse, R102, R180 ;  /* 0x000000662430723c */ /* 0x050fe600000810b4 */
[----:B------:R-:W4:Y:S04]  /*2b7c0*/  LDL.LU R64, [R1+0x330] ;  /* 0x0003300001407983 */ /* 0x000f280000300800 */
[----:B------:R-:W-:Y:S01]  /*2b7d0*/  LDS R41, [R0+0xc380] ;  /* 0x00c3800000297984 */ /* 0x000fe20000000800 */
[C---:B--2---:R-:W-:Y:S03]  /*2b7e0*/  HMMA.1688.F32.TF32 R44, R36.reuse, R34, R204 ;  /* 0x00000022242c723c */ /* 0x044fe600000810cc */
[----:B------:R-:W1:Y:S11]  /*2b7f0*/  LDS R43, [R0+0xe380] ;  /* 0x00e38000002b7984 */ /* 0x000e760000000800 */
[----:B------:R-:W-:Y:S01]  /*2b800*/  @!UPT UIADD3 URZ, URZ, URZ, URZ ;  /* 0x0000003f3f3ff290 */ /* 0x000fe2000fffe03f */
[----:B------:R2:W-:Y:S04]  /*2b810*/  STL.64 [R1+0x240], R48 ;  /* 0x0002403001007387 */ /* 0x0005e80000100a00 */
[----:B------:R1:W-:Y:S04]  /*2b820*/  STL.64 [R1+0x248], R50 ;  /* 0x0002483201007387 */ /* 0x0003e80000100a00 */
[----:B------:R1:W-:Y:S04]  /*2b830*/  STL.64 [R1+0x250], R44 ;  /* 0x0002502c01007387 */ /* 0x0003e80000100a00 */
[----:B------:R1:W-:Y:S04]  /*2b840*/  STL.64 [R1+0x258], R46 ;  /* 0x0002582e01007387 */ /* 0x0003e80000100a00 */
        /* <DEDUP_REMOVED lines=11> */
[----:B------:R-:W3:Y:S04]  /*2b900*/  LDL.LU R204, [R1] ;  /* 0x0000000001cc7983 */ /* 0x000ee80000300800 */
        /* <DEDUP_REMOVED lines=11> */
[----:B--2---:R-:W2:Y:S04]  /*2b9c0*/  LDL.LU R48, [R1+0x4a0] ;  /* 0x0004a00001307983 */ /* 0x004ea80000300800 */
[----:B------:R-:W2:Y:S04]  /*2b9d0*/  LDL.LU R49, [R1+0x4a4] ;  /* 0x0004a40001317983 */ /* 0x000ea80000300800 */
        /* <DEDUP_REMOVED lines=43> */
[C---:B--2---:R-:W-:Y:S08]  /*2bc90*/  HMMA.1688.F32.TF32 R52, R36.reuse, R30, R112 ;  /* 0x0000001e2434723c */ /* 0x044ff00000081070 */
[C---:B------:R-:W-:Y:S08]  /*2bca0*/  HMMA.1688.F32.TF32 R108, R36.reuse, R26, R108 ;  /* 0x0000001a246c723c */ /* 0x040ff0000008106c */
[C---:B----4-:R-:W-:Y:S07]  /*2bcb0*/  HMMA.1688.F32.TF32 R104, R36.reuse, R22, R104 ;  /* 0x000000162468723c */ /* 0x050fee0000081068 */
[----:B------:R-:W-:Y:S04]  /*2bcc0*/  STL.64 [R1+0x270], R52 ;  /* 0x0002703401007387 */ /* 0x000fe80000100a00 */
[----:B------:R1:W-:Y:S02]  /*2bcd0*/  STL.64 [R1+0x278], R54 ;  /* 0x0002783601007387 */ /* 0x0003e40000100a00 */
[C---:B-1----:R-:W-:Y:S08]  /*2bce0*/  HMMA.1688.F32.TF32 R52, R36.reuse, R18, R48 ;  /* 0x000000122434723c */ /* 0x042ff00000081030 */
[C---:B------:R-:W-:Y:S01]  /*2bcf0*/  HMMA.1688.F32.TF32 R48, R36.reuse, R14, R96 ;  /* 0x0000000e2430723c */ /* 0x040fe20000081060 */
        /* <DEDUP_REMOVED lines=8> */
[C---:B-1----:R-:W-:Y:S08]  /*2bd80*/  HMMA.1688.F32.TF32 R52, R36.reuse, R130, R88 ;  /* 0x000000822434723c */ /* 0x042ff00000081058 */
[C---:B--2---:R-:W-:Y:S01]  /*2bd90*/  HMMA.1688.F32.TF32 R48, R36.reuse, R134, R204 ;  /* 0x000000862430723c */ /* 0x044fe200000810cc */
[----:B------:R-:W-:Y:S04]  /*2bda0*/  STL.64 [R1+0x4a0], R92 ;  /* 0x0004a05c01007387 */ /* 0x000fe80000100a00 */
[----:B------:R-:W-:Y:S03]  /*2bdb0*/  STL.64 [R1+0x4a8], R94 ;  /* 0x0004a85e01007387 */ /* 0x000fe60000100a00 */
[C---:B------:R-:W-:Y:S01]  /*2bdc0*/  HMMA.1688.F32.TF32 R88, R36.reuse, R138, R248 ;  /* 0x0000008a2458723c */ /* 0x040fe200000810f8 */
[----:B------:R-:W2:Y:S06]  /*2bdd0*/  LDL.LU R204, [R1+0x1100] ;  /* 0x0011000001cc7983 */ /* 0x000eac0000300800 */
[----:B------:R-:W-:Y:S04]  /*2bde0*/  STL.64 [R1+0x5b0], R52 ;  /* 0x0005b03401007387 */ /* 0x000fe80000100a00 */
[----:B------:R1:W-:Y:S04]  /*2bdf0*/  STL.64 [R1+0x5b8], R54 ;  /* 0x0005b83601007387 */ /* 0x0003e80000100a00 */
[----:B------:R-:W-:Y:S04]  /*2be00*/  STL.64 [R1+0x6d0], R48 ;  /* 0x0006d03001007387 */ /* 0x000fe80000100a00 */
[----:B------:R3:W-:Y:S01]  /*2be10*/  STL.64 [R1+0x6d8], R50 ;  /* 0x0006d83201007387 */ /* 0x0007e20000100a00 */
[C---:B-1----:R-:W-:Y:S03]  /*2be20*/  HMMA.1688.F32.TF32 R52, R36.reuse, R142, R244 ;  /* 0x0000008e2434723c */ /* 0x042fe600000810f4 */
[----:B------:R-:W2:Y:S04]  /*2be30*/  LDL.LU R205, [R1+0x1104] ;  /* 0x0011040001cd7983 */ /* 0x000ea80000300800 */
[----:B------:R-:W2:Y:S01]  /*2be40*/  LDL.LU R206, [R1+0x1108] ;  /* 0x0011080001ce7983 */ /* 0x000ea20000300800 */
[C---:B---3--:R-:W-:Y:S03]  /*2be50*/  HMMA.1688.F32.TF32 R48, R36.reuse, R146, R160 ;  /* 0x000000922430723c */ /* 0x048fe600000810a0 */
[----:B------:R-:W2:Y:S04]  /*2be60*/  LDL.LU R207, [R1+0x110c] ;  /* 0x00110c0001cf7983 */ /* 0x000ea80000300800 */
        /* <DEDUP_REMOVED lines=8> */
[----:B-1----:R-:W-:Y:S01]  /*2bef0*/  HMMA.1688.F32.TF32 R48, R36, R158, R168 ;  /* 0x0000009e2430723c */ /* 0x002fe200000810a8 */
[----:B------:R-:W-:Y:S07]  /*2bf00*/  LDS R36, [R2+0xc400] ;  /* 0x00c4000002247984 */ /* 0x000fee0000000800 */
        /* <DEDUP_REMOVED lines=13> */
[C---:B-1----:R-:W-:Y:S03]  /*2bfe0*/  HMMA.1688.F32.TF32 R44, R40.reuse, R26, R76 ;  /* 0x0000001a282c723c */ /* 0x042fe6000008104c */
[----:B------:R-:W2:Y:S04]  /*2bff0*/  LDS R39, [R0+0xe400] ;  /* 0x00e4000000277984 */ /* 0x000ea80000000800 */
        /* <DEDUP_REMOVED lines=36> */
[----:B------:R-:W-:Y:S04]  /*2c240*/  LDS R40, [R2+0xc480] ;  /* 0x00c4800002287984 */ /* 0x000fe80000000800 */
[----:B------:R-:W-:Y:S04]  /*2c250*/  LDS R42, [R2+0xe480] ;  /* 0x00e48000022a7984 */ /* 0x000fe80000000800 */
[----:B------:R-:W-:Y:S04]  /*2c260*/  STL.64 [R1+0xce0], R52 ;  /* 0x000ce03401007387 */ /* 0x000fe80000100a00 */
[----:B------:R-:W-:Y:S04]  /*2c270*/  STL.64 [R1+0xce8], R54 ;  /* 0x000ce83601007387 */ /* 0x000fe80000100a00 */
[----:B------:R-:W-:Y:S04]  /*2c280*/  STL.64 [R1+0xcd0], R48 ;  /* 0x000cd03001007387 */ /* 0x000fe80000100a00 */
[----:B------:R-:W-:Y:S04]  /*2c290*/  STL.64 [R1+0xcd8], R50 ;  /* 0x000cd83201007387 */ /* 0x000fe80000100a00 */
[----:B------:R1:W-:Y:S04]  /*2c2a0*/  STL.64 [R1+0xcb0], R44 ;  /* 0x000cb02c01007387 */ /* 0x0003e80000100a00 */
        /* <DEDUP_REMOVED lines=33> */
[C---:B--2---:R-:W-:Y:S03]  /*2c4c0*/  HMMA.1688.F32.TF32 R240, R36.reuse, R102, R204 ;  /* 0x0000006624f0723c */ /* 0x044fe600000810cc */
[----:B------:R-:W2:Y:S04]  /*2c4d0*/  LDL.LU R204, [R1+0x700] ;  /* 0x0007000001cc7983 */ /* 0x000ea80000300800 */
[----:B------:R-:W2:Y:S04]  /*2c4e0*/  LDL.LU R205, [R1+0x704] ;  /* 0x0007040001cd7983 */ /* 0x000ea80000300800 */
[----:B------:R-:W2:Y:S04]  /*2c4f0*/  LDL.LU R206, [R1+0x708] ;  /* 0x0007080001ce7983 */ /* 0x000ea80000300800 */
[----:B------:R-:W2:Y:S04]  /*2c500*/  LDL.LU R207, [R1+0x70c] ;  /* 0x00070c0001cf7983 */ /* 0x000ea80000300800 */
[----:B-1----:R-:W2:Y:S04]  /*2c510*/  LDL.LU R44, [R1+0x510] ;  /* 0x00051000012c7983 */ /* 0x002ea80000300800 */
[----:B------:R-:W2:Y:S04]  /*2c520*/  LDL.LU R45, [R1+0x514] ;  /* 0x00051400012d7983 */ /* 0x000ea80000300800 */
[----:B---3--:R-:W3:Y:S04]  /*2c530*/  LDL.LU R46, [R1+0x518] ;  /* 0x00051800012e7983 */ /* 0x008ee80000300800 */
[----:B------:R-:W3:Y:S04]  /*2c540*/  LDL.LU R47, [R1+0x51c] ;  /* 0x00051c00012f7983 */ /* 0x000ee80000300800 */
[----:B------:R-:W2:Y:S04]  /*2c550*/  LDL.LU R80, [R1+0x2b0] ;  /* 0x0002b00001507983 */ /* 0x000ea80000300800 */
[----:B------:R-:W2:Y:S04]  /*2c560*/  LDL.LU R81, [R1+0x2b4] ;  /* 0x0002b40001517983 */ /* 0x000ea80000300800 */
[----:B------:R-:W2:Y:S04]  /*2c570*/  LDL.LU R82, [R1+0x2b8] ;  /* 0x0002b80001527983 */ /* 0x000ea80000300800 */
[----:B------:R-:W2:Y:S04]  /*2c580*/  LDL.LU R83, [R1+0x2bc] ;  /* 0x0002bc0001537983 */ /* 0x000ea80000300800 */
[----:B------:R-:W-:Y:S04]  /*2c590*/  STL.64 [R1+0x1b28], R240 ;  /* 0x001b28f001007387 */ /* 0x000fe80000100a00 */
[----:B------:R-:W-:Y:S04]  /*2c5a0*/  STL.64 [R1+0x1b20], R242 ;  /* 0x001b20f201007387 */ /* 0x000fe80000100a00 */
[----:B------:R-:W-:Y:S04]  /*2c5b0*/  LDS R41, [R0+0xc480] ;  /* 0x00c4800000297984 */ /* 0x000fe80000000800 */
[----:B------:R-:W1:Y:S01]  /*2c5c0*/  LDS R43, [R0+0xe480] ;  /* 0x00e48000002b7984 */ /* 0x000e620000000800 */
[C---:B----4-:R-:W-:Y:S08]  /*2c5d0*/  HMMA.1688.F32.TF32 R52, R36.reuse, R26, R68 ;  /* 0x0000001a2434723c */ /* 0x050ff00000081044 */
[C---:B------:R-:W-:Y:S08]  /*2c5e0*/  HMMA.1688.F32.TF32 R48, R36.reuse, R34, R88 ;  /* 0x000000222430723c */ /* 0x040ff00000081058 */
[C---:B------:R-:W-:Y:S11]  /*2c5f0*/  HMMA.1688.F32.TF32 R56, R36.reuse, R30, R72 ;  /* 0x0000001e2438723c */ /* 0x040ff60000081048 */
[----:B------:R-:W-:Y:S04]  /*2c600*/  @!UPT UIADD3 URZ, URZ, URZ, URZ ;  /* 0x0000003f3f3ff290 */ /* 0x000fe8000fffe03f */
[----:B------:R-:W-:Y:S04]  /*2c610*/  STL.64 [R1+0xa0], R48 ;  /* 0x0000a03001007387 */ /* 0x000fe80000100a00 */
[----:B------:R4:W-:Y:S02]  /*2c620*/  STL.64 [R1+0xa8], R50 ;  /* 0x0000a83201007387 */ /* 0x0009e40000100a00 */
[C---:B----4-:R-:W-:Y:S02]  /*2c630*/  HMMA.1688.F32.TF32 R48, R36.reuse, R22, R64 ;  /* 0x000000162430723c */ /* 0x050fe40000081040 */
[----:B------:R-:W-:Y:S04]  /*2c640*/  STL.64 [R1+0x90], R56 ;  /* 0x0000903801007387 */ /* 0x000fe80000100a00 */
[----:B------:R-:W-:Y:S04]  /*2c650*/  STL.64 [R1+0x98], R58 ;  /* 0x0000983a01007387 */ /* 0x000fe80000100a00 */
[----:B------:R-:W1:Y:S04]  /*2c660*/  LDL.LU R72, [R1+0x11d0] ;  /* 0x0011d00001487983 */ /* 0x000e680000300800 */
[----:B------:R-:W-:Y:S04]  /*2c670*/  STL.64 [R1+0x120], R52 ;  /* 0x0001203401007387 */ /* 0x000fe80000100a00 */
[----:B------:R-:W-:Y:S05]  /*2c680*/  STL.64 [R1+0x128], R54 ;  /* 0x0001283601007387 */ /* 0x000fea0000100a00 */
[----:B------:R-:W-:Y:S04]  /*2c690*/  STL.64 [R1+0x110], R48 ;  /* 0x0001103001007387 */ /* 0x000fe80000100a00 */
[----:B------:R4:W-:Y:S04]  /*2c6a0*/  STL.64 [R1+0x118], R50 ;  /* 0x0001183201007387 */ /* 0x0009e80000100a00 */
[----:B------:R-:W1:Y:S04]  /*2c6b0*/  LDL.LU R73, [R1+0x11d4] ;  /* 0x0011d40001497983 */ /* 0x000e680000300800 */
[----:B------:R-:W1:Y:S01]  /*2c6c0*/  LDL.LU R74, [R1+0x11d8] ;  /* 0x0011d800014a7983 */ /* 0x000e620000300800 */
[C---:B----4-:R-:W-:Y:S03]  /*2c6d0*/  HMMA.1688.F32.TF32 R48, R36.reuse, R18, R180 ;  /* 0x000000122430723c */ /* 0x050fe600000810b4 */
        /* <DEDUP_REMOVED lines=11> */
[----:B------:R2:W-:Y:S04]  /*2c790*/  STL.64 [R1+0x148], R50 ;  /* 0x0001483201007387 */ /* 0x0005e80000100a00 */
[----:B------:R-:W4:Y:S04]  /*2c7a0*/  LDL.LU R181, [R1+0xee4] ;  /* 0x000ee40001b57983 */ /* 0x000f280000300800 */
[----:B------:R-:W4:Y:S04]  /*2c7b0*/  LDL.LU R182, [R1+0xee8] ;  /* 0x000ee80001b67983 */ /* 0x000f280000300800 */
[----:B------:R-:W4:Y:S01]  /*2c7c0*/  LDL.LU R183, [R1+0xeec] ;  /* 0x000eec0001b77983 */ /* 0x000f220000300800 */
[C---:B--2---:R-:W-:Y:S03]  /*2c7d0*/  HMMA.1688.F32.TF32 R48, R36.reuse, R14, R204 ;  /* 0x0000000e2430723c */ /* 0x044fe600000810cc */
[----:B------:R-:W2:Y:S11]  /*2c7e0*/  LDL.LU R204, [R1+0xca0] ;  /* 0x000ca00001cc7983 */ /* 0x000eb60000300800 */
[----:B------:R-:W-:Y:S09]  /*2c7f0*/  @!UPT UIADD3 URZ, URZ, URZ, URZ ;  /* 0x0000003f3f3ff290 */ /* 0x000ff2000fffe03f */
[----:B------:R-:W-:Y:S04]  /*2c800*/  STL.64 [R1+0x130], R48 ;  /* 0x0001303001007387 */ /* 0x000fe80000100a00 */
[----:B------:R3:W-:Y:S04]  /*2c810*/  STL.64 [R1+0x138], R50 ;  /* 0x0001383201007387 */ /* 0x0007e80000100a00 */
[----:B------:R-:W2:Y:S04]  /*2c820*/  LDL.LU R205, [R1+0xca4] ;  /* 0x000ca40001cd7983 */ /* 0x000ea80000300800 */
[----:B------:R-:W2:Y:S04]  /*2c830*/  LDL.LU R206, [R1+0xca8] ;  /* 0x000ca80001ce7983 */ /* 0x000ea80000300800 */
[----:B------:R-:W2:Y:S01]  /*2c840*/  LDL.LU R207, [R1+0xcac] ;  /* 0x000cac0001cf7983 */ /* 0x000ea20000300800 */
[C---:B---3--:R-:W-:Y:S08]  /*2c850*/  HMMA.1688.F32.TF32 R44, R36.reuse, R10, R44 ;  /* 0x0000000a242c723c */ /* 0x048ff0000008102c */
[C---:B------:R-:W-:Y:S08]  /*2c860*/  HMMA.1688.F32.TF32 R48, R36.reuse, R130, R84 ;  /* 0x000000822430723c */ /* 0x040ff00000081054 */
[C---:B------:R-:W-:Y:S07]  /*2c870*/  HMMA.1688.F32.TF32 R52, R36.reuse, R134, R80 ;  /* 0x000000862434723c */ /* 0x040fee0000081050 */
[----:B------:R-:W-:Y:S04]  /*2c880*/  STL.64 [R1+0x180], R44 ;  /* 0x0001802c01007387 */ /* 0x000fe80000100a00 */
[----:B------:R3:W-:Y:S04]  /*2c890*/  STL.64 [R1+0x188], R46 ;  /* 0x0001882e01007387 */ /* 0x0007e80000100a00 */
[----:B------:R-:W-:Y:S04]  /*2c8a0*/  STL.64 [R1+0x380], R48 ;  /* 0x0003803001007387 */ /* 0x000fe80000100a00 */
[----:B------:R3:W-:Y:S02]  /*2c8b0*/  STL.64 [R1+0x388], R50 ;  /* 0x0003883201007387 */ /* 0x0007e40000100a00 */
[C---:B---3--:R-:W-:Y:S08]  /*2c8c0*/  HMMA.1688.F32.TF32 R44, R36.reuse, R138, R76 ;  /* 0x0000008a242c723c */ /* 0x048ff0000008104c */
[C---:B------:R-:W-:Y:S01]  /*2c8d0*/  HMMA.1688.F32.TF32 R48, R36.reuse, R142, R184 ;  /* 0x0000008e2430723c */ /* 0x040fe200000810b8 */
[----:B------:R-:W-:Y:S04]  /*2c8e0*/  STL.64 [R1+0x4b0], R52 ;  /* 0x0004b03401007387 */ /* 0x000fe80000100a00 */
[----:B------:R3:W-:Y:S10]  /*2c8f0*/  STL.64 [R1+0x4b8], R54 ;  /* 0x0004b83601007387 */ /* 0x0007f40000100a00 */
[----:B------:R-:W-:Y:S01]  /*2c900*/  STL.64 [R1+0x5e0], R44 ;  /* 0x0005e02c01007387 */ /* 0x000fe20000100a00 */
[C---:B---3--:R-:W-:Y:S03]  /*2c910*/  HMMA.1688.F32.TF32 R52, R36.reuse, R146, R228 ;  /* 0x000000922434723c */ /* 0x048fe600000810e4 */
[----:B------:R3:W-:Y:S04]  /*2c920*/  STL.64 [R1+0x5e8], R46 ;  /* 0x0005e82e01007387 */ /* 0x0007e80000100a00 */
[----:B------:R-:W-:Y:S04]  /*2c930*/  STL.64 [R1+0x750], R48 ;  /* 0x0007503001007387 */ /* 0x000fe80000100a00 */
[----:B------:R3:W-:Y:S02]  /*2c940*/  STL.64 [R1+0x758], R50 ;  /* 0x0007583201007387 */ /* 0x0007e40000100a00 */
[C---:B---3--:R-:W-:Y:S08]  /*2c950*/  HMMA.1688.F32.TF32 R44, R36.reuse, R150, R232 ;  /* 0x00000096242c723c */ /* 0x048ff000000810e8 */
[C---:B------:R-:W-:Y:S08]  /*2c960*/  HMMA.1688.F32.TF32 R48, R36.reuse, R154, R236 ;  /* 0x0000009a2430723c */ /* 0x040ff000000810ec */
[----:B------:R-:W-:Y:S01]  /*2c970*/  HMMA.1688.F32.TF32 R36, R36, R158, R176 ;  /* 0x0000009e2424723c */ /* 0x000fe200000810b0 */
[----:B------:R-:W-:Y:S04]  /*2c980*/  STL.64 [R1+0xc30], R52 ;  /* 0x000c303401007387 */ /* 0x000fe80000100a00 */
[----:B------:R-:W-:Y:S04]  /*2c990*/  STL.64 [R1+0xc38], R54 ;  /* 0x000c383601007387 */ /* 0x000fe80000100a00 */
[----:B------:R-:W-:Y:S04]  /*2c9a0*/  STL.64 [R1+0xc20], R44 ;  /* 0x000c202c01007387 */ /* 0x000fe80000100a00 */
[----:B------:R-:W-:Y:S04]  /*2c9b0*/  STL.64 [R1+0xc28], R46 ;  /* 0x000c282e01007387 */ /* 0x000fe80000100a00 */
[----:B------:R3:W-:Y:S04]  /*2c9c0*/  STL.64 [R1+0xc10], R48 ;  /* 0x000c103001007387 */ /* 0x0007e80000100a00 */
[----:B------:R1:W-:Y:S04]  /*2c9d0*/  STL.64 [R1+0xc18], R50 ;  /* 0x000c183201007387 */ /* 0x0003e80000100a00 */
[----:B------:R-:W-:Y:S04]  /*2c9e0*/  STL.64 [R1+0xbf0], R36 ;  /* 0x000bf02401007387 */ /* 0x000fe80000100a00 */
[----:B------:R1:W-:Y:S04]  /*2c9f0*/  STL.64 [R1+0xbf8], R38 ;  /* 0x000bf82601007387 */ /* 0x0003e80000100a00 */
[----:B------:R-:W-:Y:S04]  /*2ca00*/  LDS R44, [R2+0xc500] ;  /* 0x00c50000022c7984 */ /* 0x000fe80000000800 */
[----:B------:R-:W-:Y:S04]  /*2ca10*/  LDS R46, [R2+0xe500] ;  /* 0x00e50000022e7984 */ /* 0x000fe80000000800 */
[----:B------:R-:W-:Y:S04]  /*2ca20*/  LDS R45, [R0+0xc500] ;  /* 0x00c50000002d7984 */ /* 0x000fe80000000800 */
[----:B------:R-:W1:Y:S02]  /*2ca30*/  LDS R47, [R0+0xe500] ;  /* 0x00e50000002f7984 */ /* 0x000e640000000800 */
[C---:B-1----:R-:W-:Y:S08]  /*2ca40*/  HMMA.1688.F32.TF32 R124, R40.reuse, R102, R72 ;  /* 0x00000066287c723c */ /* 0x042ff00000081048 */
[C---:B----4-:R-:W-:Y:S08]  /*2ca50*/  HMMA.1688.F32.TF32 R96, R40.reuse, R34, R68 ;  /* 0x000000222860723c */ /* 0x050ff00000081044 */
[C---:B------:R-:W-:Y:S07]  /*2ca60*/  HMMA.1688.F32.TF32 R92, R40.reuse, R30, R64 ;  /* 0x0000001e285c723c */ /* 0x040fee0000081040 */
[----:B------:R-:W-:Y:S04]  /*2ca70*/  STL.64 [R1+0x1b38], R124 ;  /* 0x001b387c01007387 */ /* 0x000fe80000100a00 */
[----:B------:R-:W-:Y:S01]  /*2ca80*/  STL.64 [R1+0x1b30], R126 ;  /* 0x001b307e01007387 */ /* 0x000fe20000100a00 */
[C---:B------:R-:W-:Y:S03]  /*2ca90*/  HMMA.1688.F32.TF32 R232, R40.reuse, R26, R180 ;  /* 0x0000001a28e8723c */ /* 0x040fe600000810b4 */
[----:B------:R-:W-:Y:S04]  /*2caa0*/  STL [R1+0x1b4c], R96 ;  /* 0x001b4c6001007387 */ /* 0x000fe80000100800 */
[----:B------:R-:W-:Y:S04]  /*2cab0*/  STL [R1+0x1b48], R97 ;  /* 0x001b486101007387 */ /* 0x000fe80000100800 */
[----:B------:R-:W-:Y:S04]  /*2cac0*/  STL.64 [R1+0x1b40], R98 ;  /* 0x001b406201007387 */ /* 0x000fe80000100a00 */
        /* <DEDUP_REMOVED lines=40> */
[C---:B--2---:R-:W-:Y:S03]  /*2cd50*/  HMMA.1688.F32.TF32 R228, R40.reuse, R22, R204 ;  /* 0x0000001628e4723c */ /* 0x044fe600000810cc */
        /* <DEDUP_REMOVED lines=12> */
[----:B------:R-:W-:Y:S04]  /*2ce20*/  STL [R1+0x1b7c], R228 ;  /* 0x001b7ce401007387 */ /* 0x000fe80000100800 */
[----:B------:R-:W-:Y:S04]  /*2ce30*/  STL [R1+0x1b78], R229 ;  /* 0x001b78e501007387 */ /* 0x000fe80000100800 */
[----:B------:R-:W-:Y:S04]  /*2ce40*/  STL [R1+0x1b74], R230 ;  /* 0x001b74e601007387 */ /* 0x000fe80000100800 */
[----:B------:R-:W-:Y:S01]  /*2ce50*/  STL [R1+0x1b70], R231 ;  /* 0x001b70e701007387 */ /* 0x000fe20000100800 */
[C---:B----4-:R-:W-:Y:S03]  /*2ce60*/  HMMA.1688.F32.TF32 R36, R40.reuse, R18, R72 ;  /* 0x000000122824723c */ /* 0x050fe60000081048 */
[----:B------:R-:W4:Y:S05]  /*2ce70*/  LDL.LU R72, [R1+0x12a0] ;  /* 0x0012a00001487983 */ /* 0x000f2a0000300800 */
[C---:B---3--:R-:W-:Y:S11]  /*2ce80*/  HMMA.1688.F32.TF32 R48, R40.reuse, R14, R48 ;  /* 0x0000000e2830723c */ /* 0x048ff60000081030 */
[----:B------:R-:W-:Y:S04]  /*2ce90*/  @!UPT UIADD3 URZ, URZ, URZ, URZ ;  /* 0x0000003f3f3ff290 */ /* 0x000fe8000fffe03f */
[----:B------:R-:W-:Y:S04]  /*2cea0*/  STL.64 [R1+0x80], R36 ;  /* 0x0000802401007387 */ /* 0x000fe80000100a00 */
[----:B------:R1:W-:Y:S01]  /*2ceb0*/  STL.64 [R1+0x88], R38 ;  /* 0x0000882601007387 */ /* 0x0003e20000100a00 */
[C---:B------:R-:W-:Y:S03]  /*2cec0*/  HMMA.1688.F32.TF32 R52, R40.reuse, R130, R84 ;  /* 0x000000822834723c */ /* 0x040fe60000081054 */
[----:B------:R-:W4:Y:S04]  /*2ced0*/  LDL.LU R73, [R1+0x12a4] ;  /* 0x0012a40001497983 */ /* 0x000f280000300800 */
[----:B------:R-:W4:Y:S01]  /*2cee0*/  LDL.LU R74, [R1+0x12a8] ;  /* 0x0012a800014a7983 */ /* 0x000f220000300800 */
[C---:B-1----:R-:W-:Y:S03]  /*2cef0*/  HMMA.1688.F32.TF32 R36, R40.reuse, R10, R88 ;  /* 0x0000000a2824723c */ /* 0x042fe60000081058 */
[----:B------:R-:W4:Y:S04]  /*2cf00*/  LDL.LU R75, [R1+0x12ac] ;  /* 0x0012ac00014b7983 */ /* 0x000f280000300800 */
[----:B------:R-:W-:Y:S04]  /*2cf10*/  STL.64 [R1+0x70], R48 ;  /* 0x0000703001007387 */ /* 0x000fe80000100a00 */
[----:B------:R1:W-:Y:S02]  /*2cf20*/  STL.64 [R1+0x78], R50 ;  /* 0x0000783201007387 */ /* 0x0003e40000100a00 */
[C---:B-1----:R-:W-:Y:S10]  /*2cf30*/  HMMA.1688.F32.TF32 R48, R40.reuse, R134, R68 ;  /* 0x000000862830723c */ /* 0x042ff40000081044 */
[----:B------:R-:W-:Y:S04]  /*2cf40*/  STL.64 [R1+0x100], R36 ;  /* 0x0001002401007387 */ /* 0x000fe80000100a00 */
[----:B------:R1:W-:Y:S02]  /*2cf50*/  STL.64 [R1+0x108], R38 ;  /* 0x0001082601007387 */ /* 0x0003e40000100a00 */
[C---:B-1----:R-:W-:Y:S02]  /*2cf60*/  HMMA.1688.F32.TF32 R36, R40.reuse, R138, R64 ;  /* 0x0000008a2824723c */ /* 0x042fe40000081040 */
[----:B------:R-:W-:Y:S04]  /*2cf70*/  STL.64 [R1+0x2c0], R52 ;  /* 0x0002c03401007387 */ /* 0x000fe80000100a00 */
[----:B------:R-:W-:Y:S04]  /*2cf80*/  STL.64 [R1+0x2c8], R54 ;  /* 0x0002c83601007387 */ /* 0x000fe80000100a00 */
[----:B------:R-:W3:Y:S04]  /*2cf90*/  LDL.LU R68, [R1+0x1200] ;  /* 0x0012000001447983 */ /* 0x000ee80000300800 */
[----:B------:R-:W-:Y:S04]  /*2cfa0*/  STL.64 [R1+0x410], R48 ;  /* 0x0004103001007387 */ /* 0x000fe80000100a00 */
[----:B------:R-:W-:Y:S05]  /*2cfb0*/  STL.64 [R1+0x418], R50 ;  /* 0x0004183201007387 */ /* 0x000fea0000100a00 */
[----:B------:R-:W-:Y:S04]  /*2cfc0*/  STL.64 [R1+0x510], R36 ;  /* 0x0005102401007387 */ /* 0x000fe80000100a00 */
[----:B------:R1:W-:Y:S04]  /*2cfd0*/  STL.64 [R1+0x518], R38 ;  /* 0x0005182601007387 */ /* 0x0003e80000100a00 */
[----:B------:R-:W3:Y:S04]  /*2cfe0*/  LDL.LU R69, [R1+0x1204] ;  /* 0x0012040001457983 */ /* 0x000ee80000300800 */
[----:B------:R-:W3:Y:S01]  /*2cff0*/  LDL.LU R70, [R1+0x1208] ;  /* 0x0012080001467983 */ /* 0x000ee20000300800 */
[C---:B-1----:R-:W-:Y:S03]  /*2d000*/  HMMA.1688.F32.TF32 R36, R40.reuse, R142, R180 ;  /* 0x0000008e2824723c */ /* 0x042fe600000810b4 */
[----:B------:R-:W3:Y:S04]  /*2d010*/  LDL.LU R71, [R1+0x120c] ;  /* 0x00120c0001477983 */ /* 0x000ee80000300800 */
[----:B------:R-:W3:Y:S11]  /*2d020*/  LDL.LU R64, [R1+0x1140] ;  /* 0x0011400001407983 */ /* 0x000ef60000300800 */
[----:B------:R-:W-:Y:S05]  /*2d030*/  @!UPT UIADD3 URZ, URZ, URZ, URZ ;  /* 0x0000003f3f3ff290 */ /* 0x000fea000fffe03f */
[----:B------:R-:W-:Y:S04]  /*2d040*/  STL.64 [R1+0x650], R36 ;  /* 0x0006502401007387 */ /* 0x000fe80000100a00 */
[----:B------:R2:W-:Y:S04]  /*2d050*/  STL.64 [R1+0x658], R38 ;  /* 0x0006582601007387 */ /* 0x0005e80000100a00 */
[----:B------:R-:W3:Y:S04]  /*2d060*/  LDL.LU R65, [R1+0x1144] ;  /* 0x0011440001417983 */ /* 0x000ee80000300800 */
[----:B------:R-:W3:Y:S01]  /*2d070*/  LDL.LU R66, [R1+0x1148] ;  /* 0x0011480001427983 */ /* 0x000ee20000300800 */
[C---:B--2---:R-:W-:Y:S03]  /*2d080*/  HMMA.1688.F32.TF32 R36, R40.reuse, R146, R204 ;  /* 0x000000922824723c */ /* 0x044fe600000810cc */
[----:B------:R-:W2:Y:S04]  /*2d090*/  LDL.LU R67, [R1+0x114c] ;  /* 0x00114c0001437983 */ /* 0x000ea80000300800 */
[----:B------:R-:W2:Y:S11]  /*2d0a0*/  LDL.LU R180, [R1+0x1030] ;  /* 0x0010300001b47983 */ /* 0x000eb60000300800 */
[----:B------:R-:W-:Y:S05]  /*2d0b0*/  @!UPT UIADD3 URZ, URZ, URZ, URZ ;  /* 0x0000003f3f3ff290 */ /* 0x000fea000fffe03f */
        /* <DEDUP_REMOVED lines=8> */
[----:B------:R-:W2:Y:S01]  /*2d140*/  LDL.LU R207, [R1+0xf1c] ;  /* 0x000f1c0001cf7983 */ /* 0x000ea20000300800 */
[C---:B-1----:R-:W-:Y:S08]  /*2d150*/  HMMA.1688.F32.TF32 R36, R40.reuse, R150, R80 ;  /* 0x000000962824723c */ /* 0x042ff00000081050 */
[C---:B------:R-:W-:Y:S08]  /*2d160*/  HMMA.1688.F32.TF32 R48, R40.reuse, R154, R76 ;  /* 0x0000009a2830723c */ /* 0x040ff0000008104c */
[----:B------:R-:W-:Y:S07]  /*2d170*/  HMMA.1688.F32.TF32 R40, R40, R158, R184 ;  /* 0x0000009e2828723c */ /* 0x000fee00000810b8 */
[----:B------:R-:W-:Y:S04]  /*2d180*/  STL.64 [R1+0xb40], R36 ;  /* 0x000b402401007387 */ /* 0x000fe80000100a00 */
[----:B------:R-:W-:Y:S04]  /*2d190*/  STL.64 [R1+0xb48], R38 ;  /* 0x000b482601007387 */ /* 0x000fe80000100a00 */
[----:B------:R1:W-:Y:S04]  /*2d1a0*/  STL.64 [R1+0xb30], R48 ;  /* 0x000b303001007387 */ /* 0x0003e80000100a00 */
[----:B------:R1:W-:Y:S04]  /*2d1b0*/  STL.64 [R1+0xb38], R50 ;  /* 0x000b383201007387 */ /* 0x0003e80000100a00 */
[----:B------:R-:W-:Y:S04]  /*2d1c0*/  STL.64 [R1+0xb10], R40 ;  /* 0x000b102801007387 */ /* 0x000fe80000100a00 */
[----:B------:R-:W-:Y:S04]  /*2d1d0*/  STL.64 [R1+0xb18], R42 ;  /* 0x000b182a01007387 */ /* 0x000fe80000100a00 */
[----:B------:R-:W-:Y:S04]  /*2d1e0*/  LDS R36, [R2+0xc580] ;  /* 0x00c5800002247984 */ /* 0x000fe80000000800 */
[----:B------:R-:W-:Y:S04]  /*2d1f0*/  LDS R38, [R2+0xe580] ;  /* 0x00e5800002267984 */ /* 0x000fe80000000800 */
[----:B------:R-:W-:Y:S04]  /*2d200*/  LDS R37, [R0+0xc580] ;  /* 0x00c5800000257984 */ /* 0x000fe80000000800 */
[----:B------:R-:W1:Y:S04]  /*2d210*/  LDS R39, [R0+0xe580] ;  /* 0x00e5800000277984 */ /* 0x000e680000000800 */
[----:B------:R-:W-:Y:S04]  /*2d220*/  LDS R40, [R2+0xc600] ;  /* 0x00c6000002287984 */ /* 0x000fe80000000800 */
[----:B------:R-:W-:Y:S04]  /*2d230*/  LDS R42, [R2+0xe600] ;  /* 0x00e60000022a7984 */ /* 0x000fe80000000800 */
[----:B------:R-:W-:Y:S04]  /*2d240*/  LDS R41, [R0+0xc600] ;  /* 0x00c6000000297984 */ /* 0x000fe80000000800 */
[----:B------:R-:W1:Y:S01]  /*2d250*/  LDS R43, [R0+0xe600] ;  /* 0x00e60000002b7984 */ /* 0x000e620000000800 */
[C---:B----4-:R-:W-:Y:S11]  /*2d260*/  HMMA.1688.F32.TF32 R120, R44.reuse, R102, R72 ;  /* 0x000000662c78723c */ /* 0x050ff60000081048 */
[----:B------:R-:W-:Y:S11]  /*2d270*/  @!UPT UIADD3 URZ, URZ, URZ, URZ ;  /* 0x0000003f3f3ff290 */ /* 0x000ff6000fffe03f */
[----:B------:R-:W-:Y:S01]  /*2d280*/  @!UPT UIADD3 URZ, URZ, URZ, URZ ;  /* 0x0000003f3f3ff290 */ /* 0x000fe2000fffe03f */
[----:B------:R-:W-:Y:S04]  /*2d290*/  STL [R1+0x1b8c], R120 ;  /* 0x001b8c7801007387 */ /* 0x000fe80000100800 */
[----:B------:R-:W-:Y:S04]  /*2d2a0*/  STL [R1+0x1b88], R121 ;  /* 0x001b887901007387 */ /* 0x000fe80000100800 */
[----:B------:R-:W-:Y:S04]  /*2d2b0*/  STL [R1+0x1b84], R122 ;  /* 0x001b847a01007387 */ /* 0x000fe80000100800 */
[----:B------:R-:W-:Y:S01]  /*2d2c0*/  STL [R1+0x1b80], R123 ;  /* 0x001b807b01007387 */ /* 0x000fe20000100800 */
[C---:B---3--:R-:W-:Y:S08]  /*2d2d0*/  HMMA.1688.F32.TF32 R88, R44.reuse, R34, R68 ;  /* 0x000000222c58723c */ /* 0x048ff00000081044 */
[C---:B--2---:R-:W-:Y:S11]  /*2d2e0*/  HMMA.1688.F32.TF32 R84, R44.reuse, R30, R64 ;  /* 0x0000001e2c54723c */ /* 0x044ff60000081040 */
[----:B------:R-:W-:Y:S04]  /*2d2f0*/  @!UPT UIADD3 URZ, URZ, URZ, URZ ;  /* 0x0000003f3f3ff290 */ /* 0x000fe8000fffe03f */
[----:B------:R-:W-:Y:S04]  /*2d300*/  STL [R1+0x1b9c], R88 ;  /* 0x001b9c5801007387 */ /* 0x000fe80000100800 */
[----:B------:R-:W-:Y:S04]  /*2d310*/  STL [R1+0x1b98], R89 ;  /* 0x001b985901007387 */ /* 0x000fe80000100800 */
[----:B------:R-:W-:Y:S04]  /*2d320*/  STL [R1+0x1b94], R90 ;  /* 0x001b945a01007387 */ /* 0x000fe80000100800 */
[----:B------:R-:W-:Y:S01]  /*2d330*/  STL [R1+0x1b90], R91 ;  /* 0x001b905b01007387 */ /* 0x000fe20000100800 */
[C---:B------:R-:W-:Y:S03]  /*2d340*/  HMMA.1688.F32.TF32 R224, R44.reuse, R26, R180 ;  /* 0x0000001a2ce0723c */ /* 0x040fe600000810b4 */
[----:B------:R-:W-:Y:S04]  /*2d350*/  STL [R1+0x1bac], R84 ;  /* 0x001bac5401007387 */ /* 0x000fe80000100800 */
[----:B------:R-:W-:Y:S04]  /*2d360*/  STL [R1+0x1ba8], R85 ;  /* 0x001ba85501007387 */ /* 0x000fe80000100800 */
[----:B------:R-:W-:Y:S04]  /*2d370*/  STL [R1+0x1ba4], R86 ;  /* 0x001ba45601007387 */ /* 0x000fe80000100800 */
[----:B------:R2:W-:Y:S01]  /*2d380*/  STL [R1+0x1ba0], R87 ;  /* 0x001ba05701007387 */ /* 0x0005e20000100800 */
[C---:B------:R-:W-:Y:S07]  /*2d390*/  HMMA.1688.F32.TF32 R220, R44.reuse, R22, R204 ;  /* 0x000000162cdc723c */ /* 0x040fee00000810cc */
[----:B------:R-:W-:Y:S04]  /*2d3a0*/  STL [R1+0x1c70], R226 ;  /* 0x001c70e201007387 */ /* 0x000fe80000100800 */
[----:B------:R-:W-:Y:S04]  /*2d3b0*/  STL.64 [R1+0x1bb8], R224 ;  /* 0x001bb8e001007387 */ /* 0x000fe80000100a00 */
[----:B------:R-:W-:Y:S04]  /*2d3c0*/  STL [R1+0x1bb0], R227 ;  /* 0x001bb0e301007387 */ /* 0x000fe80000100800 */
        /* <DEDUP_REMOVED lines=82> */
[C---:B--2---:R-:W-:Y:S08]  /*2d8f0*/  HMMA.1688.F32.TF32 R56, R44.reuse, R10, R160 ;  /* 0x0000000a2c38723c */ /* 0x044ff000000810a0 */
[C---:B---3--:R-:W-:Y:S08]  /*2d900*/  HMMA.1688.F32.TF32 R60, R44.reuse, R14, R208 ;  /* 0x0000000e2c3c723c */ /* 0x048ff000000810d0 */
[C---:B----4-:R-:W-:Y:S11]  /*2d910*/  HMMA.1688.F32.TF32 R84, R44.reuse, R18, R212 ;  /* 0x000000122c54723c */ /* 0x050ff600000810d4 */
[----:B------:R-:W-:Y:S11]  /*2d920*/  @!UPT UIADD3 URZ, URZ, URZ, URZ ;  /* 0x0000003f3f3ff290 */ /* 0x000ff6000fffe03f */
[----:B------:R-:W-:Y:S01]  /*2d930*/  @!UPT UIADD3 URZ, URZ, URZ, URZ ;  /* 0x0000003f3f3ff290 */ /* 0x000fe2000fffe03f */
        /* <DEDUP_REMOVED lines=18> */
[----:B------:R-:W-:Y:S08]  /*2da60*/  HMMA.1688.F32.TF32 R52, R44, R154, R108 ;  /* 0x0000009a2c34723c */ /* 0x000ff0000008106c */
[----:B------:R-:W-:Y:S08]  /*2da70*/  HMMA.1688.F32.TF32 R116, R36, R102, R48 ;  /* 0x000000662474723c */ /* 0x000ff00000081030 */
[----:B------:R-:W-:Y:S01]  /*2da80*/  HMMA.1688.F32.TF32 R44, R44, R158, R104 ;  /* 0x0000009e2c2c723c */ /* 0x000fe20000081068 */
[----:B------:R-:W-:Y:S04]  /*2da90*/  STL.64 [R1+0x590], R84 ;  /* 0x0005905401007387 */ /* 0x000fe80000100a00 */
[----:B------:R-:W-:Y:S03]  /*2daa0*/  STL.64 [R1+0x598], R86 ;  /* 0x0005985601007387 */ /* 0x000fe60000100a00 */
[C---:B------:R-:W-:Y:S01]  /*2dab0*/  HMMA.1688.F32.TF32 R80, R36.reuse, R34, R80 ;  /* 0x000000222450723c */ /* 0x040fe20000081050 */
        /* <DEDUP_REMOVED lines=10> */
[----:B------:R-:W-:Y:S04]  /*2db60*/  STL.64 [R1+0xa50], R44 ;  /* 0x000a502c01007387 */ /* 0x000fe80000100a00 */
[----:B------:R1:W-:Y:S02]  /*2db70*/  STL.64 [R1+0xa58], R46 ;  /* 0x000a582e01007387 */ /* 0x0003e40000100a00 */
[C---:B-1----:R-:W-:Y:S02]  /*2db80*/  HMMA.1688.F32.TF32 R44, R36.reuse, R18, R68 ;  /* 0x00000012242c723c */ /* 0x042fe40000081044 */
[----:B------:R-:W-:Y:S04]  /*2db90*/  STL.64 [R1+0x1bd0], R118 ;  /* 0x001bd07601007387 */ /* 0x000fe80000100a00 */
[----:B------:R-:W-:Y:S04]  /*2dba0*/  STL.64 [R1+0x1be8], R80 ;  /* 0x001be85001007387 */ /* 0x000fe80000100a00 */
[----:B------:R-:W-:Y:S01]  /*2dbb0*/  STL.64 [R1+0x1be0], R82 ;  /* 0x001be05201007387 */ /* 0x000fe20000100a00 */
[C---:B------:R-:W-:Y:S03]  /*2dbc0*/  HMMA.1688.F32.TF32 R52, R36.reuse, R14, R64 ;  /* 0x0000000e2434723c */ /* 0x040fe60000081040 */
[----:B------:R-:W-:Y:S04]  /*2dbd0*/  STL.64 [R1+0x1bf8], R76 ;  /* 0x001bf84c01007387 */ /* 0x000fe80000100a00 */
[----:B------:R-:W-:Y:S04]  /*2dbe0*/  STL.64 [R1+0x1bf0], R78 ;  /* 0x001bf04e01007387 */ /* 0x000fe80000100a00 */
[----:B------:R-:W-:Y:S01]  /*2dbf0*/  STL.64 [R1+0x1c08], R216 ;  /* 0x001c08d801007387 */ /* 0x000fe20000100a00 */
[C---:B------:R-:W-:Y:S03]  /*2dc00*/  HMMA.1688.F32.TF32 R48, R36.reuse, R10, R180 ;  /* 0x0000000a2430723c */ /* 0x040fe600000810b4 */
[----:B------:R-:W-:Y:S04]  /*2dc10*/  STL.64 [R1+0x1c00], R218 ;  /* 0x001c00da01007387 */ /* 0x000fe80000100a00 */
[----:B------:R-:W-:Y:S04]  /*2dc20*/  STL.64 [R1+0x1c18], R212 ;  /* 0x001c18d401007387 */ /* 0x000fe80000100a00 */
[----:B------:R-:W-:Y:S04]  /*2dc30*/  STL.64 [R1+0x1c10], R214 ;  /* 0x001c10d601007387 */ /* 0x000fe80000100a00 */
[----:B------:R-:W-:Y:S04]  /*2dc40*/  STL.64 [R1+0x40], R44 ;  /* 0x0000402c01007387 */ /* 0x000fe80000100a00 */
[----:B------:R1:W-:Y:S02]  /*2dc50*/  STL.64 [R1+0x48], R46 ;  /* 0x0000482e01007387 */ /* 0x0003e40000100a00 */
[----:B-1----:R-:W-:Y:S02]  /*2dc60*/  HMMA.1688.F32.TF32 R44, R36, R130, R204 ;  /* 0x00000082242c723c */ /* 0x002fe400000810cc */
[----:B------:R-:W-:Y:S04]  /*2dc70*/  STL.64 [R1+0x30], R52 ;  /* 0x0000303401007387 */ /* 0x000fe80000100a00 */
[----:B------:R-:W-:Y:S04]  /*2dc80*/  STL.64 [R1+0x38], R54 ;  /* 0x0000383601007387 */ /* 0x000fe80000100a00 */
[----:B------:R-:W2:Y:S04]  /*2dc90*/  LDL.LU R184, [R1+0xdf0] ;  /* 0x000df00001b87983 */ /* 0x000ea80000300800 */
[----:B------:R1:W-:Y:S04]  /*2dca0*/  STL.64 [R1+0xe0], R48 ;  /* 0x0000e03001007387 */ /* 0x0003e80000100a00 */
[----:B------:R3:W-:Y:S05]  /*2dcb0*/  STL.64 [R1+0xe8], R50 ;  /* 0x0000e83201007387 */ /* 0x0007ea0000100a00 */
[----:B------:R-:W-:Y:S04]  /*2dcc0*/  STL.64 [R1+0x200], R44 ;  /* 0x0002002c01007387 */ /* 0x000fe80000100a00 */
[----:B------:R4:W-:Y:S04]  /*2dcd0*/  STL.64 [R1+0x208], R46 ;  /* 0x0002082e01007387 */ /* 0x0009e80000100a00 */
        /* <DEDUP_REMOVED lines=64> */
[----:B---3--:R-:W-:Y:S08]  /*2e0e0*/  HMMA.1688.F32.TF32 R68, R40, R30, R68 ;  /* 0x0000001e2844723c */ /* 0x008ff00000081044 */
[C---:B----4-:R-:W-:Y:S08]  /*2e0f0*/  HMMA.1688.F32.TF32 R56, R36.reuse, R138, R160 ;  /* 0x0000008a2438723c */ /* 0x050ff000000810a0 */
[C---:B------:R-:W-:Y:S08]  /*2e100*/  HMMA.1688.F32.TF32 R60, R36.reuse, R134, R208 ;  /* 0x00000086243c723c */ /* 0x040ff000000810d0 */
[C---:B------:R-:W-:Y:S11]  /*2e110*/  HMMA.1688.F32.TF32 R44, R36.reuse, R142, R244 ;  /* 0x0000008e242c723c */ /* 0x040ff600000810f4 */
[----:B------:R-:W-:Y:S04]  /*2e120*/  @!UPT UIADD3 URZ, URZ, URZ, URZ ;  /* 0x0000003f3f3ff290 */ /* 0x000fe8000fffe03f */
        /* <DEDUP_REMOVED lines=8> */
[----:B-1----:R-:W-:Y:S08]  /*2e1b0*/  HMMA.1688.F32.TF32 R44, R36, R154, R52 ;  /* 0x0000009a242c723c */ /* 0x002ff00000081034 */
        /* <DEDUP_REMOVED lines=9> */
[----:B------:R1:W-:Y:S03]  /*2e250*/  STL.64 [R1+0x9d8], R46 ;  /* 0x0009d82e01007387 */ /* 0x0003e60000100a00 */
[C---:B------:R-:W-:Y:S01]  /*2e260*/  HMMA.1688.F32.TF32 R204, R40.reuse, R22, R204 ;  /* 0x0000001628cc723c */ /* 0x040fe200000810cc */
[----:B------:R-:W-:Y:S04]  /*2e270*/  STL.64 [R1+0x1c28], R112 ;  /* 0x001c287001007387 */ /* 0x000fe80000100a00 */
[----:B------:R-:W-:Y:S04]  /*2e280*/  STL.64 [R1+0x9c0], R36 ;  /* 0x0009c02401007387 */ /* 0x000fe80000100a00 */
[----:B------:R2:W-:Y:S01]  /*2e290*/  STL.64 [R1+0x9c8], R38 ;  /* 0x0009c82601007387 */ /* 0x0005e20000100a00 */
[C---:B-1----:R-:W-:Y:S08]  /*2e2a0*/  HMMA.1688.F32.TF32 R44, R40.reuse, R10, R184 ;  /* 0x0000000a282c723c */ /* 0x042ff000000810b8 */
[C---:B--2---:R-:W-:Y:S01]  /*2e2b0*/  HMMA.1688.F32.TF32 R36, R40.reuse, R18, R104 ;  /* 0x000000122824723c */ /* 0x044fe20000081068 */
        /* <DEDUP_REMOVED lines=15> */
[----:B-1----:R-:W-:Y:S01]  /*2e3b0*/  HMMA.1688.F32.TF32 R48, R40, R130, R64 ;  /* 0x000000822830723c */ /* 0x002fe20000081040 */
[----:B------:R-:W-:-:S02]  /*2e3c0*/  IMAD.MOV.U32 R184, RZ, RZ, R133 ;  /* 0x000000ffffb87224 */ /* 0x000fc400078e0085 */
[----:B------:R-:W-:Y:S01]  /*2e3d0*/  LDS R36, [R2+0xc680] ;  /* 0x00c6800002247984 */ /* 0x000fe20000000800 */
[----:B------:R-:W-:Y:S02]  /*2e3e0*/  IMAD.MOV.U32 R185, RZ, RZ, R3 ;  /* 0x000000ffffb97224 */ /* 0x000fe400078e0003 */
[----:B------:R-:W-:Y:S01]  /*2e3f0*/  IMAD.MOV.U32 R186, RZ, RZ, R16 ;  /* 0x000000ffffba7224 */ /* 0x000fe200078e0010 */
[----:B------:R-:W-:Y:S01]  /*2e400*/  LDS R38, [R2+0xe680] ;  /* 0x00e6800002267984 */ /* 0x000fe20000000800 */
[----:B--2---:R-:W-:Y:S01]  /*2e410*/  HMMA.1688.F32.TF32 R44, R40, R134, R180 ;  /* 0x00000086282c723c */ /* 0x004fe200000810b4 */
[----:B------:R-:W-:Y:S02]  /*2e420*/  IMAD.MOV.U32 R187, RZ, RZ, R17 ;  /* 0x000000ffffbb7224 */ /* 0x000fe400078e0011 */
[----:B------:R-:W-:Y:S04]  /*2e430*/  LDS R37, [R0+0xc680] ;  /* 0x00c6800000257984 */ /* 0x000fe80000000800 */
[----:B------:R-:W1:Y:S08]  /*2e440*/  LDS R39, [R0+0xe680] ;  /* 0x00e6800000277984 */ /* 0x000e700000000800 */
[----:B------:R2:W-:Y:S04]  /*2e450*/  STL.64 [R1+0x1f0], R48 ;  /* 0x0001f03001007387 */ /* 0x0005e80000100a00 */
[----:B------:R3:W-:Y:S04]  /*2e460*/  STL.64 [R1+0x1f8], R50 ;  /* 0x0001f83201007387 */ /* 0x0007e80000100a00 */
[----:B------:R-:W4:Y:S04]  /*2e470*/  LDL.LU R133, [R1+0x1d60] ;  /* 0x001d600001857983 */ /* 0x000f280000300800 */
[----:B------:R-:W-:Y:S04]  /*2e480*/  STL.64 [R1+0x2e0], R44 ;  /* 0x0002e02c01007387 */ /* 0x000fe80000100a00 */
[----:B------:R1:W-:Y:S04]  /*2e490*/  STL.64 [R1+0x2e8], R46 ;  /* 0x0002e82e01007387 */ /* 0x0003e80000100a00 */
[----:B------:R-:W4:Y:S04]  /*2e4a0*/  LDL.LU R3, [R1+0x1d5c] ;  /* 0x001d5c0001037983 */ /* 0x000f280000300800 */
[----:B------:R-:W4:Y:S04]  /*2e4b0*/  LDL.LU R16, [R1+0x1d58] ;  /* 0x001d580001107983 */ /* 0x000f280000300800 */
[----:B------:R-:W4:Y:S01]  /*2e4c0*/  LDL.LU R17, [R1+0x1d54] ;  /* 0x001d540001117983 */ /* 0x000f220000300800 */
[----:B--2---:R-:W-:Y:S01]  /*2e4d0*/  MOV R48, R8 ;  /* 0x0000000800307202 */ /* 0x004fe20000000f00 */
[----:B------:R-:W-:-:S02]  /*2e4e0*/  IMAD.MOV.U32 R49, RZ, RZ, R9 ;  /* 0x000000ffff317224 */ /* 0x000fc400078e0009 */
[----:B------:R-:W2:Y:S01]  /*2e4f0*/  LDL.LU R8, [R1+0x1d50] ;  /* 0x001d500001087983 */ /* 0x000ea20000300800 */
[----:B---3--:R-:W-:Y:S02]  /*2e500*/  IMAD.MOV.U32 R50, RZ, RZ, R21 ;  /* 0x000000ffff327224 */ /* 0x008fe400078e0015 */
[----:B------:R-:W-:Y:S01]  /*2e510*/  IMAD.MOV.U32 R51, RZ, RZ, R20 ;  /* 0x000000ffff337224 */ /* 0x000fe200078e0014 */
        /* <DEDUP_REMOVED lines=31> */
[----:B----4-:R-:W-:-:S02]  /*2e710*/  IMAD.MOV.U32 R163, RZ, RZ, R133 ;  /* 0x000000ffffa37224 */ /* 0x010fc400078e0085 */
[----:B------:R-:W-:Y:S02]  /*2e720*/  IMAD.MOV.U32 R162, RZ, RZ, R3 ;  /* 0x000000ffffa27224 */ /* 0x000fe400078e0003 */
[----:B------:R-:W-:Y:S02]  /*2e730*/  IMAD.MOV.U32 R161, RZ, RZ, R16 ;  /* 0x000000ffffa17224 */ /* 0x000fe400078e0010 */
[----:B------:R-:W-:Y:S02]  /*2e740*/  IMAD.MOV.U32 R160, RZ, RZ, R17 ;  /* 0x000000ffffa07224 */ /* 0x000fe400078e0011 */
        /* <DEDUP_REMOVED lines=19> */
[----:B------:R-:W2:Y:S01]  /*2e880*/  LDL.LU R8, [R1+0x1d24] ;  /* 0x001d240001087983 */ /* 0x000ea20000300800 */
        /* <DEDUP_REMOVED lines=28> */
[C---:B------:R-:W-:Y:S08]  /*2ea50*/  HMMA.1688.F32.TF32 R68, R40.reuse, R138, R96 ;  /* 0x0000008a2844723c */ /* 0x040ff00000081060 */
[----:B-1----:R-:W-:Y:S01]  /*2ea60*/  HMMA.1688.F32.TF32 R44, R40, R142, R164 ;  /* 0x0000008e282c723c */ /* 0x002fe200000810a4 */
[----:B------:R-:W-:Y:S01]  /*2ea70*/  MOV R180, R128 ;  /* 0x0000008000b47202 */ /* 0x000fe20000000f00 */
[----:B------:R-:W-:Y:S01]  /*2ea80*/  IMAD.MOV.U32 R181, RZ, RZ, R129 ;  /* 0x000000ffffb57224 */ /* 0x000fe200078e0081 */
[----:B------:R-:W4:Y:S01]  /*2ea90*/  LDL.LU R128, [R1+0x1d10] ;  /* 0x001d100001807983 */ /* 0x000f220000300800 */
[----:B------:R-:W-:-:S02]  /*2eaa0*/  IMAD.MOV.U32 R182, RZ, RZ, R33 ;  /* 0x000000ffffb67224 */ /* 0x000fc400078e0021 */
[----:B------:R-:W-:Y:S01]  /*2eab0*/  IMAD.MOV.U32 R183, RZ, RZ, R29 ;  /* 0x000000ffffb77224 */ /* 0x000fe200078e001d */
[----:B------:R-:W4:Y:S01]  /*2eac0*/  LDL.LU R129, [R1+0x1d0c] ;  /* 0x001d0c0001817983 */ /* 0x000f220000300800 */
[C---:B------:R-:W-:Y:S03]  /*2ead0*/  HMMA.1688.F32.TF32 R72, R40.reuse, R146, R124 ;  /* 0x000000922848723c */ /* 0x040fe6000008107c */
[----:B------:R-:W4:Y:S04]  /*2eae0*/  LDL.LU R33, [R1+0x1d08] ;  /* 0x001d080001217983 */ /* 0x000f280000300800 */
[----:B------:R-:W4:Y:S04]  /*2eaf0*/  LDL.LU R29, [R1+0x1d04] ;  /* 0x001d0400011d7983 */ /* 0x000f280000300800 */
[----:B------:R-:W-:Y:S04]  /*2eb00*/  STL.64 [R1+0x3c0], R68 ;  /* 0x0003c04401007387 */ /* 0x000fe80000100a00 */
[----:B------:R1:W-:Y:S04]  /*2eb10*/  STL.64 [R1+0x3c8], R70 ;  /* 0x0003c84601007387 */ /* 0x0003e80000100a00 */
[----:B------:R-:W-:Y:S04]  /*2eb20*/  STL.64 [R1+0x4e0], R44 ;  /* 0x0004e02c01007387 */ /* 0x000fe80000100a00 */
[----:B------:R2:W-:Y:S01]  /*2eb30*/  STL.64 [R1+0x4e8], R46 ;  /* 0x0004e82e01007387 */ /* 0x0005e20000100a00 */
[----:B-1----:R-:W-:Y:S08]  /*2eb40*/  HMMA.1688.F32.TF32 R68, R40, R150, R176 ;  /* 0x000000962844723c */ /* 0x002ff000000810b0 */
[C---:B------:R-:W-:Y:S08]  /*2eb50*/  HMMA.1688.F32.TF32 R48, R36.reuse, R146, R48 ;  /* 0x000000922430723c */ /* 0x040ff00000081030 */
[C---:B------:R-:W-:Y:S08]  /*2eb60*/  HMMA.1688.F32.TF32 R56, R36.reuse, R26, R56 ;  /* 0x0000001a2438723c */ /* 0x040ff00000081038 */
[----:B------:R-:W-:Y:S01]  /*2eb70*/  HMMA.1688.F32.TF32 R52, R36, R22, R52 ;  /* 0x000000162434723c */ /* 0x000fe20000081034 */
[----:B------:R-:W-:-:S02]  /*2eb80*/  IMAD.MOV.U32 R92, RZ, RZ, R101 ;  /* 0x000000ffff5c7224 */ /* 0x000fc400078e0065 */
[----:B------:R-:W-:Y:S02]  /*2eb90*/  IMAD.MOV.U32 R93, RZ, RZ, R252 ;  /* 0x000000ffff5d7224 */ /* 0x000fe400078e00fc */
[----:B------:R-:W-:Y:S01]  /*2eba0*/  IMAD.MOV.U32 R94, RZ, RZ, R24 ;  /* 0x000000ffff5e7224 */ /* 0x000fe200078e0018 */
[----:B------:R-:W-:Y:S01]  /*2ebb0*/  MOV R228, R28 ;  /* 0x0000001c00e47202 */ /* 0x000fe20000000f00 */
[----:B------:R-:W-:Y:S01]  /*2ebc0*/  IMAD.MOV.U32 R95, RZ, RZ, R25 ;  /* 0x000000ffff5f7224 */ /* 0x000fe200078e0019 */
[C---:B--2---:R-:W-:Y:S01]  /*2ebd0*/  HMMA.1688.F32.TF32 R44, R40.reuse, R154, R160 ;  /* 0x0000009a282c723c */ /* 0x044fe200000810a0 */
[----:B------:R-:W-:Y:S01]  /*2ebe0*/  STL.64 [R1+0x9b0], R72 ;  /* 0x0009b04801007387 */ /* 0x000fe20000100a00 */
[----:B------:R-:W-:Y:S02]  /*2ebf0*/  IMAD.MOV.U32 R229, RZ, RZ, R100 ;  /* 0x000000ffffe57224 */ /* 0x000fe400078e0064 */
[----:B------:R-:W-:Y:S01]  /*2ec00*/  IMAD.MOV.U32 R230, RZ, RZ, R6 ;  /* 0x000000ffffe67224 */ /* 0x000fe200078e0006 */
[----:B------:R-:W-:Y:S03]  /*2ec10*/  LDS R164, [R2+0xc700] ;  /* 0x00c7000002a47984 */ /* 0x000fe60000000800 */
[----:B------:R-:W-:Y:S01]  /*2ec20*/  HMMA.1688.F32.TF32 R40, R40, R158, R192 ;  /* 0x0000009e2828723c */ /* 0x000fe200000810c0 */
[----:B------:R-:W-:Y:S04]  /*2ec30*/  STL.64 [R1+0x9b8], R74 ;  /* 0x0009b84a01007387 */ /* 0x000fe80000100a00 */
[----:B------:R-:W-:Y:S04]  /*2ec40*/  STL.64 [R1+0x9a0], R68 ;  /* 0x0009a04401007387 */ /* 0x000fe80000100a00 */
[----:B------:R-:W-:Y:S01]  /*2ec50*/  STL.64 [R1+0x9a8], R70 ;  /* 0x0009a84601007387 */ /* 0x000fe20000100a00 */
[----:B------:R-:W-:-:S02]  /*2ec60*/  IMAD.MOV.U32 R231, RZ, RZ, R7 ;  /* 0x000000ffffe77224 */ /* 0x000fc400078e0007 */
[----:B------:R-:W-:Y:S01]  /*2ec70*/  IMAD.MOV.U32 R120, RZ, RZ, R8 ;  /* 0x000000ffff787224 */ /* 0x000fe200078e0008 */
[----:B------:R-:W-:Y:S04]  /*2ec80*/  LDS R166, [R2+0xe700] ;  /* 0x00e7000002a67984 */ /* 0x000fe80000000800 */
[----:B------:R-:W-:Y:S04]  /*2ec90*/  STL.64 [R1+0x990], R44 ;  /* 0x0009902c01007387 */ /* 0x000fe80000100a00 */
[----:B------:R-:W-:Y:S04]  /*2eca0*/  STL.64 [R1+0x998], R46 ;  /* 0x0009982e01007387 */ /* 0x000fe80000100a00 */
[----:B------:R-:W-:Y:S04]  /*2ecb0*/  STL.64 [R1+0x8e0], R40 ;  /* 0x0008e02801007387 */ /* 0x000fe80000100a00 */
[----:B------:R1:W-:Y:S01]  /*2ecc0*/  STL.64 [R1+0x8e8], R42 ;  /* 0x0008e82a01007387 */ /* 0x0003e20000100a00 */
[----:B------:R-:W-:-:S02]  /*2ecd0*/  IMAD.MOV.U32 R121, RZ, RZ, R9 ;  /* 0x000000ffff797224 */ /* 0x000fc400078e0009 */
[----:B---3--:R-:W-:Y:S01]  /*2ece0*/  IMAD.MOV.U32 R122, RZ, RZ, R21 ;  /* 0x000000ffff7a7224 */ /* 0x008fe200078e0015 */
[----:B------:R-:W-:Y:S01]  /*2ecf0*/  LDS R165, [R0+0xc700] ;  /* 0x00c7000000a57984 */ /* 0x000fe20000000800 */
[----:B------:R-:W-:-:S03]  /*2ed00*/  IMAD.MOV.U32 R123, RZ, RZ, R20 ;  /* 0x000000ffff7b7224 */ /* 0x000fc600078e0014 */
[----:B------:R-:W2:Y:S01]  /*2ed10*/  LDS R167, [R0+0xe700] ;  /* 0x00e7000000a77984 */ /* 0x000ea20000000800 */
[C---:B-1----:R-:W-:Y:S01]  /*2ed20*/  HMMA.1688.F32.TF32 R40, R36.reuse, R18, R236 ;  /* 0x000000122428723c */ /* 0x042fe200000810ec */
[----:B------:R-:W-:Y:S01]  /*2ed30*/  IMAD.MOV.U32 R232, RZ, RZ, R32 ;  /* 0x000000ffffe87224 */ /* 0x000fe200078e0020 */
[----:B------:R-:W-:Y:S01]  /*2ed40*/  MOV R233, R13 ;  /* 0x0000000d00e97202 */ /* 0x000fe20000000f00 */
[----:B------:R-:W-:Y:S01]  /*2ed50*/  IMAD.MOV.U32 R234, RZ, RZ, R12 ;  /* 0x000000ffffea7224 */ /* 0x000fe200078e000c */
[----:B------:R-:W-:Y:S04]  /*2ed60*/  LDS R163, [R0+0xe780] ;  /* 0x00e7800000a37984 */ /* 0x000fe80000000800 */
[----:B------:R-:W-:Y:S01]  /*2ed70*/  HMMA.1688.F32.TF32 R44, R36, R10, R240 ;  /* 0x0000000a242c723c */ /* 0x000fe200000810f0 */
[----:B------:R-:W-:Y:S01]  /*2ed80*/  IMAD.MOV.U32 R235, RZ, RZ, R5 ;  /* 0x000000ffffeb7224 */ /* 0x000fe200078e0005 */
[----:B------:R-:W-:Y:S01]  /*2ed90*/  LDS R161, [R0+0xc780] ;  /* 0x00c7800000a17984 */ /* 0x000fe20000000800 */
[----:B------:R-:W-:-:S03]  /*2eda0*/  MOV R206, c[0x0][0x188] ;  /* 0x0000620000ce7a02 */ /* 0x000fc60000000f00 */
[----:B------:R-:W1:Y:S02]  /*2edb0*/  S2R R149, SR_TID.X ;  /* 0x0000000000957919 */ /* 0x000e640000002100 */
[C---:B------:R-:W-:Y:S02]  /*2edc0*/  HMMA.1688.F32.TF32 R68, R36.reuse, R134, R168 ;  /* 0x000000862444723c */ /* 0x040fe400000810a8 */
[----:B------:R-:W-:Y:S04]  /*2edd0*/  LDS R162, [R2+0xe780] ;  /* 0x00e7800002a27984 */ /* 0x000fe80000000800 */
[----:B------:R-:W3:Y:S02]  /*2ede0*/  LDS R160, [R2+0xc780] ;  /* 0x00c7800002a07984 */ /* 0x000ee40000000800 */
[C---:B----4-:R-:W-:Y:S11]  /*2edf0*/  HMMA.1688.F32.TF32 R108, R36.reuse, R102, R108 ;  /* 0x00000066246c723c */ /* 0x050ff6000008106c */
[----:B------:R-:W-:Y:S11]  /*2ee00*/  @!UPT UIADD3 URZ, URZ, URZ, URZ ;  /* 0x0000003f3f3ff290 */ /* 0x000ff6000fffe03f */
[----:B------:R-:W-:Y:S01]  /*2ee10*/  @!UPT UIADD3 URZ, URZ, URZ, URZ ;  /* 0x0000003f3f3ff290 */ /* 0x000fe2000fffe03f */
[----:B------:R-:W-:Y:S04]  /*2ee20*/  STL [R1+0x1c78], R110 ;  /* 0x001c786e01007387 */ /* 0x000fe80000100800 */
[----:B------:R-:W-:Y:S04]  /*2ee30*/  STL [R1+0x1c74], R111 ;  /* 0x001c746f01007387 */ /* 0x000fe80000100800 */
[----:B------:R-:W-:Y:S04]  /*2ee40*/  STL.64 [R1], R40 ;  /* 0x0000002801007387 */ /* 0x000fe80000100a00 */
[----:B------:R4:W-:Y:S02]  /*2ee50*/  STL.64 [R1+0x8], R42 ;  /* 0x0000082a01007387 */ /* 0x0009e40000100a00 */
[C---:B----4-:R-:W-:Y:S02]  /*2ee60*/  HMMA.1688.F32.TF32 R40, R36.reuse, R130, R172 ;  /* 0x000000822428723c */ /* 0x050fe400000810ac */
[----:B------:R-:W-:Y:S04]  /*2ee70*/  STL.64 [R1+0xc0], R44 ;  /* 0x0000c02c01007387 */ /* 0x000fe80000100a00 */
[----:B------:R4:W-:Y:S02]  /*2ee80*/  STL.64 [R1+0xc8], R46 ;  /* 0x0000c82e01007387 */ /* 0x0009e40000100a00 */
[C---:B----4-:R-:W-:Y:S11]  /*2ee90*/  HMMA.1688.F32.TF32 R44, R36.reuse, R138, R244 ;  /* 0x0000008a242c723c */ /* 0x050ff600000810f4 */
[----:B------:R-:W-:Y:S04]  /*2eea0*/  @!UPT UIADD3 URZ, URZ, URZ, URZ ;  /* 0x0000003f3f3ff290 */ /* 0x000fe8000fffe03f */
[----:B------:R-:W-:Y:S04]  /*2eeb0*/  STL.64 [R1+0x1e0], R40 ;  /* 0x0001e02801007387 */ /* 0x000fe80000100a00 */
[----:B------:R4:W-:Y:S02]  /*2eec0*/  STL.64 [R1+0x1e8], R42 ;  /* 0x0001e82a01007387 */ /* 0x0009e40000100a00 */
[C---:B----4-:R-:W-:Y:S02]  /*2eed0*/  HMMA.1688.F32.TF32 R40, R36.reuse, R142, R104 ;  /* 0x0000008e2428723c */ /* 0x050fe40000081068 */
[----:B------:R-:W-:Y:S04]  /*2eee0*/  STL.64 [R1+0x2d0], R68 ;  /* 0x0002d04401007387 */ /* 0x000fe80000100a00 */
[----:B------:R-:W-:Y:S04]  /*2eef0*/  STL.64 [R1+0x2d8], R70 ;  /* 0x0002d84601007387 */ /* 0x000fe80000100a00 */
[----:B------:R-:W-:Y:S04]  /*2ef00*/  STL.64 [R1+0x3b0], R44 ;  /* 0x0003b02c01007387 */ /* 0x000fe80000100a00 */
[----:B------:R4:W-:Y:S01]  /*2ef10*/  STL.64 [R1+0x3b8], R46 ;  /* 0x0003b82e01007387 */ /* 0x0009e20000100a00 */
[C---:B------:R-:W-:Y:S08]  /*2ef20*/  HMMA.1688.F32.TF32 R64, R36.reuse, R34, R64 ;  /* 0x000000222440723c */ /* 0x040ff00000081040 */
[----:B------:R-:W-:Y:S01]  /*2ef30*/  STL.64 [R1+0x4d0], R40 ;  /* 0x0004d02801007387 */ /* 0x000fe20000100a00 */
[C---:B----4-:R-:W-:Y:S03]  /*2ef40*/  HMMA.1688.F32.TF32 R44, R36.reuse, R150, R184 ;  /* 0x00000096242c723c */ /* 0x050fe600000810b8 */
[----:B------:R4:W-:Y:S05]  /*2ef50*/  STL.64 [R1+0x4d8], R42 ;  /* 0x0004d82a01007387 */ /* 0x0009ea0000100a00 */
[C---:B------:R-:W-:Y:S08]  /*2ef60*/  HMMA.1688.F32.TF32 R60, R36.reuse, R30, R60 ;  /* 0x0000001e243c723c */ /* 0x040ff0000008103c */
[C---:B----4-:R-:W-:Y:S08]  /*2ef70*/  HMMA.1688.F32.TF32 R40, R36.reuse, R154, R180 ;  /* 0x0000009a2428723c */ /* 0x050ff000000810b4 */
[C---:B------:R-:W-:Y:S08]  /*2ef80*/  HMMA.1688.F32.TF32 R248, R36.reuse, R14, R248 ;  /* 0x0000000e24f8723c */ /* 0x040ff000000810f8 */
[----:B------:R-:W-:Y:S01]  /*2ef90*/  HMMA.1688.F32.TF32 R36, R36, R158, R196 ;  /* 0x0000009e2424723c */ /* 0x000fe200000810c4 */
[----:B------:R4:W-:Y:S04]  /*2efa0*/  STL.64 [R1+0x930], R48 ;  /* 0x0009303001007387 */ /* 0x0009e80000100a00 */
[----:B------:R1:W-:Y:S04]  /*2efb0*/  STL.64 [R1+0x938], R50 ;  /* 0x0009383201007387 */ /* 0x0003e80000100a00 */
[----:B------:R1:W-:Y:S04]  /*2efc0*/  STL.64 [R1+0x920], R44 ;  /* 0x0009202c01007387 */ /* 0x0003e80000100a00 */
[----:B------:R1:W-:Y:S04]  /*2efd0*/  STL.64 [R1+0x928], R46 ;  /* 0x0009282e01007387 */ /* 0x0003e80000100a00 */
[----:B------:R-:W3:Y:S04]  /*2efe0*/  LDL.LU R184, [R1+0x1210] ;  /* 0x0012100001b87983 */ /* 0x000ee80000300800 */
[----:B------:R-:W-:Y:S04]  /*2eff0*/  STL.64 [R1+0x910], R40 ;  /* 0x0009102801007387 */ /* 0x000fe80000100a00 */
[----:B------:R-:W-:Y:S04]  /*2f000*/  STL.64 [R1+0x918], R42 ;  /* 0x0009182a01007387 */ /* 0x000fe80000100a00 */
[----:B------:R-:W-:Y:S04]  /*2f010*/  STL.64 [R1+0x7f0], R36 ;  /* 0x0007f02401007387 */ /* 0x000fe80000100a00 */
[----:B------:R-:W-:Y:S04]  /*2f020*/  STL.64 [R1+0x7f8], R38 ;  /* 0x0007f82601007387 */ /* 0x000fe80000100a00 */
        /* <DEDUP_REMOVED lines=22> */
[----:B------:R-:W4:Y:S01]  /*2f190*/  LDL.LU R7, [R1+0x1ce4] ;  /* 0x001ce40001077983 */ /* 0x000f220000300800 */
[----:B------:R-:W-:-:S03]  /*2f1a0*/  MOV R88, R17 ;  /* 0x0000001100587202 */ /* 0x000fc60000000f00 */
        /* <DEDUP_REMOVED lines=9> */
[----:B------:R-:W-:-:S02]  /*2f240*/  IMAD.MOV.U32 R86, RZ, RZ, R29 ;  /* 0x000000ffff567224 */ /* 0x000fc400078e001d */
[----:B------:R-:W-:Y:S02]  /*2f250*/  IMAD.MOV.U32 R87, RZ, RZ, R33 ;  /* 0x000000ffff577224 */ /* 0x000fe400078e0021 */
[----:B------:R-:W-:Y:S01]  /*2f260*/  IMAD.MOV.U32 R91, RZ, RZ, R133 ;  /* 0x000000ffff5b7224 */ /* 0x000fe200078e0085 */
[----:B--2---:R-:W-:Y:S01]  /*2f270*/  HMMA.1688.F32.TF32 R76, R164, R142, R120 ;  /* 0x0000008ea44c723c */ /* 0x004fe20000081078 */
[----:B------:R-:W-:Y:S02]  /*2f280*/  IMAD.SHL.U32 R206, R206, 0x20, RZ ;  /* 0x00000020cece7824 */ /* 0x000fe400078e00ff */
[----:B------:R-:W-:Y:S01]  /*2f290*/  IMAD.MOV.U32 R13, RZ, RZ, c[0x0][0x180] ;  /* 0x00006000ff0d7624 */ /* 0x000fe200078e00ff */
[----:B------:R-:W-:Y:S01]  /*2f2a0*/  BAR.SYNC.DEFER_BLOCKING 0x0 ;  /* 0x0000000000007b1d */ /* 0x000fe20000010000 */
[----:B---3--:R-:W-:Y:S02]  /*2f2b0*/  IMAD.MOV.U32 R227, RZ, RZ, R24 ;  /* 0x000000ffffe37224 */ /* 0x008fe400078e0018 */
[----:B----4-:R-:W-:-:S02]  /*2f2c0*/  IMAD.MOV.U32 R226, RZ, RZ, R25 ;  /* 0x000000ffffe27224 */ /* 0x010fc400078e0019 */
[----:B------:R-:W-:Y:S02]  /*2f2d0*/  IMAD.MOV.U32 R225, RZ, RZ, R28 ;  /* 0x000000ffffe17224 */ /* 0x000fe400078e001c */
[----:B------:R-:W-:Y:S02]  /*2f2e0*/  IMAD.MOV.U32 R224, RZ, RZ, R100 ;  /* 0x000000ffffe07224 */ /* 0x000fe400078e0064 */
[----:B------:R-:W2:Y:S04]  /*2f2f0*/  LDL.LU R100, [R1+0x1cc4] ;  /* 0x001cc40001647983 */ /* 0x000ea80000300800 */
[----:B------:R-:W3:Y:S04]  /*2f300*/  LDL.LU R28, [R1+0x1cc0] ;  /* 0x001cc000011c7983 */ /* 0x000ee80000300800 */
[----:B------:R-:W4:Y:S04]  /*2f310*/  LDL.LU R25, [R1+0x1cbc] ;  /* 0x001cbc0001197983 */ /* 0x000f280000300800 */
[----:B------:R-:W2:Y:S01]  /*2f320*/  LDL.LU R24, [R1+0x1cb8] ;  /* 0x001cb80001187983 */ /* 0x000ea20000300800 */
[----:B------:R-:W-:-:S02]  /*2f330*/  IMAD.MOV.U32 R223, RZ, RZ, R21 ;  /* 0x000000ffffdf7224 */ /* 0x000fc400078e0015 */
[----:B------:R-:W-:Y:S02]  /*2f340*/  IMAD.MOV.U32 R222, RZ, RZ, R20 ;  /* 0x000000ffffde7224 */ /* 0x000fe400078e0014 */
[----:B------:R-:W-:Y:S01]  /*2f350*/  IMAD.MOV.U32 R221, RZ, RZ, R17 ;  /* 0x000000ffffdd7224 */ /* 0x000fe200078e0011 */
[----:B------:R-:W-:Y:S02]  /*2f360*/  MOV R220, R16 ;  /* 0x0000001000dc7202 */ /* 0x000fe40000000f00 */
[----:B------:R-:W3:Y:S04]  /*2f370*/  LDL.LU R16, [R1+0x1cb4] ;  /* 0x001cb40001107983 */ /* 0x000ee80000300800 */
[----:B------:R-:W3:Y:S04]  /*2f380*/  LDL.LU R17, [R1+0x1cb0] ;  /* 0x001cb00001117983 */ /* 0x000ee80000300800 */
[----:B------:R-:W3:Y:S04]  /*2f390*/  LDL.LU R20, [R1+0x1cac] ;  /* 0x001cac0001147983 */ /* 0x000ee80000300800 */
[----:B------:R-:W3:Y:S04]  /*2f3a0*/  LDL.LU R21, [R1+0x1ca8] ;  /* 0x001ca80001157983 */ /* 0x000ee80000300800 */
[----:B------:R-:W3:Y:S01]  /*2f3b0*/  LDL.LU R244, [R1+0x1220] ;  /* 0x0012200001f47983 */ /* 0x000ee20000300800 */
[----:B--2---:R-:W-:-:S03]  /*2f3c0*/  IMAD.MOV.U32 R245, RZ, RZ, R24 ;  /* 0x000000fffff57224 */ /* 0x004fc600078e0018 */
[----:B------:R-:W2:Y:S04]  /*2f3d0*/  LDL.LU R24, [R1+0x1ca4] ;  /* 0x001ca40001187983 */ /* 0x000ea80000300800 */
[----:B------:R-:W2:Y:S04]  /*2f3e0*/  LDL.LU R246, [R1+0x1228] ;  /* 0x0012280001f67983 */ /* 0x000ea80000300800 */
[----:B------:R-:W2:Y:S04]  /*2f3f0*/  LDL.LU R247, [R1+0x122c] ;  /* 0x00122c0001f77983 */ /* 0x000ea80000300800 */
[----:B------:R-:W2:Y:S04]  /*2f400*/  LDL.LU R116, [R1+0x12e0] ;  /* 0x0012e00001747983 */ /* 0x000ea80000300800 */
[----:B------:R-:W2:Y:S04]  /*2f410*/  LDL.LU R117, [R1+0x12e4] ;  /* 0x0012e40001757983 */ /* 0x000ea80000300800 */
[----:B------:R-:W2:Y:S01]  /*2f420*/  LDL.LU R118, [R1+0x12e8] ;  /* 0x0012e80001767983 */ /* 0x000ea20000300800 */
[----:B----4-:R-:W-:Y:S01]  /*2f430*/  IMAD.MOV.U32 R236, RZ, RZ, R25 ;  /* 0x000000ffffec7224 */ /* 0x010fe200078e0019 */
[----:B------:R-:W-:Y:S01]  /*2f440*/  MOV R238, R100 ;  /* 0x0000006400ee7202 */ /* 0x000fe20000000f00 */
[----:B---3--:R-:W-:-:S02]  /*2f450*/  IMAD.MOV.U32 R237, RZ, RZ, R28 ;  /* 0x000000ffffed7224 */ /* 0x008fc400078e001c */
[----:B------:R-:W-:Y:S02]  /*2f460*/  IMAD.MOV.U32 R239, RZ, RZ, R3 ;  /* 0x000000ffffef7224 */ /* 0x000fe400078e0003 */
[----:B------:R-:W-:Y:S02]  /*2f470*/  IMAD.MOV.U32 R84, RZ, RZ, R252 ;  /* 0x000000ffff547224 */ /* 0x000fe400078e00fc */
[----:B--2---:R-:W-:Y:S02]  /*2f480*/  IMAD.MOV.U32 R119, RZ, RZ, R24 ;  /* 0x000000ffff777224 */ /* 0x004fe400078e0018 */
[----:B------:R-:W2:Y:S04]  /*2f490*/  LDL.LU R24, [R1+0x1ca0] ;  /* 0x001ca00001187983 */ /* 0x000ea80000300800 */
[----:B------:R-:W3:Y:S04]  /*2f4a0*/  LDL.LU R80, [R1+0x1370] ;  /* 0x0013700001507983 */ /* 0x000ee80000300800 */
[----:B------:R-:W3:Y:S04]  /*2f4b0*/  LDL.LU R81, [R1+0x1374] ;  /* 0x0013740001517983 */ /* 0x000ee80000300800 */
[----:B------:R-:W3:Y:S04]  /*2f4c0*/  LDL.LU R82, [R1+0x1378] ;  /* 0x0013780001527983 */ /* 0x000ee80000300800 */
[----:B------:R-:W3:Y:S04]  /*2f4d0*/  LDL.LU R83, [R1+0x137c] ;  /* 0x00137c0001537983 */ /* 0x000ee80000300800 */
[----:B------:R-:W4:Y:S04]  /*2f4e0*/  LDL.LU R48, [R1+0x1470] ;  /* 0x0014700001307983 */ /* 0x000f280000300800 */
        /* <DEDUP_REMOVED lines=15> */
[----:B------:R-:W3:Y:S01]  /*2f5e0*/  LDL.LU R252, [R1+0x1c8c] ;  /* 0x001c8c0001fc7983 */ /* 0x000ee20000300800 */
[C---:B------:R-:W-:Y:S08]  /*2f5f0*/  HMMA.1688.F32.TF32 R72, R164.reuse, R10, R220 ;  /* 0x0000000aa448723c */ /* 0x040ff000000810dc */
[----:B------:R-:W-:Y:S01]  /*2f600*/  HMMA.1688.F32.TF32 R68, R164, R130, R224 ;  /* 0x00000082a444723c */ /* 0x000fe200000810e0 */
[----:B------:R-:W-:-:S02]  /*2f610*/  IMAD.MOV.U32 R85, RZ, RZ, R101 ;  /* 0x000000ffff557224 */ /* 0x000fc400078e0065 */
[----:B------:R-:W4:Y:S04]  /*2f620*/  LDL.LU R101, [R1+0x1c88] ;  /* 0x001c880001657983 */ /* 0x000f280000300800 */
[----:B------:R-:W4:Y:S01]  /*2f630*/  LDL.LU R29, [R1+0x1c84] ;  /* 0x001c8400011d7983 */ /* 0x000f220000300800 */
[----:B------:R-:W-:Y:S02]  /*2f640*/  IMAD.MOV.U32 R183, RZ, RZ, R6 ;  /* 0x000000ffffb77224 */ /* 0x000fe400078e0006 */
[----:B------:R-:W-:Y:S02]  /*2f650*/  IMAD.MOV.U32 R182, RZ, RZ, R7 ;  /* 0x000000ffffb67224 */ /* 0x000fe400078e0007 */
[----:B--2---:R-:W-:Y:S02]  /*2f660*/  IMAD.MOV.U32 R96, RZ, RZ, R3 ;  /* 0x000000ffff607224 */ /* 0x004fe400078e0003 */
[----:B------:R-:W2:Y:S01]  /*2f670*/  LDL.LU R3, [R1+0x1c80] ;  /* 0x001c800001037983 */ /* 0x000ea20000300800 */
[----:B---3--:R-:W-:-:S03]  /*2f680*/  IMAD.MOV.U32 R97, RZ, RZ, R252 ;  /* 0x000000ffff617224 */ /* 0x008fc600078e00fc */
[----:B------:R-:W3:Y:S04]  /*2f690*/  LDL.LU R252, [R1+0x16dc] ;  /* 0x0016dc0001fc7983 */ /* 0x000ee80000300800 */
[----:B------:R-:W-:Y:S04]  /*2f6a0*/  STL.64 [R1+0xb0], R72 ;  /* 0x0000b04801007387 */ /* 0x000fe80000100a00 */
[----:B------:R1:W-:Y:S04]  /*2f6b0*/  STL.64 [R1+0xb8], R74 ;  /* 0x0000b84a01007387 */ /* 0x0003e80000100a00 */
[----:B------:R-:W-:Y:S04]  /*2f6c0*/  STL.64 [R1+0x160], R68 ;  /* 0x0001604401007387 */ /* 0x000fe80000100a00 */
[----:B------:R4:W-:Y:S01]  /*2f6d0*/  STL.64 [R1+0x168], R70 ;  /* 0x0001684601007387 */ /* 0x0009e20000100a00 */
[C---:B-1----:R-:W-:Y:S08]  /*2f6e0*/  HMMA.1688.F32.TF32 R72, R164.reuse, R134, R84 ;  /* 0x00000086a448723c */ /* 0x042ff00000081054 */
[C---:B----4-:R-:W-:Y:S11]  /*2f6f0*/  HMMA.1688.F32.TF32 R68, R164.reuse, R138, R88 ;  /* 0x0000008aa444723c */ /* 0x050ff60000081058 */
[----:B------:R-:W-:Y:S04]  /*2f700*/  @!UPT UIADD3 URZ, URZ, URZ, URZ ;  /* 0x0000003f3f3ff290 */ /* 0x000fe8000fffe03f */
[----:B------:R-:W-:Y:S04]  /*2f710*/  STL.64 [R1+0x220], R72 ;  /* 0x0002204801007387 */ /* 0x000fe80000100a00 */
[----:B------:R1:W-:Y:S04]  /*2f720*/  STL.64 [R1+0x228], R74 ;  /* 0x0002284a01007387 */ /* 0x0003e80000100a00 */
[----:B------:R-:W-:Y:S04]  /*2f730*/  STL.64 [R1+0x3a0], R68 ;  /* 0x0003a04401007387 */ /* 0x000fe80000100a00 */
[----:B------:R4:W-:Y:S01]  /*2f740*/  STL.64 [R1+0x3a8], R70 ;  /* 0x0003a84601007387 */ /* 0x0009e20000100a00 */
[C---:B-1----:R-:W-:Y:S08]  /*2f750*/  HMMA.1688.F32.TF32 R72, R164.reuse, R146, R228 ;  /* 0x00000092a448723c */ /* 0x042ff000000810e4 */
[C---:B----4-:R-:W-:Y:S01]  /*2f760*/  HMMA.1688.F32.TF32 R68, R164.reuse, R150, R232 ;  /* 0x00000096a444723c */ /* 0x050fe200000810e8 */
[----:B------:R-:W-:Y:S04]  /*2f770*/  STL.64 [R1+0x4c0], R76 ;  /* 0x0004c04c01007387 */ /* 0x000fe80000100a00 */
[----:B------:R-:W-:Y:S04]  /*2f780*/  STL.64 [R1+0x4c8], R78 ;  /* 0x0004c84e01007387 */ /* 0x000fe80000100a00 */
[----:B------:R-:W4:Y:S06]  /*2f790*/  LDL.LU R0, [R1+0x14d4] ;  /* 0x0014d40001007983 */ /* 0x000f2c0000300800 */
[----:B------:R-:W-:Y:S04]  /*2f7a0*/  STL.64 [R1+0x900], R72 ;  /* 0x0009004801007387 */ /* 0x000fe80000100a00 */
[----:B------:R1:W-:Y:S04]  /*2f7b0*/  STL.64 [R1+0x908], R74 ;  /* 0x0009084a01007387 */ /* 0x0003e80000100a00 */
[----:B------:R-:W-:Y:S04]  /*2f7c0*/  STL.64 [R1+0x940], R68 ;  /* 0x0009404401007387 */ /* 0x000fe80000100a00 */
[----:B------:R1:W-:Y:S02]  /*2f7d0*/  STL.64 [R1+0x948], R70 ;  /* 0x0009484601007387 */ /* 0x0003e40000100a00 */
[C---:B-1----:R-:W-:Y:S02]  /*2f7e0*/  HMMA.1688.F32.TF32 R72, R164.reuse, R154, R92 ;  /* 0x0000009aa448723c */ /* 0x042fe4000008105c */
[----:B------:R-:W2:Y:S06]  /*2f7f0*/  LDL.LU R6, [R1+0x1adc] ;  /* 0x001adc0001067983 */ /* 0x000eac0000300800 */
[----:B------:R-:W-:Y:S11]  /*2f800*/  HMMA.1688.F32.TF32 R68, R164, R158, R200 ;  /* 0x0000009ea444723c */ /* 0x000ff600000810c8 */
[----:B------:R-:W-:Y:S04]  /*2f810*/  @!UPT UIADD3 URZ, URZ, URZ, URZ ;  /* 0x0000003f3f3ff290 */ /* 0x000fe8000fffe03f */
[----:B------:R-:W-:Y:S04]  /*2f820*/  STL.64 [R1+0x970], R72 ;  /* 0x0009704801007387 */ /* 0x000fe80000100a00 */
[----:B------:R1:W-:Y:S04]  /*2f830*/  STL.64 [R1+0x978], R74 ;  /* 0x0009784a01007387 */ /* 0x0003e80000100a00 */
[----:B------:R1:W-:Y:S04]  /*2f840*/  STL.64 [R1+0x960], R68 ;  /* 0x0009604401007387 */ /* 0x0003e80000100a00 */
[----:B------:R1:W-:Y:S04]  /*2f850*/  STL.64 [R1+0x968], R70 ;  /* 0x0009684601007387 */ /* 0x0003e80000100a00 */
        /* <DEDUP_REMOVED lines=8> */
[----:B------:R-:W2:Y:S01]  /*2f8e0*/  LDL.LU R70, [R1+0x1abc] ;  /* 0x001abc0001467983 */ /* 0x000ea20000300800 */
[----:B------:R-:W-:-:S05]  /*2f8f0*/  IMAD.MOV.U32 R133, RZ, RZ, 0x1f ;  /* 0x0000001fff857424 */ /* 0x000fca00078e00ff */
[----:B------:R-:W-:Y:S01]  /*2f900*/  IADD3 R133, R133, c[0x0][0x180], RZ ;  /* 0x0000600085857a10 */ /* 0x000fe20007ffe0ff */
[----:B------:R-:W-:-:S03]  /*2f910*/  IMAD.SHL.U32 R206, R206, 0x4, RZ ;  /* 0x00000004cece7824 */ /* 0x000fc600078e00ff */
[----:B------:R-:W-:Y:S02]  /*2f920*/  SHF.R.S32.HI R5, RZ, 0x1f, R133 ;  /* 0x0000001fff057819 */ /* 0x000fe40000011485 */
[----:B------:R-:W-:Y:S02]  /*2f930*/  IADD3 R2, R13, -0x60, RZ ;  /* 0xffffffa00d027810 */ /* 0x000fe40007ffe0ff */
[----:B------:R-:W-:-:S04]  /*2f940*/  LEA.HI R5, R5, R133, RZ, 0x5 ;  /* 0x0000008505057211 */ /* 0x000fc800078f28ff */
[----:B------:R-:W-:-:S04]  /*2f950*/  SHF.R.S32.HI R5, RZ, 0x5, R5 ;  /* 0x00000005ff057819 */ /* 0x000fc80000011405 */
[----:B------:R-:W-:Y:S02]  /*2f960*/  IADD3 R5, R5, -0x3, RZ ;  /* 0xfffffffd05057810 */ /* 0x000fe40007ffe0ff */
[----:B------:R-:W-:-:S05]  /*2f970*/  LOP3.LUT R133, R149, 0x7f, RZ, 0xc0, !PT ;  /* 0x0000007f95857812 */ /* 0x000fca00078ec0ff */
[----:B------:R-:W-:Y:S02]  /*2f980*/  IMAD.SHL.U32 R204, R133, 0x4, RZ ;  /* 0x0000000485cc7824 */ /* 0x000fe400078e00ff */
[C---:B---3--:R-:W-:Y:S01]  /*2f990*/  IMAD R2, R252.reuse, -0x20, R2 ;  /* 0xffffffe0fc027824 */ /* 0x048fe200078e0202 */
[----:B------:R-:W-:-:S04]  /*2f9a0*/  ISETP.GE.AND P0, PT, R252, R5, PT ;  /* 0x00000005fc00720c */ /* 0x000fc80003f06270 */
[----:B------:R-:W-:-:S04]  /*2f9b0*/  ISETP.GT.AND P1, PT, R2, RZ, PT ;  /* 0x000000ff0200720c */ /* 0x000fc80003f24270 */
[----:B------:R-:W-:-:S04]  /*2f9c0*/  SEL R5, RZ, 0x4, !P1 ;  /* 0x00000004ff057807 */ /* 0x000fc80004800000 */
[----:B------:R-:W-:-:S04]  /*2f9d0*/  SEL R5, R5, RZ, !P0 ;  /* 0x000000ff05057207 */ /* 0x000fc80004000000 */
[----:B------:R-:W-:Y:S02]  /*2f9e0*/  ISETP.NE.U32.AND P1, PT, R5, RZ, PT ;  /* 0x000000ff0500720c */ /* 0x000fe40003f25070 */
[----:B----4-:R-:W-:-:S04]  /*2f9f0*/  IADD3 R0, R0, 0x1, RZ ;  /* 0x0000000100007810 */ /* 0x010fc80007ffe0ff */
[----:B------:R-:W-:-:S04]  /*2fa00*/  ISETP.GT.AND P2, PT, R0, 0x2, PT ;  /* 0x000000020000780c */ /* 0x000fc80003f44270 */
[----:B------:R-:W-:Y:S02]  /*2fa10*/  SEL R93, R0, RZ, !P2 ;  /* 0x000000ff005d7207 */ /* 0x000fe40005000000 */
[----:B--2---:R-:W-:-:S05]  /*2fa20*/  IADD3 R6, P3, R6, R206, RZ ;  /* 0x000000ce06067210 */ /* 0x004fca0007f7e0ff */
[----:B------:R1:W-:Y:S04]  /*2fa30*/  STL [R1+0x1adc], R6 ;  /* 0x001adc0601007387 */ /* 0x0003e80000100800 */
[----:B------:R-:W-:Y:S01]  /*2fa40*/  STL [R1+0x14d4], R93 ;  /* 0x0014d45d01007387 */ /* 0x000fe20000100800 */
[----:B------:R-:W-:Y:S02]  /*2fa50*/  IMAD R0, R93, 0x10000, R204 ;  /* 0x000100005d007824 */ /* 0x000fe400078e02cc */
[----:B------:R-:W-:-:S05]  /*2fa60*/  IMAD.X R7, R7, 0x1, R3, P3 ;  /* 0x0000000107077824 */ /* 0x000fca00018e0603 */
[----:B------:R2:W-:Y:S04]  /*2fa70*/  STL [R1+0x1ad8], R7 ;  /* 0x001ad80701007387 */ /* 0x0005e80000100800 */
[----:B------:R-:W3:Y:S04]  /*2fa80*/  LDL.LU R77, [R1+0x1ac0] ;  /* 0x001ac000014d7983 */ /* 0x000ee80000300800 */
[----:B------:R-:W4:Y:S04]  /*2fa90*/  LDL.LU R74, [R1+0x1ac4] ;  /* 0x001ac400014a7983 */ /* 0x000f280000300800 */
[----:B------:R-:W3:Y:S04]  /*2faa0*/  LDL.LU R72, [R1+0x1aa8] ;  /* 0x001aa80001487983 */ /* 0x000ee80000300800 */
[----:B------:R-:W3:Y:S01]  /*2fab0*/  LDL.LU R69, [R1+0x1aac] ;  /* 0x001aac0001457983 */ /* 0x000ee20000300800 */
[----:B------:R-:W-:-:S02]  /*2fac0*/  IADD3 R75, P2, R75, R206, RZ ;  /* 0x000000ce4b4b7210 */ /* 0x000fc40007f5e0ff */
[----:B------:R-:W-:Y:S01]  /*2fad0*/  IADD3 R68, P3, R68, R206, RZ ;  /* 0x000000ce44447210 */ /* 0x000fe20007f7e0ff */
[----:B------:R-:W-:Y:S01]  /*2fae0*/  @!PT LDS RZ, [RZ] ;  /* 0x00000000fffff984 */ /* 0x000fe20000000800 */
[----:B------:R-:W-:Y:S01]  /*2faf0*/  @!PT LDS RZ, [RZ] ;  /* 0x00000000fffff984 */ /* 0x000fe20000000800 */
[----:B------:R-:W-:Y:S01]  /*2fb00*/  @!PT LDS RZ, [RZ] ;  /* 0x00000000fffff984 */ /* 0x000fe20000000800 */
[----:B------:R1:W-:Y:S02]  /*2fb10*/  LDGSTS.E [R0], [R6.64], P1 ;  /* 0x0000000006007fae */ /* 0x0003e40008921844 */
[----:B------:R-:W-:Y:S01]  /*2fb20*/  IMAD.X R76, R76, 0x1, R3, P2 ;  /* 0x000000014c4c7824 */ /* 0x000fe200010e0603 */
[----:B------:R-:W-:Y:S01]  /*2fb30*/  IADD3.X R71, R71, R3, RZ, P3, !PT ;  /* 0x0000000347477210 */ /* 0x000fe20001ffe4ff */
[----:B------:R-:W-:Y:S04]  /*2fb40*/  STL [R1+0x1ae4], R75 ;  /* 0x001ae44b01007387 */ /* 0x000fe80000100800 */
[----:B------:R2:W-:Y:S01]  /*2fb50*/  STL [R1+0x1ae0], R76 ;  /* 0x001ae04c01007387 */ /* 0x0005e20000100800 */
[----:B-1----:R-:W-:-:S02]  /*2fb60*/  IMAD.MOV.U32 R6, RZ, RZ, R75 ;  /* 0x000000ffff067224 */ /* 0x002fc400078e004b */
[----:B--2---:R-:W-:Y:S01]  /*2fb70*/  IMAD.MOV.U32 R7, RZ, RZ, R76 ;  /* 0x000000ffff077224 */ /* 0x004fe200078e004c */
[----:B------:R-:W-:Y:S04]  /*2fb80*/  STL [R1+0x1acc], R68 ;  /* 0x001acc4401007387 */ /* 0x000fe80000100800 */
[----:B------:R1:W-:Y:S04]  /*2fb90*/  STL [R1+0x1ac8], R71 ;  /* 0x001ac84701007387 */ /* 0x0003e80000100800 */
[----:B------:R2:W-:Y:S04]  /*2fba0*/  LDGSTS.E [R0+0x200], [R6.64], P1 ;  /* 0x0020000006007fae */ /* 0x0005e80008921844 */
[----:B------:R-:W3:Y:S04]  /*2fbb0*/  LDL.LU R76, [R1+0x1ab0] ;  /* 0x001ab000014c7983 */ /* 0x000ee80000300800 */
[----:B------:R-:W3:Y:S01]  /*2fbc0*/  LDL.LU R75, [R1+0x1ab4] ;  /* 0x001ab400014b7983 */ /* 0x000ee20000300800 */
[----:B--2---:R-:W-:-:S02]  /*2fbd0*/  IMAD.MOV.U32 R7, RZ, RZ, R71 ;  /* 0x000000ffff077224 */ /* 0x004fc400078e0047 */
[----:B------:R-:W-:Y:S01]  /*2fbe0*/  IMAD.MOV.U32 R6, RZ, RZ, R68 ;  /* 0x000000ffff067224 */ /* 0x000fe200078e0044 */
[----:B-1----:R-:W3:Y:S04]  /*2fbf0*/  LDL.LU R71, [R1+0x1a98] ;  /* 0x001a980001477983 */ /* 0x002ee80000300800 */
[----:B------:R-:W3:Y:S01]  /*2fc00*/  LDL.LU R68, [R1+0x1a9c] ;  /* 0x001a9c0001447983 */ /* 0x000ee20000300800 */
[-C--:B------:R-:W-:Y:S02]  /*2fc10*/  IADD3 R78, P3, R78, R206.reuse, RZ ;  /* 0x000000ce4e4e7210 */ /* 0x080fe40007f7e0ff */
[----:B------:R-:W-:Y:S01]  /*2fc20*/  IADD3 R70, P4, R70, R206, RZ ;  /* 0x000000ce46467210 */ /* 0x000fe20007f9e0ff */
[----:B------:R1:W-:Y:S02]  /*2fc30*/  LDGSTS.E [R0+0x400], [R6.64], P1 ;  /* 0x0040000006007fae */ /* 0x0003e40008921844 */
[----:B------:R-:W-:-:S02]  /*2fc40*/  IMAD.X R79, R79, 0x1, R3, P3 ;  /* 0x000000014f4f7824 */ /* 0x000fc400018e0603 */
[----:B------:R-:W-:Y:S01]  /*2fc50*/  IMAD.X R73, R73, 0x1, R3, P4 ;  /* 0x0000000149497824 */ /* 0x000fe200020e0603 */
[----:B------:R-:W-:Y:S04]  /*2fc60*/  STL [R1+0x1ad4], R78 ;  /* 0x001ad44e01007387 */ /* 0x000fe80000100800 */
[----:B------:R1:W-:Y:S02]  /*2fc70*/  STL [R1+0x1ad0], R79 ;  /* 0x001ad04f01007387 */ /* 0x0003e40000100800 */
[----:B-1----:R-:W-:Y:S01]  /*2fc80*/  MOV R6, R78 ;  /* 0x0000004e00067202 */ /* 0x002fe20000000f00 */
[----:B------:R-:W-:Y:S01]  /*2fc90*/  IMAD.MOV.U32 R7, RZ, RZ, R79 ;  /* 0x000000ffff077224 */ /* 0x000fe200078e004f */
[----:B------:R-:W-:Y:S04]  /*2fca0*/  STL [R1+0x1abc], R70 ;  /* 0x001abc4601007387 */ /* 0x000fe80000100800 */
[----:B------:R1:W-:Y:S04]  /*2fcb0*/  STL [R1+0x1ab8], R73 ;  /* 0x001ab84901007387 */ /* 0x0003e80000100800 */
[----:B------:R1:W-:Y:S04]  /*2fcc0*/  LDGSTS.E [R0+0x600], [R6.64], P1 ;  /* 0x0060000006007fae */ /* 0x0003e80008921844 */
[----:B------:R-:W3:Y:S04]  /*2fcd0*/  LDL.LU R79, [R1+0x1aa0] ;  /* 0x001aa000014f7983 */ /* 0x000ee80000300800 */
[----:B------:R-:W3:Y:S01]  /*2fce0*/  LDL.LU R78, [R1+0x1aa4] ;  /* 0x001aa400014e7983 */ /* 0x000ee20000300800 */
[----:B-1----:R-:W-:-:S02]  /*2fcf0*/  IMAD.MOV.U32 R7, RZ, RZ, R73 ;  /* 0x000000ffff077224 */ /* 0x002fc400078e0049 */
[----:B------:R-:W-:Y:S01]  /*2fd00*/  IMAD.MOV.U32 R6, RZ, RZ, R70 ;  /* 0x000000ffff067224 */ /* 0x000fe200078e0046 */
[----:B------:R-:W3:Y:S04]  /*2fd10*/  LDL.LU R73, [R1+0x1a88] ;  /* 0x001a880001497983 */ /* 0x000ee80000300800 */
[----:B------:R-:W3:Y:S01]  /*2fd20*/  LDL.LU R70, [R1+0x1a8c] ;  /* 0x001a8c0001467983 */ /* 0x000ee20000300800 */
[----:B------:R-:W-:-:S04]  /*2fd30*/  ISETP.GT.AND P2, PT, R2, 0x4, PT ;  /* 0x000000040200780c */ /* 0x000fc80003f44270 */
[----:B------:R-:W-:-:S04]  /*2fd40*/  SEL R5, RZ, 0x4, !P2 ;  /* 0x00000004ff057807 */ /* 0x000fc80005000000 */
[----:B------:R-:W-:-:S04]  /*2fd50*/  SEL R5, R5, RZ, !P0 ;  /* 0x000000ff05057207 */ /* 0x000fc80004000000 */
[----:B------:R-:W-:Y:S11]  /*2fd60*/  ISETP.NE.U32.AND P2, PT, R5, RZ, PT ;  /* 0x000000ff0500720c */ /* 0x000ff60003f45070 */
[----:B------:R-:W-:Y:S02]  /*2fd70*/  @!UPT UIADD3 URZ, URZ, URZ, URZ ;  /* 0x0000003f3f3ff290 */ /* 0x000fe4000fffe03f */
[----:B------:R1:W-:Y:S01]  /*2fd80*/  LDGSTS.E [R0+0x2000], [R6.64], P2 ;  /* 0x0200000006007fae */ /* 0x0003e20009121844 */
[----:B----4-:R-:W-:-:S05]  /*2fd90*/  IADD3 R74, P1, R74, R206, RZ ;  /* 0x000000ce4a4a7210 */ /* 0x010fca0007f3e0ff */
[----:B---3--:R-:W-:Y:S01]  /*2fda0*/  IMAD.X R77, R77, 0x1, R3, P1 ;  /* 0x000000014d4d7824 */ /* 0x008fe200008e0603 */
[----:B------:R-:W-:Y:S01]  /*2fdb0*/  IADD3 R69, P3, R69, R206, RZ ;  /* 0x000000ce45457210 */ /* 0x000fe20007f7e0ff */
[----:B-1----:R-:W-:-:S03]  /*2fdc0*/  IMAD.MOV.U32 R6, RZ, RZ, R74 ;  /* 0x000000ffff067224 */ /* 0x002fc600078e004a */
[----:B------:R-:W-:Y:S01]  /*2fdd0*/  MOV R7, R77 ;  /* 0x0000004d00077202 */ /* 0x000fe20000000f00 */
[----:B------:R-:W-:Y:S01]  /*2fde0*/  STL [R1+0x1ac4], R74 ;  /* 0x001ac44a01007387 */ /* 0x000fe20000100800 */
[----:B------:R-:W-:-:S03]  /*2fdf0*/  IMAD.X R72, R72, 0x1, R3, P3 ;  /* 0x0000000148487824 */ /* 0x000fc600018e0603 */
[----:B------:R1:W-:Y:S04]  /*2fe00*/  STL [R1+0x1ac0], R77 ;  /* 0x001ac04d01007387 */ /* 0x0003e80000100800 */
[----:B------:R-:W-:Y:S04]  /*2fe10*/  STL [R1+0x1aac], R69 ;  /* 0x001aac4501007387 */ /* 0x000fe80000100800 */
[----:B------:R3:W-:Y:S04]  /*2fe20*/  STL [R1+0x1aa8], R72 ;  /* 0x001aa84801007387 */ /* 0x0007e80000100800 */
[----:B------:R4:W-:Y:S04]  /*2fe30*/  LDGSTS.E [R0+0x2200], [R6.64], P2 ;  /* 0x0220000006007fae */ /* 0x0009e80009121844 */
[----:B-1----:R-:W2:Y:S04]  /*2fe40*/  LDL.LU R77, [R1+0x1a90] ;  /* 0x001a9000014d7983 */ /* 0x002ea80000300800 */
[----:B------:R-:W2:Y:S01]  /*2fe50*/  LDL.LU R74, [R1+0x1a94] ;  /* 0x001a9400014a7983 */ /* 0x000ea20000300800 */
[----:B----4-:R-:W-:-:S02]  /*2fe60*/  IMAD.MOV.U32 R7, RZ, RZ, R72 ;  /* 0x000000ffff077224 */ /* 0x010fc400078e0048 */
[----:B------:R-:W-:Y:S01]  /*2fe70*/  IMAD.MOV.U32 R6, RZ, RZ, R69 ;  /* 0x000000ffff067224 */ /* 0x000fe200078e0045 */
[----:B---3--:R-:W3:Y:S04]  /*2fe80*/  LDL.LU R72, [R1+0x1a78] ;  /* 0x001a780001487983 */ /* 0x008ee80000300800 */
[----:B------:R-:W4:Y:S01]  /*2fe90*/  LDL.LU R69, [R1+0x1a7c] ;  /* 0x001a7c0001457983 */ /* 0x000f220000300800 */
[-C--:B------:R-:W-:Y:S02]  /*2fea0*/  IADD3 R75, P3, R75, R206.reuse, RZ ;  /* 0x000000ce4b4b7210 */ /* 0x080fe40007f7e0ff */
[----:B------:R-:W-:-:S03]  /*2feb0*/  IADD3 R68, P4, R68, R206, RZ ;  /* 0x000000ce44447210 */ /* 0x000fc60007f9e0ff */
[--C-:B------:R-:W-:Y:S01]  /*2fec0*/  IMAD.X R76, R76, 0x1, R3.reuse, P3 ;  /* 0x000000014c4c7824 */ /* 0x100fe200018e0603 */
[----:B------:R1:W-:Y:S01]  /*2fed0*/  LDGSTS.E [R0+0x2400], [R6.64], P2 ;  /* 0x0240000006007fae */ /* 0x0003e20009121844 */
[----:B------:R-:W-:Y:S01]  /*2fee0*/  ISETP.GT.AND P1, PT, R2, 0x8, PT ;  /* 0x000000080200780c */ /* 0x000fe20003f24270 */
[----:B------:R-:W-:Y:S02]  /*2fef0*/  IMAD.X R71, R71, 0x1, R3, P4 ;  /* 0x0000000147477824 */ /* 0x000fe400020e0603 */
[----:B------:R-:W-:Y:S01]  /*2ff00*/  STL [R1+0x1ab4], R75 ;  /* 0x001ab44b01007387 */ /* 0x000fe20000100800 */
[----:B------:R-:W-:-:S03]  /*2ff10*/  SEL R5, RZ, 0x4, !P1 ;  /* 0x00000004ff057807 */ /* 0x000fc60004800000 */
[----:B------:R1:W-:Y:S02]  /*2ff20*/  STL [R1+0x1ab0], R76 ;  /* 0x001ab04c01007387 */ /* 0x0003e40000100800 */
[----:B-1----:R-:W-:Y:S02]  /*2ff30*/  IMAD.MOV.U32 R6, RZ, RZ, R75 ;  /* 0x000000ffff067224 */ /* 0x002fe400078e004b */
[----:B------:R-:W-:Y:S01]  /*2ff40*/  STL [R1+0x1a9c], R68 ;  /* 0x001a9c4401007387 */ /* 0x000fe20000100800 */
[----:B------:R-:W-:-:S03]  /*2ff50*/  IMAD.MOV.U32 R7, RZ, RZ, R76 ;  /* 0x000000ffff077224 */ /* 0x000fc600078e004c */
[----:B------:R1:W-:Y:S04]  /*2ff60*/  STL [R1+0x1a98], R71 ;  /* 0x001a984701007387 */ /* 0x0003e80000100800 */
[----:B------:R-:W3:Y:S01]  /*2ff70*/  LDL.LU R76, [R1+0x1a80] ;  /* 0x001a8000014c7983 */ /* 0x000ee20000300800 */
[----:B------:R-:W-:-:S03]  /*2ff80*/  SEL R5, R5, RZ, !P0 ;  /* 0x000000ff05057207 */ /* 0x000fc60004000000 */
[----:B------:R-:W3:Y:S04]  /*2ff90*/  LDL.LU R75, [R1+0x1a84] ;  /* 0x001a8400014b7983 */ /* 0x000ee80000300800 */
[----:B------:R1:W-:Y:S01]  /*2ffa0*/  LDGSTS.E [R0+0x2600], [R6.64], P2 ;  /* 0x0260000006007fae */ /* 0x0003e20009121844 */
[----:B------:R-:W-:Y:S01]  /*2ffb0*/  ISETP.NE.U32.AND P1, PT, R5, RZ, PT ;  /* 0x000000ff0500720c */ /* 0x000fe20003f25070 */
[----:B-1----:R-:W-:Y:S01]  /*2ffc0*/  IMAD.MOV.U32 R7, RZ, RZ, R71 ;  /* 0x000000ffff077224 */ /* 0x002fe200078e0047 */
[----:B------:R-:W-:Y:S01]  /*2ffd0*/  MOV R6, R68 ;  /* 0x0000004400067202 */ /* 0x000fe20000000f00 */
[----:B------:R-:W3:Y:S04]  /*2ffe0*/  LDL.LU R71, [R1+0x1a68] ;  /* 0x001a680001477983 */ /* 0x000ee80000300800 */
[----:B------:R-:W3:Y:S01]  /*2fff0*/  LDL.LU R68, [R1+0x1a6c] ;  /* 0x001a6c0001447983 */ /* 0x000ee20000300800 */
[----:B------:R-:W-:-:S02]  /*30000*/  IADD3 R78, P2, R78, R206, RZ ;  /* 0x000000ce4e4e7210 */ /* 0x000fc40007f5e0ff */
[----:B------:R-:W-:-:S03]  /*30010*/  IADD3 R70, P3, R70, R206, RZ ;  /* 0x000000ce46467210 */ /* 0x000fc60007f7e0ff */
[----:B------:R1:W-:Y:S01]  /*30020*/  LDGSTS.E [R0+0x4000], [R6.64], P1 ;  /* 0x0400000006007fae */ /* 0x0003e20008921844 */
[--C-:B------:R-:W-:Y:S02]  /*30030*/  IMAD.X R79, R79, 0x1, R3.reuse, P2 ;  /* 0x000000014f4f7824 */ /* 0x100fe400010e0603 */
[----:B------:R-:W-:Y:S01]  /*30040*/  IMAD.X R73, R73, 0x1, R3, P3 ;  /* 0x0000000149497824 */ /* 0x000fe200018e0603 */
[----:B------:R-:W-:Y:S04]  /*30050*/  STL [R1+0x1aa4], R78 ;  /* 0x001aa44e01007387 */ /* 0x000fe80000100800 */
[----:B------:R1:W-:Y:S02]  /*30060*/  STL [R1+0x1aa0], R79 ;  /* 0x001aa04f01007387 */ /* 0x0003e40000100800 */
[----:B-1----:R-:W-:-:S02]  /*30070*/  IMAD.MOV.U32 R6, RZ, RZ, R78 ;  /* 0x000000ffff067224 */ /* 0x002fc400078e004e */
[----:B------:R-:W-:Y:S01]  /*30080*/  IMAD.MOV.U32 R7, RZ, RZ, R79 ;  /* 0x000000ffff077224 */ /* 0x000fe200078e004f */
[----:B------:R-:W-:Y:S04]  /*30090*/  STL [R1+0x1a8c], R70 ;  /* 0x001a8c4601007387 */ /* 0x000fe80000100800 */
[----:B------:R1:W-:Y:S04]  /*300a0*/  STL [R1+0x1a88], R73 ;  /* 0x001a884901007387 */ /* 0x0003e80000100800 */
[----:B------:R-:W3:Y:S04]  /*300b0*/  LDL.LU R79, [R1+0x1a70] ;  /* 0x001a7000014f7983 */ /* 0x000ee80000300800 */
[----:B------:R1:W-:Y:S04]  /*300c0*/  LDGSTS.E [R0+0x4200], [R6.64], P1 ;  /* 0x0420000006007fae */ /* 0x0003e80008921844 */
[----:B------:R-:W3:Y:S01]  /*300d0*/  LDL.LU R78, [R1+0x1a74] ;  /* 0x001a7400014e7983 */ /* 0x000ee20000300800 */
[----:B-1----:R-:W-:Y:S01]  /*300e0*/  MOV R7, R73 ;  /* 0x0000004900077202 */ /* 0x002fe20000000f00 */
[----:B------:R-:W-:-:S02]  /*300f0*/  IMAD.MOV.U32 R6, RZ, RZ, R70 ;  /* 0x000000ffff067224 */ /* 0x000fc400078e0046 */
[----:B------:R-:W3:Y:S04]  /*30100*/  LDL.LU R73, [R1+0x1a58] ;  /* 0x001a580001497983 */ /* 0x000ee80000300800 */
[----:B------:R-:W3:Y:S01]  /*30110*/  LDL.LU R70, [R1+0x1a5c] ;  /* 0x001a5c0001467983 */ /* 0x000ee20000300800 */
[----:B------:R-:W-:-:S03]  /*30120*/  ISETP.GT.AND P2, PT, R2, 0xc, PT ;  /* 0x0000000c0200780c */ /* 0x000fc60003f44270 */
[----:B------:R1:W-:Y:S01]  /*30130*/  LDGSTS.E [R0+0x4400], [R6.64], P1 ;  /* 0x0440000006007fae */ /* 0x0003e20008921844 */
[----:B------:R-:W-:-:S04]  /*30140*/  SEL R5, RZ, 0x4, !P2 ;  /* 0x00000004ff057807 */ /* 0x000fc80005000000 */
[----:B------:R-:W-:-:S04]  /*30150*/  SEL R5, R5, RZ, !P0 ;  /* 0x000000ff05057207 */ /* 0x000fc80004000000 */
[----:B------:R-:W-:Y:S02]  /*30160*/  ISETP.NE.U32.AND P2, PT, R5, RZ, PT ;  /* 0x000000ff0500720c */ /* 0x000fe40003f45070 */
[----:B--2---:R-:W-:-:S05]  /*30170*/  IADD3 R74, P3, R74, R206, RZ ;  /* 0x000000ce4a4a7210 */ /* 0x004fca0007f7e0ff */
[----:B------:R-:W-:Y:S01]  /*30180*/  IMAD.X R77, R77, 0x1, R3, P3 ;  /* 0x000000014d4d7824 */ /* 0x000fe200018e0603 */
[----:B----4-:R-:W-:Y:S01]  /*30190*/  IADD3 R69, P4, R69, R206, RZ ;  /* 0x000000ce45457210 */ /* 0x010fe20007f9e0ff */
[----:B------:R-:W-:Y:S01]  /*301a0*/  STL [R1+0x1a94], R74 ;  /* 0x001a944a01007387 */ /* 0x000fe20000100800 */
[----:B-1----:R-:W-:-:S03]  /*301b0*/  IMAD.MOV.U32 R6, RZ, RZ, R74 ;  /* 0x000000ffff067224 */ /* 0x002fc600078e004a */
[----:B---3--:R-:W-:Y:S01]  /*301c0*/  IMAD.X R72, R72, 0x1, R3, P4 ;  /* 0x0000000148487824 */ /* 0x008fe200020e0603 */
[----:B------:R1:W-:Y:S01]  /*301d0*/  STL [R1+0x1a90], R77 ;  /* 0x001a904d01007387 */ /* 0x0003e20000100800 */
[----:B------:R-:W-:-:S03]  /*301e0*/  IMAD.MOV.U32 R7, RZ, RZ, R77 ;  /* 0x000000ffff077224 */ /* 0x000fc600078e004d */
[----:B------:R-:W-:Y:S04]  /*301f0*/  STL [R1+0x1a7c], R69 ;  /* 0x001a7c4501007387 */ /* 0x000fe80000100800 */
[----:B------:R2:W-:Y:S04]  /*30200*/  STL [R1+0x1a78], R72 ;  /* 0x001a784801007387 */ /* 0x0005e80000100800 */
[----:B-1----:R-:W3:Y:S04]  /*30210*/  LDL.LU R77, [R1+0x1a60] ;  /* 0x001a6000014d7983 */ /* 0x002ee80000300800 */
[----:B------:R1:W-:Y:S04]  /*30220*/  LDGSTS.E [R0+0x4600], [R6.64], P1 ;  /* 0x0460000006007fae */ /* 0x0003e80008921844 */
[----:B------:R-:W4:Y:S01]  /*30230*/  LDL.LU R74, [R1+0x1a64] ;  /* 0x001a6400014a7983 */ /* 0x000f220000300800 */
[----:B-1----:R-:W-:-:S02]  /*30240*/  IMAD.MOV.U32 R7, RZ, RZ, R72 ;  /* 0x000000ffff077224 */ /* 0x002fc400078e0048 */
[----:B------:R-:W-:Y:S01]  /*30250*/  IMAD.MOV.U32 R6, RZ, RZ, R69 ;  /* 0x000000ffff067224 */ /* 0x000fe200078e0045 */
[----:B--2---:R-:W2:Y:S04]  /*30260*/  LDL.LU R72, [R1+0x1a48] ;  /* 0x001a480001487983 */ /* 0x004ea80000300800 */
[----:B------:R-:W2:Y:S01]  /*30270*/  LDL.LU R69, [R1+0x1a4c] ;  /* 0x001a4c0001457983 */ /* 0x000ea20000300800 */
[----:B------:R-:W-:-:S03]  /*30280*/  IADD3 R75, P1, R75, R206, RZ ;  /* 0x000000ce4b4b7210 */ /* 0x000fc60007f3e0ff */
[----:B------:R1:W-:Y:S01]  /*30290*/  LDGSTS.E [R0+0x6000], [R6.64], P2 ;  /* 0x0600000006007fae */ /* 0x0003e20009121844 */
[----:B------:R-:W-:-:S03]  /*302a0*/  IADD3.X R76, R76, R3, RZ, P1, !PT ;  /* 0x000000034c4c7210 */ /* 0x000fc60000ffe4ff */
[----:B------:R1:W-:Y:S01]  /*302b0*/  STL [R1+0x1a84], R75 ;  /* 0x001a844b01007387 */ /* 0x0003e20000100800 */
[----:B------:R-:W-:Y:S01]  /*302c0*/  IADD3 R68, P3, R68, R206, RZ ;  /* 0x000000ce44447210 */ /* 0x000fe20007f7e0ff */
[----:B-1----:R-:W-:Y:S02]  /*302d0*/  IMAD.MOV.U32 R6, RZ, RZ, R75 ;  /* 0x000000ffff067224 */ /* 0x002fe400078e004b */
[----:B------:R-:W-:Y:S02]  /*302e0*/  IMAD.MOV.U32 R7, RZ, RZ, R76 ;  /* 0x000000ffff077224 */ /* 0x000fe400078e004c */
[----:B------:R-:W-:Y:S01]  /*302f0*/  IMAD.X R71, R71, 0x1, R3, P3 ;  /* 0x0000000147477824 */ /* 0x000fe200018e0603 */
[----:B------:R-:W-:Y:S04]  /*30300*/  STL [R1+0x1a80], R76 ;  /* 0x001a804c01007387 */ /* 0x000fe80000100800 */
[----:B------:R1:W-:Y:S04]  /*30310*/  STL [R1+0x1a6c], R68 ;  /* 0x001a6c4401007387 */ /* 0x0003e80000100800 */
[----:B------:R1:W-:Y:S04]  /*30320*/  LDGSTS.E [R0+0x6200], [R6.64], P2 ;  /* 0x0620000006007fae */ /* 0x0003e80009121844 */
[----:B------:R1:W-:Y:S04]  /*30330*/  STL [R1+0x1a68], R71 ;  /* 0x001a684701007387 */ /* 0x0003e80000100800 */
[----:B------:R-:W2:Y:S01]  /*30340*/  LDL.LU R75, [R1+0x1a50] ;  /* 0x001a5000014b7983 */ /* 0x000ea20000300800 */
[----:B-1----:R-:W-:-:S03]  /*30350*/  IMAD.MOV.U32 R6, RZ, RZ, R68 ;  /* 0x000000ffff067224 */ /* 0x002fc600078e0044 */
[----:B------:R-:W2:Y:S01]  /*30360*/  LDL.LU R68, [R1+0x1a54] ;  /* 0x001a540001447983 */ /* 0x000ea20000300800 */
[----:B------:R-:W-:-:S03]  /*30370*/  IMAD.MOV.U32 R7, RZ, RZ, R71 ;  /* 0x000000ffff077224 */ /* 0x000fc600078e0047 */
[----:B------:R-:W2:Y:S04]  /*30380*/  LDL.LU R76, [R1+0x1a38] ;  /* 0x001a3800014c7983 */ /* 0x000ea80000300800 */
[----:B------:R-:W2:Y:S01]  /*30390*/  LDL.LU R71, [R1+0x1a3c] ;  /* 0x001a3c0001477983 */ /* 0x000ea20000300800 */
[----:B------:R-:W-:-:S03]  /*303a0*/  IADD3 R78, P3, R78, R206, RZ ;  /* 0x000000ce4e4e7210 */ /* 0x000fc60007f7e0ff */
[----:B------:R1:W-:Y:S02]  /*303b0*/  LDGSTS.E [R0+0x6400], [R6.64], P2 ;  /* 0x0640000006007fae */ /* 0x0003e40009121844 */
[----:B------:R-:W-:Y:S01]  /*303c0*/  IMAD.X R79, R79, 0x1, R3, P3 ;  /* 0x000000014f4f7824 */ /* 0x000fe200018e0603 */
[----:B------:R-:W-:Y:S01]  /*303d0*/  IADD3 R70, P4, R70, R206, RZ ;  /* 0x000000ce46467210 */ /* 0x000fe20007f9e0ff */
[----:B------:R-:W-:Y:S03]  /*303e0*/  STL [R1+0x1a74], R78 ;  /* 0x001a744e01007387 */ /* 0x000fe60000100800 */
[----:B------:R-:W-:Y:S01]  /*303f0*/  IADD3.X R73, R73, R3, RZ, P4, !PT ;  /* 0x0000000349497210 */ /* 0x000fe200027fe4ff */
[----:B------:R1:W-:Y:S02]  /*30400*/  STL [R1+0x1a70], R79 ;  /* 0x001a704f01007387 */ /* 0x0003e40000100800 */
[----:B-1----:R-:W-:-:S02]  /*30410*/  IMAD.MOV.U32 R6, RZ, RZ, R78 ;  /* 0x000000ffff067224 */ /* 0x002fc400078e004e */
[----:B------:R-:W-:Y:S01]  /*30420*/  IMAD.MOV.U32 R7, RZ, RZ, R79 ;  /* 0x000000ffff077224 */ /* 0x000fe200078e004f */
[----:B------:R-:W-:Y:S04]  /*30430*/  STL [R1+0x1a5c], R70 ;  /* 0x001a5c4601007387 */ /* 0x000fe80000100800 */
[----:B------:R1:W-:Y:S04]  /*30440*/  STL [R1+0x1a58], R73 ;  /* 0x001a584901007387 */ /* 0x0003e80000100800 */
[----:B------:R-:W2:Y:S04]  /*30450*/  LDL.LU R79, [R1+0x1a40] ;  /* 0x001a4000014f7983 */ /* 0x000ea80000300800 */
[----:B------:R-:W2:Y:S04]  /*30460*/  LDL.LU R78, [R1+0x1a44] ;  /* 0x001a4400014e7983 */ /* 0x000ea80000300800 */
[----:B------:R1:W-:Y:S02]  /*30470*/  LDGSTS.E [R0+0x6600], [R6.64], P2 ;  /* 0x0660000006007fae */ /* 0x0003e40009121844 */
[----:B-1----:R-:W-:-:S02]  /*30480*/  IMAD.MOV.U32 R7, RZ, RZ, R73 ;  /* 0x000000ffff077224 */ /* 0x002fc400078e0049 */
[----:B------:R-:W-:Y:S01]  /*30490*/  IMAD.MOV.U32 R6, RZ, RZ, R70 ;  /* 0x000000ffff067224 */ /* 0x000fe200078e0046 */
[----:B------:R-:W2:Y:S04]  /*304a0*/  LDL.LU R73, [R1+0x1a28] ;  /* 0x001a280001497983 */ /* 0x000ea80000300800 */
[----:B------:R-:W2:Y:S01]  /*304b0*/  LDL.LU R70, [R1+0x1a2c] ;  /* 0x001a2c0001467983 */ /* 0x000ea20000300800 */
        /* <DEDUP_REMOVED lines=8> */
[----:B-1----:R-:W-:Y:S01]  /*30540*/  MOV R6, R74 ;  /* 0x0000004a00067202 */ /* 0x002fe20000000f00 */
[----:B------:R-:W-:Y:S02]  /*30550*/  STL [R1+0x1a64], R74 ;  /* 0x001a644a01007387 */ /* 0x000fe40000100800 */
[----:B------:R-:W-:Y:S01]  /*30560*/  IMAD.MOV.U32 R7, RZ, RZ, R77 ;  /* 0x000000ffff077224 */ /* 0x000fe200078e004d */
[----:B--2---:R-:W-:Y:S01]  /*30570*/  IADD3 R69, P3, R69, R206, RZ ;  /* 0x000000ce45457210 */ /* 0x004fe20007f7e0ff */
[----:B------:R1:W-:Y:S04]  /*30580*/  STL [R1+0x1a60], R77 ;  /* 0x001a604d01007387 */ /* 0x0003e80000100800 */
[----:B------:R-:W-:Y:S01]  /*30590*/  IMAD.X R72, R72, 0x1, R3, P3 ;  /* 0x0000000148487824 */ /* 0x000fe200018e0603 */
[----:B------:R-:W-:Y:S04]  /*305a0*/  STL [R1+0x1a4c], R69 ;  /* 0x001a4c4501007387 */ /* 0x000fe80000100800 */
[----:B------:R2:W-:Y:S04]  /*305b0*/  STL [R1+0x1a48], R72 ;  /* 0x001a484801007387 */ /* 0x0005e80000100800 */
[----:B------:R3:W-:Y:S04]  /*305c0*/  LDGSTS.E [R0+0x8200], [R6.64], P1 ;  /* 0x0820000006007fae */ /* 0x0007e80008921844 */
[----:B-1----:R-:W4:Y:S04]  /*305d0*/  LDL.LU R77, [R1+0x1a30] ;  /* 0x001a3000014d7983 */ /* 0x002f280000300800 */
[----:B------:R-:W4:Y:S01]  /*305e0*/  LDL.LU R74, [R1+0x1a34] ;  /* 0x001a3400014a7983 */ /* 0x000f220000300800 */
[----:B---3--:R-:W-:-:S02]  /*305f0*/  IMAD.MOV.U32 R7, RZ, RZ, R72 ;  /* 0x000000ffff077224 */ /* 0x008fc400078e0048 */
[----:B------:R-:W-:Y:S01]  /*30600*/  IMAD.MOV.U32 R6, RZ, RZ, R69 ;  /* 0x000000ffff067224 */ /* 0x000fe200078e0045 */
[----:B--2---:R-:W2:Y:S04]  /*30610*/  LDL.LU R72, [R1+0x1a18] ;  /* 0x001a180001487983 */ /* 0x004ea80000300800 */
[----:B------:R-:W3:Y:S01]  /*30620*/  LDL.LU R69, [R1+0x1a1c] ;  /* 0x001a1c0001457983 */ /* 0x000ee20000300800 */
[----:B------:R-:W-:-:S03]  /*30630*/  ISETP.GT.AND P2, PT, R2, 0x14, PT ;  /* 0x000000140200780c */ /* 0x000fc60003f44270 */
[----:B------:R1:W-:Y:S01]  /*30640*/  LDGSTS.E [R0+0x8400], [R6.64], P1 ;  /* 0x0840000006007fae */ /* 0x0003e20008921844 */
[----:B------:R-:W-:-:S05]  /*30650*/  IADD3 R68, P3, R68, R206, RZ ;  /* 0x000000ce44447210 */ /* 0x000fca0007f7e0ff */
[--C-:B------:R-:W-:Y:S01]  /*30660*/  IMAD.X R75, R75, 0x1, R3.reuse, P3 ;  /* 0x000000014b4b7824 */ /* 0x100fe200018e0603 */
[----:B------:R-:W-:Y:S01]  /*30670*/  IADD3 R71, P4, R71, R206, RZ ;  /* 0x000000ce47477210 */ /* 0x000fe20007f9e0ff */
[----:B------:R-:W-:Y:S01]  /*30680*/  STL [R1+0x1a54], R68 ;  /* 0x001a544401007387 */ /* 0x000fe20000100800 */
[----:B-1----:R-:W-:Y:S02]  /*30690*/  IMAD.MOV.U32 R6, RZ, RZ, R68 ;  /* 0x000000ffff067224 */ /* 0x002fe400078e0044 */
[----:B------:R-:W-:Y:S01]  /*306a0*/  MOV R7, R75 ;  /* 0x0000004b00077202 */ /* 0x000fe20000000f00 */
[----:B------:R-:W-:Y:S01]  /*306b0*/  IMAD.X R76, R76, 0x1, R3, P4 ;  /* 0x000000014c4c7824 */ /* 0x000fe200020e0603 */
[----:B------:R1:W-:Y:S01]  /*306c0*/  STL [R1+0x1a50], R75 ;  /* 0x001a504b01007387 */ /* 0x0003e20000100800 */
[----:B------:R-:W-:-:S03]  /*306d0*/  SEL R5, RZ, 0x4, !P2 ;  /* 0x00000004ff057807 */ /* 0x000fc60005000000 */
[----:B------:R-:W-:Y:S01]  /*306e0*/  STL [R1+0x1a3c], R71 ;  /* 0x001a3c4701007387 */ /* 0x000fe20000100800 */
[----:B------:R-:W-:-:S03]  /*306f0*/  SEL R5, R5, RZ, !P0 ;  /* 0x000000ff05057207 */ /* 0x000fc60004000000 */
[----:B------:R1:W-:Y:S04]  /*30700*/  LDGSTS.E [R0+0x8600], [R6.64], P1 ;  /* 0x0860000006007fae */ /* 0x0003e80008921844 */
[----:B-1----:R-:W2:Y:S04]  /*30710*/  LDL.LU R75, [R1+0x1a24] ;  /* 0x001a2400014b7983 */ /* 0x002ea80000300800 */
[----:B------:R1:W-:Y:S01]  /*30720*/  STL [R1+0x1a38], R76 ;  /* 0x001a384c01007387 */ /* 0x0003e20000100800 */
[----:B------:R-:W-:-:S03]  /*30730*/  ISETP.NE.U32.AND P2, PT, R5, RZ, PT ;  /* 0x000000ff0500720c */ /* 0x000fc60003f45070 */
[----:B------:R-:W2:Y:S01]  /*30740*/  LDL.LU R68, [R1+0x1a0c] ;  /* 0x001a0c0001447983 */ /* 0x000ea20000300800 */
[----:B------:R-:W-:Y:S02]  /*30750*/  IMAD.MOV.U32 R7, RZ, RZ, R76 ;  /* 0x000000ffff077224 */ /* 0x000fe400078e004c */
[----:B------:R-:W-:Y:S01]  /*30760*/  IMAD.MOV.U32 R6, RZ, RZ, R71 ;  /* 0x000000ffff067224 */ /* 0x000fe200078e0047 */
[----:B-1----:R-:W2:Y:S04]  /*30770*/  LDL.LU R76, [R1+0x1a20] ;  /* 0x001a2000014c7983 */ /* 0x002ea80000300800 */
[----:B------:R-:W2:Y:S01]  /*30780*/  LDL.LU R71, [R1+0x1a08] ;  /* 0x001a080001477983 */ /* 0x000ea20000300800 */
[----:B------:R-:W-:-:S03]  /*30790*/  IADD3 R78, P1, R78, R206, RZ ;  /* 0x000000ce4e4e7210 */ /* 0x000fc60007f3e0ff */
[----:B------:R1:W-:Y:S02]  /*307a0*/  LDGSTS.E [R0+0xa000], [R6.64], P2 ;  /* 0x0a00000006007fae */ /* 0x0003e40009121844 */
[----:B------:R-:W-:Y:S02]  /*307b0*/  IMAD.X R79, R79, 0x1, R3, P1 ;  /* 0x000000014f4f7824 */ /* 0x000fe400008e0603 */
[----:B------:R-:W-:Y:S04]  /*307c0*/  STL [R1+0x1a44], R78 ;  /* 0x001a444e01007387 */ /* 0x000fe80000100800 */
[----:B------:R-:W-:Y:S01]  /*307d0*/  STL [R1+0x1a40], R79 ;  /* 0x001a404f01007387 */ /* 0x000fe20000100800 */
[----:B-1----:R-:W-:Y:S01]  /*307e0*/  IMAD.MOV.U32 R6, RZ, RZ, R78 ;  /* 0x000000ffff067224 */ /* 0x002fe200078e004e */
[----:B------:R-:W-:Y:S01]  /*307f0*/  IADD3 R70, P3, R70, R206, RZ ;  /* 0x000000ce46467210 */ /* 0x000fe20007f7e0ff */
[----:B------:R-:W-:-:S04]  /*30800*/  IMAD.MOV.U32 R7, RZ, RZ, R79 ;  /* 0x000000ffff077224 */ /* 0x000fc800078e004f */
[----:B------:R-:W-:Y:S01]  /*30810*/  IMAD.X R73, R73, 0x1, R3, P3 ;  /* 0x0000000149497824 */ /* 0x000fe200018e0603 */
[----:B------:R-:W-:Y:S04]  /*30820*/  STL [R1+0x1a2c], R70 ;  /* 0x001a2c4601007387 */ /* 0x000fe80000100800 */
[----:B------:R1:W-:Y:S04]  /*30830*/  LDGSTS.E [R0+0xa200], [R6.64], P2 ;  /* 0x0a20000006007fae */ /* 0x0003e80009121844 */
[----:B------:R1:W-:Y:S02]  /*30840*/  STL [R1+0x1a28], R73 ;  /* 0x001a284901007387 */ /* 0x0003e40000100800 */
[----:B-1----:R-:W-:Y:S01]  /*30850*/  IMAD.MOV.U32 R7, RZ, RZ, R73 ;  /* 0x000000ffff077224 */ /* 0x002fe200078e0049 */
[----:B------:R-:W-:Y:S01]  /*30860*/  MOV R6, R70 ;  /* 0x0000004600067202 */ /* 0x000fe20000000f00 */
[----:B------:R-:W2:Y:S04]  /*30870*/  LDL.LU R73, [R1+0x1a10] ;  /* 0x001a100001497983 */ /* 0x000ea80000300800 */
[----:B------:R-:W2:Y:S01]  /*30880*/  LDL.LU R70, [R1+0x1a14] ;  /* 0x001a140001467983 */ /* 0x000ea20000300800 */
[----:B------:R-:W-:-:S03]  /*30890*/  ISETP.GT.AND P1, PT, R2, 0x18, PT ;  /* 0x000000180200780c */ /* 0x000fc60003f24270 */
[----:B------:R1:W-:Y:S01]  /*308a0*/  LDGSTS.E [R0+0xa400], [R6.64], P2 ;  /* 0x0a40000006007fae */ /* 0x0003e20009121844 */
[----:B------:R-:W-:-:S04]  /*308b0*/  SEL R5, RZ, 0x4, !P1 ;  /* 0x00000004ff057807 */ /* 0x000fc80004800000 */
[----:B------:R-:W-:-:S04]  /*308c0*/  SEL R5, R5, RZ, !P0 ;  /* 0x000000ff05057207 */ /* 0x000fc80004000000 */
[----:B------:R-:W-:Y:S01]  /*308d0*/  ISETP.NE.U32.AND P1, PT, R5, RZ, PT ;  /* 0x000000ff0500720c */ /* 0x000fe20003f25070 */
[-C--:B------:R-:W-:Y:S08]  /*308e0*/  HMMA.1688.F32.TF32 R236, R164, R14.reuse, R236 ;  /* 0x0000000ea4ec723c */ /* 0x080ff000000810ec */
[----:B------:R-:W-:Y:S01]  /*308f0*/  HMMA.1688.F32.TF32 R12, R160, R14, R184 ;  /* 0x0000000ea00c723c */ /* 0x000fe200000810b8 */
[----:B------:R-:W-:-:S02]  /*30900*/  IMAD.MOV.U32 R180, RZ, RZ, R9 ;  /* 0x000000ffffb47224 */ /* 0x000fc400078e0009 */
[----:B------:R-:W-:-:S07]  /*30910*/  IMAD.MOV.U32 R181, RZ, RZ, R8 ;  /* 0x000000ffffb57224 */ /* 0x000fce00078e0008 */
[----:B------:R-:W-:Y:S01]  /*30920*/  HMMA.1688.F32.TF32 R8, R160, R10, R180 ;  /* 0x0000000aa008723c */ /* 0x000fe200000810b4 */
[----:B----4-:R-:W-:-:S05]  /*30930*/  IADD3 R74, P3, R74, R206, RZ ;  /* 0x000000ce4a4a7210 */ /* 0x010fca0007f7e0ff */
[----:B------:R-:W-:Y:S01]  /*30940*/  IMAD.X R77, R77, 0x1, R3, P3 ;  /* 0x000000014d4d7824 */ /* 0x000fe200018e0603 */
[----:B---3--:R-:W-:Y:S01]  /*30950*/  IADD3 R69, P4, R69, R206, RZ ;  /* 0x000000ce45457210 */ /* 0x008fe20007f9e0ff */
[----:B------:R-:W-:Y:S01]  /*30960*/  STL [R1+0x1a34], R74 ;  /* 0x001a344a01007387 */ /* 0x000fe20000100800 */
[----:B-1----:R-:W-:-:S03]  /*30970*/  IMAD.MOV.U32 R6, RZ, RZ, R74 ;  /* 0x000000ffff067224 */ /* 0x002fc600078e004a */
[----:B--2---:R-:W-:Y:S01]  /*30980*/  IMAD.X R72, R72, 0x1, R3, P4 ;  /* 0x0000000148487824 */ /* 0x004fe200020e0603 */
[----:B------:R1:W-:Y:S01]  /*30990*/  STL [R1+0x1a30], R77 ;  /* 0x001a304d01007387 */ /* 0x0003e20000100800 */
[----:B------:R-:W-:-:S03]  /*309a0*/  IMAD.MOV.U32 R7, RZ, RZ, R77 ;  /* 0x000000ffff077224 */ /* 0x000fc600078e004d */
[----:B------:R-:W-:Y:S04]  /*309b0*/  STL [R1+0x1a1c], R69 ;  /* 0x001a1c4501007387 */ /* 0x000fe80000100800 */
[----:B------:R2:W-:Y:S04]  /*309c0*/  STL [R1+0x1a18], R72 ;  /* 0x001a184801007387 */ /* 0x0005e80000100800 */
[----:B-1----:R-:W3:Y:S04]  /*309d0*/  LDL.LU R77, [R1+0x19f8] ;  /* 0x0019f800014d7983 */ /* 0x002ee80000300800 */
[----:B------:R-:W4:Y:S04]  /*309e0*/  LDL.LU R74, [R1+0x19fc] ;  /* 0x0019fc00014a7983 */ /* 0x000f280000300800 */
[----:B------:R1:W-:Y:S02]  /*309f0*/  LDGSTS.E [R0+0xa600], [R6.64], P2 ;  /* 0x0a60000006007fae */ /* 0x0003e40009121844 */
[----:B-1----:R-:W-:Y:S01]  /*30a00*/  MOV R7, R72 ;  /* 0x0000004800077202 */ /* 0x002fe20000000f00 */
[----:B------:R-:W-:Y:S01]  /*30a10*/  IMAD.MOV.U32 R6, RZ, RZ, R69 ;  /* 0x000000ffff067224 */ /* 0x000fe200078e0045 */
[----:B--2---:R-:W2:Y:S04]  /*30a20*/  LDL.LU R72, [R1+0x1a00] ;  /* 0x001a000001487983 */ /* 0x004ea80000300800 */
[----:B------:R-:W2:Y:S01]  /*30a30*/  LDL.LU R69, [R1+0x1a04] ;  /* 0x001a040001457983 */ /* 0x000ea20000300800 */
[----:B------:R-:W-:-:S02]  /*30a40*/  IADD3 R75, P2, R75, R206, RZ ;  /* 0x000000ce4b4b7210 */ /* 0x000fc40007f5e0ff */
[----:B------:R-:W-:Y:S01]  /*30a50*/  IADD3 R68, P3, R68, R206, RZ ;  /* 0x000000ce44447210 */ /* 0x000fe20007f7e0ff */
[----:B------:R1:W-:Y:S02]  /*30a60*/  LDGSTS.E [R0+0xc000], [R6.64], P1 ;  /* 0x0c00000006007fae */ /* 0x0003e40008921844 */
[--C-:B------:R-:W-:Y:S02]  /*30a70*/  IMAD.X R76, R76, 0x1, R3.reuse, P2 ;  /* 0x000000014c4c7824 */ /* 0x100fe400010e0603 */
[----:B------:R1:W-:Y:S01]  /*30a80*/  STL [R1+0x1a24], R75 ;  /* 0x001a244b01007387 */ /* 0x0003e20000100800 */
[----:B------:R-:W-:-:S03]  /*30a90*/  IMAD.X R71, R71, 0x1, R3, P3 ;  /* 0x0000000147477824 */ /* 0x000fc600018e0603 */
[----:B------:R-:W-:Y:S01]  /*30aa0*/  STL [R1+0x1a20], R76 ;  /* 0x001a204c01007387 */ /* 0x000fe20000100800 */
[----:B-1----:R-:W-:Y:S02]  /*30ab0*/  IMAD.MOV.U32 R6, RZ, RZ, R75 ;  /* 0x000000ffff067224 */ /* 0x002fe400078e004b */
[----:B------:R-:W-:Y:S01]  /*30ac0*/  IMAD.MOV.U32 R7, RZ, RZ, R76 ;  /* 0x000000ffff077224 */ /* 0x000fe200078e004c */
[----:B------:R1:W-:Y:S04]  /*30ad0*/  STL [R1+0x1a0c], R68 ;  /* 0x001a0c4401007387 */ /* 0x0003e80000100800 */
[----:B------:R1:W-:Y:S04]  /*30ae0*/  LDGSTS.E [R0+0xc200], [R6.64], P1 ;  /* 0x0c20000006007fae */ /* 0x0003e80008921844 */
[----:B------:R1:W-:Y:S04]  /*30af0*/  STL [R1+0x1a08], R71 ;  /* 0x001a084701007387 */ /* 0x0003e80000100800 */
[----:B------:R-:W2:Y:S01]  /*30b00*/  LDL.LU R75, [R1+0x19ec] ;  /* 0x0019ec00014b7983 */ /* 0x000ea20000300800 */
[----:B-1----:R-:W-:-:S03]  /*30b10*/  IMAD.MOV.U32 R6, RZ, RZ, R68 ;  /* 0x000000ffff067224 */ /* 0x002fc600078e0044 */
[----:B------:R-:W2:Y:S04]  /*30b20*/  LDL.LU R68, [R1+0x19f4] ;  /* 0x0019f40001447983 */ /* 0x000ea80000300800 */
[----:B------:R-:W2:Y:S04]  /*30b30*/  LDL.LU R184, [R1+0x1080] ;  /* 0x0010800001b87983 */ /* 0x000ea80000300800 */
[----:B------:R-:W2:Y:S04]  /*30b40*/  LDL.LU R185, [R1+0x1084] ;  /* 0x0010840001b97983 */ /* 0x000ea80000300800 */
[----:B------:R-:W2:Y:S04]  /*30b50*/  LDL.LU R186, [R1+0x1088] ;  /* 0x0010880001ba7983 */ /* 0x000ea80000300800 */
[----:B------:R-:W2:Y:S01]  /*30b60*/  LDL.LU R187, [R1+0x108c] ;  /* 0x00108c0001bb7983 */ /* 0x000ea20000300800 */
[----:B------:R-:W-:-:S03]  /*30b70*/  IMAD.MOV.U32 R7, RZ, RZ, R71 ;  /* 0x000000ffff077224 */ /* 0x000fc600078e0047 */
[----:B------:R-:W2:Y:S04]  /*30b80*/  LDL.LU R76, [R1+0x19e8] ;  /* 0x0019e800014c7983 */ /* 0x000ea80000300800 */
[----:B------:R-:W2:Y:S01]  /*30b90*/  LDL.LU R71, [R1+0x19f0] ;  /* 0x0019f00001477983 */ /* 0x000ea20000300800 */
[----:B------:R-:W-:-:S03]  /*30ba0*/  IADD3 R70, P3, R70, R206, RZ ;  /* 0x000000ce46467210 */ /* 0x000fc60007f7e0ff */
[----:B------:R1:W-:Y:S01]  /*30bb0*/  LDGSTS.E [R0+0xc400], [R6.64], P1 ;  /* 0x0c40000006007fae */ /* 0x0003e20008921844 */
[----:B------:R-:W-:-:S03]  /*30bc0*/  IADD3.X R73, R73, R3, RZ, P3, !PT ;  /* 0x0000000349497210 */ /* 0x000fc60001ffe4ff */
[----:B------:R-:W-:Y:S04]  /*30bd0*/  STL [R1+0x1a14], R70 ;  /* 0x001a144601007387 */ /* 0x000fe80000100800 */
[----:B------:R1:W-:Y:S04]  /*30be0*/  STL [R1+0x1a10], R73 ;  /* 0x001a104901007387 */ /* 0x0003e80000100800 */
[----:B------:R-:W2:Y:S04]  /*30bf0*/  LDL.LU R180, [R1+0xfd0] ;  /* 0x000fd00001b47983 */ /* 0x000ea80000300800 */
[----:B------:R-:W2:Y:S01]  /*30c00*/  LDL.LU R181, [R1+0xfd4] ;  /* 0x000fd40001b57983 */ /* 0x000ea20000300800 */
[----:B-1----:R-:W-:-:S02]  /*30c10*/  IMAD.MOV.U32 R7, RZ, RZ, R73 ;  /* 0x000000ffff077224 */ /* 0x002fc400078e0049 */
[----:B------:R-:W-:Y:S01]  /*30c20*/  IMAD.MOV.U32 R6, RZ, RZ, R70 ;  /* 0x000000ffff067224 */ /* 0x000fe200078e0046 */
[----:B------:R-:W2:Y:S04]  /*30c30*/  LDL.LU R73, [R1+0x19d8] ;  /* 0x0019d80001497983 */ /* 0x000ea80000300800 */
[----:B------:R-:W2:Y:S01]  /*30c40*/  LDL.LU R70, [R1+0x19dc] ;  /* 0x0019dc0001467983 */ /* 0x000ea20000300800 */
[----:B------:R-:W-:-:S03]  /*30c50*/  ISETP.GT.AND P2, PT, R2, 0x1c, PT ;  /* 0x0000001c0200780c */ /* 0x000fc60003f44270 */
[----:B------:R1:W-:Y:S01]  /*30c60*/  LDGSTS.E [R0+0xc600], [R6.64], P1 ;  /* 0x0c60000006007fae */ /* 0x0003e20008921844 */
[----:B------:R-:W-:-:S04]  /*30c70*/  SEL R5, RZ, 0x4, !P2 ;  /* 0x00000004ff057807 */ /* 0x000fc80005000000 */
[----:B------:R-:W-:-:S04]  /*30c80*/  SEL R5, R5, RZ, !P0 ;  /* 0x000000ff05057207 */ /* 0x000fc80004000000 */
[----:B------:R-:W-:Y:S01]  /*30c90*/  ISETP.NE.U32.AND P2, PT, R5, RZ, PT ;  /* 0x000000ff0500720c */ /* 0x000fe20003f45070 */
[----:B------:R-:W-:Y:S02]  /*30ca0*/  IMAD.MOV.U32 R182, RZ, RZ, R129 ;  /* 0x000000ffffb67224 */ /* 0x000fe400078e0081 */
[----:B------:R-:W-:Y:S01]  /*30cb0*/  IMAD.MOV.U32 R183, RZ, RZ, R128 ;  /* 0x000000ffffb77224 */ /* 0x000fe200078e0080 */
[----:B------:R-:W-:Y:S01]  /*30cc0*/  HMMA.1688.F32.TF32 R40, R164, R26, R80 ;  /* 0x0000001aa428723c */ /* 0x000fe20000081050 */
[----:B----4-:R-:W-:-:S05]  /*30cd0*/  IADD3 R74, P1, R74, R206, RZ ;  /* 0x000000ce4a4a7210 */ /* 0x010fca0007f3e0ff */
[----:B---3--:R-:W-:Y:S01]  /*30ce0*/  IMAD.X R77, R77, 0x1, R3, P1 ;  /* 0x000000014d4d7824 */ /* 0x008fe200008e0603 */
[----:B-1----:R-:W-:Y:S01]  /*30cf0*/  MOV R6, R74 ;  /* 0x0000004a00067202 */ /* 0x002fe20000000f00 */
[----:B------:R1:W-:Y:S02]  /*30d00*/  STL [R1+0x19fc], R74 ;  /* 0x0019fc4a01007387 */ /* 0x0003e40000100800 */
[----:B------:R-:W-:Y:S02]  /*30d10*/  IMAD.MOV.U32 R7, RZ, RZ, R77 ;  /* 0x000000ffff077224 */ /* 0x000fe400078e004d */
[----:B------:R-:W-:Y:S04]  /*30d20*/  STL [R1+0x19f8], R77 ;  /* 0x0019f84d01007387 */ /* 0x000fe80000100800 */
[----:B------:R3:W-:Y:S01]  /*30d30*/  LDGSTS.E [R0+0xe000], [R6.64], P2 ;  /* 0x0e00000006007fae */ /* 0x0007e20009121844 */
[----:B--2---:R-:W-:-:S05]  /*30d40*/  IADD3 R69, P3, R69, R206, RZ ;  /* 0x000000ce45457210 */ /* 0x004fca0007f7e0ff */
[----:B------:R-:W-:Y:S01]  /*30d50*/  IMAD.X R72, R72, 0x1, R3, P3 ;  /* 0x0000000148487824 */ /* 0x000fe200018e0603 */
[----:B------:R-:W-:Y:S01]  /*30d60*/  STL [R1+0x1a04], R69 ;  /* 0x001a044501007387 */ /* 0x000fe20000100800 */
[----:B---3--:R-:W-:Y:S02]  /*30d70*/  IMAD.MOV.U32 R6, RZ, RZ, R69 ;  /* 0x000000ffff067224 */ /* 0x008fe400078e0045 */
[----:B------:R-:W-:Y:S01]  /*30d80*/  IMAD.MOV.U32 R7, RZ, RZ, R72 ;  /* 0x000000ffff077224 */ /* 0x000fe200078e0048 */
[----:B------:R2:W-:Y:S04]  /*30d90*/  STL [R1+0x1a00], R72 ;  /* 0x001a004801007387 */ /* 0x0005e80000100800 */
[----:B-1----:R-:W3:Y:S04]  /*30da0*/  LDL.LU R74, [R1+0x19e0] ;  /* 0x0019e000014a7983 */ /* 0x002ee80000300800 */
[----:B------:R1:W-:Y:S04]  /*30db0*/  LDGSTS.E [R0+0xe200], [R6.64], P2 ;  /* 0x0e20000006007fae */ /* 0x0003e80009121844 */
[----:B--2---:R-:W2:Y:S04]  /*30dc0*/  LDL.LU R72, [R1+0x19e4] ;  /* 0x0019e40001487983 */ /* 0x004ea80000300800 */
[----:B------:R-:W4:Y:S04]  /*30dd0*/  LDL.LU R69, [R1+0x19c8] ;  /* 0x0019c80001457983 */ /* 0x000f280000300800 */
[----:B------:R-:W4:Y:S01]  /*30de0*/  LDL.LU R5, [R1+0x19cc] ;  /* 0x0019cc0001057983 */ /* 0x000f220000300800 */
[----:B------:R-:W-:-:S02]  /*30df0*/  IADD3 R75, P1, R75, R206, RZ ;  /* 0x000000ce4b4b7210 */ /* 0x000fc40007f3e0ff */
[----:B------:R-:W-:-:S03]  /*30e00*/  IADD3 R68, P3, R68, R206, RZ ;  /* 0x000000ce44447210 */ /* 0x000fc60007f7e0ff */
[----:B-1----:R-:W-:Y:S01]  /*30e10*/  IMAD.MOV.U32 R6, RZ, RZ, R75 ;  /* 0x000000ffff067224 */ /* 0x002fe200078e004b */
[----:B------:R-:W-:Y:S01]  /*30e20*/  STL [R1+0x19ec], R75 ;  /* 0x0019ec4b01007387 */ /* 0x000fe20000100800 */
[--C-:B------:R-:W-:Y:S02]  /*30e30*/  IMAD.X R76, R76, 0x1, R3.reuse, P1 ;  /* 0x000000014c4c7824 */ /* 0x100fe400008e0603 */
[----:B------:R-:W-:-:S03]  /*30e40*/  IMAD.X R71, R71, 0x1, R3, P3 ;  /* 0x0000000147477824 */ /* 0x000fc600018e0603 */
[----:B------:R-:W-:Y:S01]  /*30e50*/  MOV R7, R76 ;  /* 0x0000004c00077202 */ /* 0x000fe20000000f00 */
[----:B------:R-:W-:Y:S04]  /*30e60*/  STL [R1+0x19e8], R76 ;  /* 0x0019e84c01007387 */ /* 0x000fe80000100800 */
[----:B------:R-:W-:Y:S04]  /*30e70*/  STL [R1+0x19f4], R68 ;  /* 0x0019f44401007387 */ /* 0x000fe80000100800 */
[----:B------:R1:W-:Y:S04]  /*30e80*/  STL [R1+0x19f0], R71 ;  /* 0x0019f04701007387 */ /* 0x0003e80000100800 */
[----:B------:R1:W-:Y:S04]  /*30e90*/  LDGSTS.E [R0+0xe400], [R6.64], P2 ;  /* 0x0e40000006007fae */ /* 0x0003e80009121844 */
[----:B------:R-:W4:Y:S04]  /*30ea0*/  LDL.LU R79, [R1+0x19d0] ;  /* 0x0019d000014f7983 */ /* 0x000f280000300800 */
[----:B------:R-:W4:Y:S01]  /*30eb0*/  LDL.LU R78, [R1+0x19d4] ;  /* 0x0019d400014e7983 */ /* 0x000f220000300800 */
[----:B-1----:R-:W-:-:S02]  /*30ec0*/  IMAD.MOV.U32 R7, RZ, RZ, R71 ;  /* 0x000000ffff077224 */ /* 0x002fc400078e0047 */
[----:B------:R-:W-:Y:S01]  /*30ed0*/  IMAD.MOV.U32 R6, RZ, RZ, R68 ;  /* 0x000000ffff067224 */ /* 0x000fe200078e0044 */
[----:B------:R-:W4:Y:S04]  /*30ee0*/  LDL.LU R71, [R1+0x19b8] ;  /* 0x0019b80001477983 */ /* 0x000f280000300800 */
[----:B------:R-:W4:Y:S01]  /*30ef0*/  LDL.LU R68, [R1+0x19bc] ;  /* 0x0019bc0001447983 */ /* 0x000f220000300800 */
[----:B------:R-:W-:Y:S03]  /*30f00*/  HMMA.1688.F32.TF32 R80, R160, R134, R180 ;  /* 0x00000086a050723c */ /* 0x000fe600000810b4 */
[----:B------:R1:W-:Y:S01]  /*30f10*/  LDGSTS.E [R0+0xe600], [R6.64], P2 ;  /* 0x0e60000006007fae */ /* 0x0003e20009121844 */
[----:B------:R-:W-:-:S05]  /*30f20*/  IADD3 R70, P2, R70, R206, RZ ;  /* 0x000000ce46467210 */ /* 0x000fca0007f5e0ff */
[----:B------:R-:W-:-:S05]  /*30f30*/  IMAD.X R73, R73, 0x1, R3, P2 ;  /* 0x0000000149497824 */ /* 0x000fca00010e0603 */
[----:B-1----:R-:W-:-:S09]  /*30f40*/  MOV R7, R73 ;  /* 0x0000004900077202 */ /* 0x002fd20000000f00 */
[----:B------:R-:W-:Y:S04]  /*30f50*/  STL.64 [R1+0x150], R80 ;  /* 0x0001505001007387 */ /* 0x000fe80000100a00 */
[----:B------:R-:W-:Y:S04]  /*30f60*/  STL.64 [R1+0x158], R82 ;  /* 0x0001585201007387 */ /* 0x000fe80000100a00 */
[----:B------:R-:W-:Y:S04]  /*30f70*/  STL [R1+0x19dc], R70 ;  /* 0x0019dc4601007387 */ /* 0x000fe80000100800 */
[----:B------:R1:W-:Y:S04]  /*30f80*/  STL [R1+0x19d8], R73 ;  /* 0x0019d84901007387 */ /* 0x0003e80000100800 */
[----:B------:R-:W4:Y:S01]  /*30f90*/  LDL.LU R77, [R1+0x19c0] ;  /* 0x0019c000014d7983 */ /* 0x000f220000300800 */
[----:B------:R-:W-:-:S03]  /*30fa0*/  IMAD.MOV.U32 R6, RZ, RZ, R70 ;  /* 0x000000ffff067224 */ /* 0x000fc600078e0046 */
[----:B------:R-:W4:Y:S04]  /*30fb0*/  LDL.LU R76, [R1+0x19c4] ;  /* 0x0019c400014c7983 */ /* 0x000f280000300800 */
[----:B-1----:R-:W4:Y:S04]  /*30fc0*/  LDL.LU R73, [R1+0x19a8] ;  /* 0x0019a80001497983 */ /* 0x002f280000300800 */
[----:B------:R-:W4:Y:S04]  /*30fd0*/  LDL.LU R70, [R1+0x19ac] ;  /* 0x0019ac0001467983 */ /* 0x000f280000300800 */
[----:B------:R-:W1:Y:S01]  /*30fe0*/  S2R R148, SR_TID.X ;  /* 0x0000000000947919 */ /* 0x000e620000002100 */
[----:B------:R-:W-:-:S04]  /*30ff0*/  ISETP.GT.AND P1, PT, R2, 0x1, PT ;  /* 0x000000010200780c */ /* 0x000fc80003f24270 */
[----:B------:R-:W-:-:S04]  /*31000*/  SEL R0, RZ, 0x4, !P1 ;  /* 0x00000004ff007807 */ /* 0x000fc80004800000 */
[----:B------:R-:W-:-:S04]  /*31010*/  SEL R0, R0, RZ, !P0 ;  /* 0x000000ff00007207 */ /* 0x000fc80004000000 */
[----:B------:R-:W-:Y:S02]  /*31020*/  ISETP.NE.U32.AND P1, PT, R0, RZ, PT ;  /* 0x000000ff0000720c */ /* 0x000fe40003f25070 */
[----:B-1----:R-:W-:-:S05]  /*31030*/  LOP3.LUT R148, R148, 0x7f, RZ, 0xc0, !PT ;  /* 0x0000007f94947812 */ /* 0x002fca00078ec0ff */
[----:B------:R-:W-:-:S05]  /*31040*/  IMAD.SHL.U32 R148, R148, 0x4, RZ ;  /* 0x0000000494947824 */ /* 0x000fca00078e00ff */
[----:B------:R-:W-:-:S05]  /*31050*/  LOP3.LUT R75, R148, 0x20, RZ, 0x3c, !PT ;  /* 0x00000020944b7812 */ /* 0x000fca00078e3cff */
[----:B------:R-:W-:-:S05]  /*31060*/  IMAD R0, R93, 0x10000, R75 ;  /* 0x000100005d007824 */ /* 0x000fca00078e024b */
[----:B------:R1:W-:Y:S01]  /*31070*/  LDGSTS.E [R0+0x800], [R6.64], P1 ;  /* 0x0080000006007fae */ /* 0x0003e20008921844 */
[----:B--2---:R-:W-:-:S05]  /*31080*/  IADD3 R72, P2, R72, R206, RZ ;  /* 0x000000ce48487210 */ /* 0x004fca0007f5e0ff */
[----:B---3--:R-:W-:Y:S01]  /*31090*/  IMAD.X R74, R74, 0x1, R3, P2 ;  /* 0x000000014a4a7824 */ /* 0x008fe200010e0603 */
[----:B----4-:R-:W-:Y:S01]  /*310a0*/  IADD3 R5, P3, R5, R206, RZ ;  /* 0x000000ce05057210 */ /* 0x010fe20007f7e0ff */
[----:B------:R-:W-:Y:S01]  /*310b0*/  STL [R1+0x19e4], R72 ;  /* 0x0019e44801007387 */ /* 0x000fe20000100800 */
[----:B-1----:R-:W-:-:S03]  /*310c0*/  IMAD.MOV.U32 R6, RZ, RZ, R72 ;  /* 0x000000ffff067224 */ /* 0x002fc600078e0048 */
[----:B------:R-:W-:Y:S01]  /*310d0*/  IMAD.X R69, R69, 0x1, R3, P3 ;  /* 0x0000000145457824 */ /* 0x000fe200018e0603 */
[----:B------:R1:W-:Y:S01]  /*310e0*/  STL [R1+0x19e0], R74 ;  /* 0x0019e04a01007387 */ /* 0x0003e20000100800 */
[----:B------:R-:W-:-:S03]  /*310f0*/  IMAD.MOV.U32 R7, RZ, RZ, R74 ;  /* 0x000000ffff077224 */ /* 0x000fc600078e004a */
[----:B------:R-:W-:Y:S04]  /*31100*/  STL [R1+0x19cc], R5 ;  /* 0x0019cc0501007387 */ /* 0x000fe80000100800 */
[----:B------:R2:W-:Y:S04]  /*31110*/  STL [R1+0x19c8], R69 ;  /* 0x0019c84501007387 */ /* 0x0005e80000100800 */
[----:B------:R-:W3:Y:S04]  /*31120*/  LDL.LU R75, [R1+0x19b0] ;  /* 0x0019b000014b7983 */ /* 0x000ee80000300800 */
[----:B------:R4:W-:Y:S04]  /*31130*/  LDGSTS.E [R0+0xa00], [R6.64], P1 ;  /* 0x00a0000006007fae */ /* 0x0009e80008921844 */
[----:B-1----:R-:W3:Y:S04]  /*31140*/  LDL.LU R74, [R1+0x19b4] ;  /* 0x0019b400014a7983 */ /* 0x002ee80000300800 */
[----:B------:R-:W3:Y:S01]  /*31150*/  LDL.LU R72, [R1+0x1998] ;  /* 0x0019980001487983 */ /* 0x000ee20000300800 */
[----:B----4-:R-:W-:-:S03]  /*31160*/  IMAD.MOV.U32 R7, RZ, RZ, R69 ;  /* 0x000000ffff077224 */ /* 0x010fc600078e0045 */
[----:B--2---:R-:W2:Y:S01]  /*31170*/  LDL.LU R69, [R1+0x199c] ;  /* 0x00199c0001457983 */ /* 0x004ea20000300800 */
[----:B------:R-:W-:-:S05]  /*31180*/  IMAD.MOV.U32 R6, RZ, RZ, R5 ;  /* 0x000000ffff067224 */ /* 0x000fca00078e0005 */
[----:B------:R1:W-:Y:S01]  /*31190*/  LDGSTS.E [R0+0xc00], [R6.64], P1 ;  /* 0x00c0000006007fae */ /* 0x0003e20008921844 */
[----:B------:R-:W-:-:S04]  /*311a0*/  IADD3 R78, P3, R78, R206, RZ ;  /* 0x000000ce4e4e7210 */ /* 0x000fc80007f7e0ff */
[----:B------:R-:W-:Y:S02]  /*311b0*/  IADD3.X R79, R79, R3, RZ, P3, !PT ;  /* 0x000000034f4f7210 */ /* 0x000fe40001ffe4ff */
[----:B------:R-:W-:Y:S01]  /*311c0*/  IADD3 R68, P4, R68, R206, RZ ;  /* 0x000000ce44447210 */ /* 0x000fe20007f9e0ff */
[----:B------:R-:W-:Y:S01]  /*311d0*/  STL [R1+0x19d4], R78 ;  /* 0x0019d44e01007387 */ /* 0x000fe20000100800 */
[----:B-1----:R-:W-:-:S03]  /*311e0*/  IMAD.MOV.U32 R6, RZ, RZ, R78 ;  /* 0x000000ffff067224 */ /* 0x002fc600078e004e */
[----:B------:R-:W-:Y:S01]  /*311f0*/  IMAD.X R71, R71, 0x1, R3, P4 ;  /* 0x0000000147477824 */ /* 0x000fe200020e0603 */
[----:B------:R1:W-:Y:S01]  /*31200*/  STL [R1+0x19d0], R79 ;  /* 0x0019d04f01007387 */ /* 0x0003e20000100800 */
[----:B------:R-:W-:-:S03]  /*31210*/  IMAD.MOV.U32 R7, RZ, RZ, R79 ;  /* 0x000000ffff077224 */ /* 0x000fc600078e004f */
[----:B------:R-:W-:Y:S04]  /*31220*/  STL [R1+0x19bc], R68 ;  /* 0x0019bc4401007387 */ /* 0x000fe80000100800 */
[----:B------:R4:W-:Y:S04]  /*31230*/  STL [R1+0x19b8], R71 ;  /* 0x0019b84701007387 */ /* 0x0009e80000100800 */
[----:B-1----:R-:W2:Y:S04]  /*31240*/  LDL.LU R79, [R1+0x19a0] ;  /* 0x0019a000014f7983 */ /* 0x002ea80000300800 */
[----:B------:R-:W2:Y:S04]  /*31250*/  LDL.LU R78, [R1+0x19a4] ;  /* 0x0019a400014e7983 */ /* 0x000ea80000300800 */
[----:B------:R1:W-:Y:S01]  /*31260*/  LDGSTS.E [R0+0xe00], [R6.64], P1 ;  /* 0x00e0000006007fae */ /* 0x0003e20008921844 */
[----:B------:R-:W-:-:S04]  /*31270*/  ISETP.GT.AND P2, PT, R2, 0x5, PT ;  /* 0x000000050200780c */ /* 0x000fc80003f44270 */
[----:B------:R-:W-:Y:S01]  /*31280*/  SEL R5, RZ, 0x4, !P2 ;  /* 0x00000004ff057807 */ /* 0x000fe20005000000 */
[----:B-1----:R-:W-:Y:S02]  /*31290*/  IMAD.MOV.U32 R7, RZ, RZ, R71 ;  /* 0x000000ffff077224 */ /* 0x002fe400078e0047 */
[----:B------:R-:W-:Y:S01]  /*312a0*/  IMAD.MOV.U32 R6, RZ, RZ, R68 ;  /* 0x000000ffff067224 */ /* 0x000fe200078e0044 */
[----:B----4-:R-:W4:Y:S04]  /*312b0*/  LDL.LU R71, [R1+0x1988] ;  /* 0x0019880001477983 */ /* 0x010f280000300800 */
[----:B------:R-:W4:Y:S01]  /*312c0*/  LDL.LU R68, [R1+0x198c] ;  /* 0x00198c0001447983 */ /* 0x000f220000300800 */
[----:B------:R-:W-:-:S04]  /*312d0*/  SEL R5, R5, RZ, !P0 ;  /* 0x000000ff05057207 */ /* 0x000fc80004000000 */
[----:B------:R-:W-:Y:S02]  /*312e0*/  ISETP.NE.U32.AND P2, PT, R5, RZ, PT ;  /* 0x000000ff0500720c */ /* 0x000fe40003f45070 */
[-C--:B------:R-:W-:Y:S02]  /*312f0*/  IADD3 R76, P1, R76, R206.reuse, RZ ;  /* 0x000000ce4c4c7210 */ /* 0x080fe40007f3e0ff */
[----:B------:R-:W-:-:S03]  /*31300*/  IADD3 R70, P3, R70, R206, RZ ;  /* 0x000000ce46467210 */ /* 0x000fc60007f7e0ff */
[----:B------:R-:W-:Y:S01]  /*31310*/  IMAD.X R77, R77, 0x1, R3, P1 ;  /* 0x000000014d4d7824 */ /* 0x000fe200008e0603 */
[----:B------:R-:W-:Y:S01]  /*31320*/  IADD3.X R73, R73, R3, RZ, P3, !PT ;  /* 0x0000000349497210 */ /* 0x000fe20001ffe4ff */
[----:B------:R-:W-:Y:S04]  /*31330*/  STL [R1+0x19c4], R76 ;  /* 0x0019c44c01007387 */ /* 0x000fe80000100800 */
[----:B------:R1:W-:Y:S04]  /*31340*/  LDGSTS.E [R0+0x2800], [R6.64], P2 ;  /* 0x0280000006007fae */ /* 0x0003e80009121844 */
[----:B------:R1:W-:Y:S04]  /*31350*/  STL [R1+0x19c0], R77 ;  /* 0x0019c04d01007387 */ /* 0x0003e80000100800 */
[----:B------:R-:W-:Y:S01]  /*31360*/  STL [R1+0x19ac], R70 ;  /* 0x0019ac4601007387 */ /* 0x000fe20000100800 */
[----:B-1----:R-:W-:-:S02]  /*31370*/  IMAD.MOV.U32 R6, RZ, RZ, R76 ;  /* 0x000000ffff067224 */ /* 0x002fc400078e004c */
[----:B------:R-:W-:Y:S01]  /*31380*/  IMAD.MOV.U32 R7, RZ, RZ, R77 ;  /* 0x000000ffff077224 */ /* 0x000fe200078e004d */
        /* <DEDUP_REMOVED lines=8> */
[----:B------:R-:W-:-:S03]  /*31410*/  ISETP.GT.AND P1, PT, R2, 0x9, PT ;  /* 0x000000090200780c */ /* 0x000fc60003f24270 */
[----:B------:R1:W-:Y:S01]  /*31420*/  LDGSTS.E [R0+0x2c00], [R6.64], P2 ;  /* 0x02c0000006007fae */ /* 0x0003e20009121844 */
[----:B------:R-:W-:-:S04]  /*31430*/  SEL R5, RZ, 0x4, !P1 ;  /* 0x00000004ff057807 */ /* 0x000fc80004800000 */
[----:B------:R-:W-:-:S04]  /*31440*/  SEL R5, R5, RZ, !P0 ;  /* 0x000000ff05057207 */ /* 0x000fc80004000000 */
[----:B------:R-:W-:Y:S02]  /*31450*/  ISETP.NE.U32.AND P1, PT, R5, RZ, PT ;  /* 0x000000ff0500720c */ /* 0x000fe40003f25070 */
[----:B---3--:R-:W-:-:S05]  /*31460*/  IADD3 R74, P3, R74, R206, RZ ;  /* 0x000000ce4a4a7210 */ /* 0x008fca0007f7e0ff */
[----:B------:R-:W-:Y:S01]  /*31470*/  IMAD.X R75, R75, 0x1, R3, P3 ;  /* 0x000000014b4b7824 */ /* 0x000fe200018e0603 */
[----:B--2---:R-:W-:Y:S01]  /*31480*/  IADD3 R69, P4, R69, R206, RZ ;  /* 0x000000ce45457210 */ /* 0x004fe20007f9e0ff */
[----:B------:R-:W-:Y:S01]  /*31490*/  STL [R1+0x19b4], R74 ;  /* 0x0019b44a01007387 */ /* 0x000fe20000100800 */
[----:B-1----:R-:W-:-:S03]  /*314a0*/  MOV R6, R74 ;  /* 0x0000004a00067202 */ /* 0x002fc60000000f00 */
[----:B------:R-:W-:Y:S01]  /*314b0*/  IMAD.X R72, R72, 0x1, R3, P4 ;  /* 0x0000000148487824 */ /* 0x000fe200020e0603 */
[----:B------:R1:W-:Y:S01]  /*314c0*/  STL [R1+0x19b0], R75 ;  /* 0x0019b04b01007387 */ /* 0x0003e20000100800 */
[----:B------:R-:W-:-:S03]  /*314d0*/  IMAD.MOV.U32 R7, RZ, RZ, R75 ;  /* 0x000000ffff077224 */ /* 0x000fc600078e004b */
[----:B------:R-:W-:Y:S04]  /*314e0*/  STL [R1+0x199c], R69 ;  /* 0x00199c4501007387 */ /* 0x000fe80000100800 */
[----:B------:R2:W-:Y:S04]  /*314f0*/  STL [R1+0x1998], R72 ;  /* 0x0019984801007387 */ /* 0x0005e80000100800 */
[----:B-1----:R-:W3:Y:S04]  /*31500*/  LDL.LU R75, [R1+0x1980] ;  /* 0x00198000014b7983 */ /* 0x002ee80000300800 */
[----:B------:R-:W3:Y:S04]  /*31510*/  LDL.LU R74, [R1+0x1984] ;  /* 0x00198400014a7983 */ /* 0x000ee80000300800 */
[----:B------:R1:W-:Y:S02]  /*31520*/  LDGSTS.E [R0+0x2e00], [R6.64], P2 ;  /* 0x02e0000006007fae */ /* 0x0003e40009121844 */
[----:B-1----:R-:W-:-:S02]  /*31530*/  IMAD.MOV.U32 R7, RZ, RZ, R72 ;  /* 0x000000ffff077224 */ /* 0x002fc400078e0048 */
[----:B------:R-:W-:Y:S01]  /*31540*/  IMAD.MOV.U32 R6, RZ, RZ, R69 ;  /* 0x000000ffff067224 */ /* 0x000fe200078e0045 */
[----:B--2---:R-:W2:Y:S04]  /*31550*/  LDL.LU R72, [R1+0x1968] ;  /* 0x0019680001487983 */ /* 0x004ea80000300800 */
[----:B------:R-:W2:Y:S04]  /*31560*/  LDL.LU R69, [R1+0x196c] ;  /* 0x00196c0001457983 */ /* 0x000ea80000300800 */
[----:B------:R1:W-:Y:S01]  /*31570*/  LDGSTS.E [R0+0x4800], [R6.64], P1 ;  /* 0x0480000006007fae */ /* 0x0003e20008921844 */
[----:B------:R-:W-:-:S05]  /*31580*/  IADD3 R78, P2, R78, R206, RZ ;  /* 0x000000ce4e4e7210 */ /* 0x000fca0007f5e0ff */
[----:B------:R-:W-:Y:S01]  /*31590*/  IMAD.X R79, R79, 0x1, R3, P2 ;  /* 0x000000014f4f7824 */ /* 0x000fe200010e0603 */
[----:B------:R-:W-:Y:S01]  /*315a0*/  STL [R1+0x19a4], R78 ;  /* 0x0019a44e01007387 */ /* 0x000fe20000100800 */
[----:B-1----:R-:W-:-:S03]  /*315b0*/  IMAD.MOV.U32 R6, RZ, RZ, R78 ;  /* 0x000000ffff067224 */ /* 0x002fc600078e004e */
[----:B------:R-:W-:Y:S01]  /*315c0*/  MOV R7, R79 ;  /* 0x0000004f00077202 */ /* 0x000fe20000000f00 */
[----:B------:R1:W-:Y:S04]  /*315d0*/  STL [R1+0x19a0], R79 ;  /* 0x0019a04f01007387 */ /* 0x0003e80000100800 */
[----:B------:R1:W-:Y:S01]  /*315e0*/  LDGSTS.E [R0+0x4a00], [R6.64], P1 ;  /* 0x04a0000006007fae */ /* 0x0003e20008921844 */
[----:B----4-:R-:W-:-:S05]  /*315f0*/  IADD3 R68, P3, R68, R206, RZ ;  /* 0x000000ce44447210 */ /* 0x010fca0007f7e0ff */
[----:B------:R-:W-:Y:S01]  /*31600*/  IMAD.X R71, R71, 0x1, R3, P3 ;  /* 0x0000000147477824 */ /* 0x000fe200018e0603 */
[----:B------:R-:W-:Y:S01]  /*31610*/  STL [R1+0x198c], R68 ;  /* 0x00198c4401007387 */ /* 0x000fe20000100800 */
[----:B-1----:R-:W-:-:S03]  /*31620*/  IMAD.MOV.U32 R6, RZ, RZ, R68 ;  /* 0x000000ffff067224 */ /* 0x002fc600078e0044 */
[----:B------:R1:W-:Y:S01]  /*31630*/  STL [R1+0x1988], R71 ;  /* 0x0019884701007387 */ /* 0x0003e20000100800 */
[----:B------:R-:W-:-:S03]  /*31640*/  IMAD.MOV.U32 R7, RZ, RZ, R71 ;  /* 0x000000ffff077224 */ /* 0x000fc600078e0047 */
[----:B------:R-:W3:Y:S04]  /*31650*/  LDL.LU R79, [R1+0x1970] ;  /* 0x00197000014f7983 */ /* 0x000ee80000300800 */
[----:B------:R-:W3:Y:S04]  /*31660*/  LDL.LU R78, [R1+0x1974] ;  /* 0x00197400014e7983 */ /* 0x000ee80000300800 */
[----:B-1----:R-:W3:Y:S04]  /*31670*/  LDL.LU R71, [R1+0x1958] ;  /* 0x0019580001477983 */ /* 0x002ee80000300800 */
[----:B------:R-:W3:Y:S04]  /*31680*/  LDL.LU R68, [R1+0x195c] ;  /* 0x00195c0001447983 */ /* 0x000ee80000300800 */
[----:B------:R1:W-:Y:S01]  /*31690*/  LDGSTS.E [R0+0x4c00], [R6.64], P1 ;  /* 0x04c0000006007fae */ /* 0x0003e20008921844 */
[----:B------:R-:W-:-:S05]  /*316a0*/  IADD3 R76, P3, R76, R206, RZ ;  /* 0x000000ce4c4c7210 */ /* 0x000fca0007f7e0ff */
[----:B------:R-:W-:Y:S01]  /*316b0*/  IMAD.X R77, R77, 0x1, R3, P3 ;  /* 0x000000014d4d7824 */ /* 0x000fe200018e0603 */
        /* <DEDUP_REMOVED lines=8> */
[----:B-1----:R-:W3:Y:S04]  /*31740*/  LDL.LU R77, [R1+0x1960] ;  /* 0x00196000014d7983 */ /* 0x002ee80000300800 */
[----:B------:R1:W-:Y:S04]  /*31750*/  LDGSTS.E [R0+0x4e00], [R6.64], P1 ;  /* 0x04e0000006007fae */ /* 0x0003e80008921844 */
[----:B------:R-:W3:Y:S01]  /*31760*/  LDL.LU R76, [R1+0x1964] ;  /* 0x00196400014c7983 */ /* 0x000ee20000300800 */
[----:B-1----:R-:W-:Y:S01]  /*31770*/  IMAD.MOV.U32 R7, RZ, RZ, R73 ;  /* 0x000000ffff077224 */ /* 0x002fe200078e0049 */
[----:B------:R-:W-:-:S02]  /*31780*/  MOV R6, R70 ;  /* 0x0000004600067202 */ /* 0x000fc40000000f00 */
        /* <DEDUP_REMOVED lines=8> */
[----:B---3--:R-:W-:-:S05]  /*31810*/  IADD3 R74, P1, R74, R206, RZ ;  /* 0x000000ce4a4a7210 */ /* 0x008fca0007f3e0ff */
[----:B------:R-:W-:Y:S02]  /*31820*/  IMAD.X R75, R75, 0x1, R3, P1 ;  /* 0x000000014b4b7824 */ /* 0x000fe400008e0603 */
[----:B-1----:R-:W-:Y:S02]  /*31830*/  IMAD.MOV.U32 R6, RZ, RZ, R74 ;  /* 0x000000ffff067224 */ /* 0x002fe400078e004a */
[----:B------:R-:W-:Y:S01]  /*31840*/  IMAD.MOV.U32 R7, RZ, RZ, R75 ;  /* 0x000000ffff077224 */ /* 0x000fe200078e004b */
[----:B------:R1:W-:Y:S04]  /*31850*/  STL [R1+0x1984], R74 ;  /* 0x0019844a01007387 */ /* 0x0003e80000100800 */
[----:B------:R-:W-:Y:S04]  /*31860*/  STL [R1+0x1980], R75 ;  /* 0x0019804b01007387 */ /* 0x000fe80000100800 */
[----:B------:R3:W-:Y:S01]  /*31870*/  LDGSTS.E [R0+0x6a00], [R6.64], P2 ;  /* 0x06a0000006007fae */ /* 0x0007e20009121844 */
[----:B--2---:R-:W-:-:S05]  /*31880*/  IADD3 R69, P3, R69, R206, RZ ;  /* 0x000000ce45457210 */ /* 0x004fca0007f7e0ff */
[----:B------:R-:W-:Y:S01]  /*31890*/  IMAD.X R72, R72, 0x1, R3, P3 ;  /* 0x0000000148487824 */ /* 0x000fe200018e0603 */
[----:B------:R2:W-:Y:S01]  /*318a0*/  STL [R1+0x196c], R69 ;  /* 0x00196c4501007387 */ /* 0x0005e20000100800 */
[----:B---3--:R-:W-:-:S03]  /*318b0*/  IMAD.MOV.U32 R6, RZ, RZ, R69 ;  /* 0x000000ffff067224 */ /* 0x008fc600078e0045 */
[----:B------:R3:W-:Y:S04]  /*318c0*/  STL [R1+0x1968], R72 ;  /* 0x0019684801007387 */ /* 0x0007e80000100800 */
[----:B-1----:R-:W4:Y:S04]  /*318d0*/  LDL.LU R74, [R1+0x1950] ;  /* 0x00195000014a7983 */ /* 0x002f280000300800 */
[----:B--2---:R-:W2:Y:S01]  /*318e0*/  LDL.LU R69, [R1+0x1954] ;  /* 0x0019540001457983 */ /* 0x004ea20000300800 */
[----:B------:R-:W-:-:S03]  /*318f0*/  MOV R7, R72 ;  /* 0x0000004800077202 */ /* 0x000fc60000000f00 */
[----:B------:R-:W4:Y:S04]  /*31900*/  LDL.LU R75, [R1+0x1938] ;  /* 0x00193800014b7983 */ /* 0x000f280000300800 */
[----:B---3--:R-:W3:Y:S04]  /*31910*/  LDL.LU R72, [R1+0x193c] ;  /* 0x00193c0001487983 */ /* 0x008ee80000300800 */
[----:B------:R1:W-:Y:S01]  /*31920*/  LDGSTS.E [R0+0x6c00], [R6.64], P2 ;  /* 0x06c0000006007fae */ /* 0x0003e20009121844 */
[----:B------:R-:W-:-:S05]  /*31930*/  IADD3 R78, P3, R78, R206, RZ ;  /* 0x000000ce4e4e7210 */ /* 0x000fca0007f7e0ff */
[--C-:B------:R-:W-:Y:S01]  /*31940*/  IMAD.X R79, R79, 0x1, R3.reuse, P3 ;  /* 0x000000014f4f7824 */ /* 0x100fe200018e0603 */
[----:B------:R-:W-:Y:S01]  /*31950*/  IADD3 R68, P4, R68, R206, RZ ;  /* 0x000000ce44447210 */ /* 0x000fe20007f9e0ff */
[----:B------:R-:W-:Y:S04]  /*31960*/  STL [R1+0x1974], R78 ;  /* 0x0019744e01007387 */ /* 0x000fe80000100800 */
[----:B------:R-:W-:Y:S01]  /*31970*/  IMAD.X R71, R71, 0x1, R3, P4 ;  /* 0x0000000147477824 */ /* 0x000fe200020e0603 */
[----:B------:R1:W-:Y:S02]  /*31980*/  STL [R1+0x1970], R79 ;  /* 0x0019704f01007387 */ /* 0x0003e40000100800 */
[----:B-1----:R-:W-:Y:S02]  /*31990*/  IMAD.MOV.U32 R6, RZ, RZ, R78 ;  /* 0x000000ffff067224 */ /* 0x002fe400078e004e */
[----:B------:R-:W-:Y:S01]  /*319a0*/  IMAD.MOV.U32 R7, RZ, RZ, R79 ;  /* 0x000000ffff077224 */ /* 0x000fe200078e004f */
[----:B------:R-:W-:Y:S04]  /*319b0*/  STL [R1+0x195c], R68 ;  /* 0x00195c4401007387 */ /* 0x000fe80000100800 */
[----:B------:R1:W-:Y:S04]  /*319c0*/  STL [R1+0x1958], R71 ;  /* 0x0019584701007387 */ /* 0x0003e80000100800 */
[----:B------:R-:W3:Y:S04]  /*319d0*/  LDL.LU R79, [R1+0x1940] ;  /* 0x00194000014f7983 */ /* 0x000ee80000300800 */
[----:B------:R-:W3:Y:S01]  /*319e0*/  LDL.LU R78, [R1+0x1944] ;  /* 0x00194400014e7983 */ /* 0x000ee20000300800 */
[----:B------:R-:W-:-:S03]  /*319f0*/  ISETP.GT.AND P1, PT, R2, 0x11, PT ;  /* 0x000000110200780c */ /* 0x000fc60003f24270 */
[----:B------:R1:W-:Y:S01]  /*31a00*/  LDGSTS.E [R0+0x6e00], [R6.64], P2 ;  /* 0x06e0000006007fae */ /* 0x0003e20009121844 */
[----:B------:R-:W-:Y:S01]  /*31a10*/  SEL R5, RZ, 0x4, !P1 ;  /* 0x00000004ff057807 */ /* 0x000fe20004800000 */
[----:B-1----:R-:W-:Y:S02]  /*31a20*/  IMAD.MOV.U32 R7, RZ, RZ, R71 ;  /* 0x000000ffff077224 */ /* 0x002fe400078e0047 */
[----:B------:R-:W-:Y:S01]  /*31a30*/  IMAD.MOV.U32 R6, RZ, RZ, R68 ;  /* 0x000000ffff067224 */ /* 0x000fe200078e0044 */
[----:B------:R-:W3:Y:S04]  /*31a40*/  LDL.LU R71, [R1+0x1928] ;  /* 0x0019280001477983 */ /* 0x000ee80000300800 */
[----:B------:R-:W3:Y:S01]  /*31a50*/  LDL.LU R68, [R1+0x192c] ;  /* 0x00192c0001447983 */ /* 0x000ee20000300800 */
[----:B------:R-:W-:-:S04]  /*31a60*/  SEL R5, R5, RZ, !P0 ;  /* 0x000000ff05057207 */ /* 0x000fc80004000000 */
[----:B------:R-:W-:Y:S02]  /*31a70*/  ISETP.NE.U32.AND P1, PT, R5, RZ, PT ;  /* 0x000000ff0500720c */ /* 0x000fe40003f25070 */
[----:B------:R-:W-:-:S04]  /*31a80*/  IADD3 R76, P2, R76, R206, RZ ;  /* 0x000000ce4c4c7210 */ /* 0x000fc80007f5e0ff */
[----:B------:R-:W-:Y:S01]  /*31a90*/  IADD3.X R77, R77, R3, RZ, P2, !PT ;  /* 0x000000034d4d7210 */ /* 0x000fe200017fe4ff */
[----:B------:R-:W-:Y:S06]  /*31aa0*/  STL [R1+0x1964], R76 ;  /* 0x0019644c01007387 */ /* 0x000fec0000100800 */
[----:B------:R1:W-:Y:S01]  /*31ab0*/  LDGSTS.E [R0+0x8800], [R6.64], P1 ;  /* 0x0880000006007fae */ /* 0x0003e20008921844 */
[----:B------:R-:W-:-:S03]  /*31ac0*/  IADD3 R70, P3, R70, R206, RZ ;  /* 0x000000ce46467210 */ /* 0x000fc60007f7e0ff */
[----:B------:R1:W-:Y:S02]  /*31ad0*/  STL [R1+0x1960], R77 ;  /* 0x0019604d01007387 */ /* 0x0003e40000100800 */
[----:B------:R-:W-:Y:S02]  /*31ae0*/  IMAD.X R73, R73, 0x1, R3, P3 ;  /* 0x0000000149497824 */ /* 0x000fe400018e0603 */
[----:B-1----:R-:W-:Y:S02]  /*31af0*/  IMAD.MOV.U32 R6, RZ, RZ, R76 ;  /* 0x000000ffff067224 */ /* 0x002fe400078e004c */
        /* <DEDUP_REMOVED lines=16> */
[----:B----4-:R-:W-:Y:S01]  /*31c00*/  IMAD.X R74, R74, 0x1, R3, P3 ;  /* 0x000000014a4a7824 */ /* 0x010fe200018e0603 */
[----:B---3--:R-:W-:Y:S01]  /*31c10*/  IADD3 R72, P4, R72, R206, RZ ;  /* 0x000000ce48487210 */ /* 0x008fe20007f9e0ff */
[----:B------:R-:W-:Y:S01]  /*31c20*/  STL [R1+0x1954], R69 ;  /* 0x0019544501007387 */ /* 0x000fe20000100800 */
[----:B-1----:R-:W-:Y:S02]  /*31c30*/  IMAD.MOV.U32 R6, RZ, RZ, R69 ;  /* 0x000000ffff067224 */ /* 0x002fe400078e0045 */
[----:B------:R-:W-:Y:S01]  /*31c40*/  IADD3.X R75, R75, R3, RZ, P4, !PT ;  /* 0x000000034b4b7210 */ /* 0x000fe200027fe4ff */
[----:B------:R1:W-:Y:S01]  /*31c50*/  STL [R1+0x1950], R74 ;  /* 0x0019504a01007387 */ /* 0x0003e20000100800 */
[----:B------:R-:W-:-:S03]  /*31c60*/  IMAD.MOV.U32 R7, RZ, RZ, R74 ;  /* 0x000000ffff077224 */ /* 0x000fc600078e004a */
[----:B------:R-:W-:Y:S04]  /*31c70*/  STL [R1+0x193c], R72 ;  /* 0x00193c4801007387 */ /* 0x000fe80000100800 */
[----:B------:R2:W-:Y:S04]  /*31c80*/  LDGSTS.E [R0+0x8e00], [R6.64], P1 ;  /* 0x08e0000006007fae */ /* 0x0005e80008921844 */
[----:B-1----:R-:W3:Y:S04]  /*31c90*/  LDL.LU R74, [R1+0x1924] ;  /* 0x00192400014a7983 */ /* 0x002ee80000300800 */
[----:B------:R1:W-:Y:S04]  /*31ca0*/  STL [R1+0x1938], R75 ;  /* 0x0019384b01007387 */ /* 0x0003e80000100800 */
[----:B------:R-:W4:Y:S01]  /*31cb0*/  LDL.LU R69, [R1+0x190c] ;  /* 0x00190c0001457983 */ /* 0x000f220000300800 */
[----:B--2---:R-:W-:-:S02]  /*31cc0*/  IMAD.MOV.U32 R7, RZ, RZ, R75 ;  /* 0x000000ffff077224 */ /* 0x004fc400078e004b */
[----:B------:R-:W-:Y:S01]  /*31cd0*/  IMAD.MOV.U32 R6, RZ, RZ, R72 ;  /* 0x000000ffff067224 */ /* 0x000fe200078e0048 */
[----:B-1----:R-:W2:Y:S04]  /*31ce0*/  LDL.LU R75, [R1+0x1920] ;  /* 0x00192000014b7983 */ /* 0x002ea80000300800 */
[----:B------:R-:W2:Y:S04]  /*31cf0*/  LDL.LU R72, [R1+0x1908] ;  /* 0x0019080001487983 */ /* 0x000ea80000300800 */
[----:B------:R1:W-:Y:S01]  /*31d00*/  LDGSTS.E [R0+0xa800], [R6.64], P2 ;  /* 0x0a80000006007fae */ /* 0x0003e20009121844 */
[----:B------:R-:W-:-:S05]  /*31d10*/  IADD3 R78, P1, R78, R206, RZ ;  /* 0x000000ce4e4e7210 */ /* 0x000fca0007f3e0ff */
[----:B------:R-:W-:Y:S01]  /*31d20*/  IMAD.X R79, R79, 0x1, R3, P1 ;  /* 0x000000014f4f7824 */ /* 0x000fe200008e0603 */
[----:B-1----:R-:W-:-:S03]  /*31d30*/  MOV R6, R78 ;  /* 0x0000004e00067202 */ /* 0x002fc60000000f00 */
[----:B------:R-:W-:Y:S01]  /*31d40*/  IMAD.MOV.U32 R7, RZ, RZ, R79 ;  /* 0x000000ffff077224 */ /* 0x000fe200078e004f */
[----:B------:R-:W-:Y:S04]  /*31d50*/  STL [R1+0x1944], R78 ;  /* 0x0019444e01007387 */ /* 0x000fe80000100800 */
[----:B------:R-:W-:Y:S04]  /*31d60*/  STL [R1+0x1940], R79 ;  /* 0x0019404f01007387 */ /* 0x000fe80000100800 */
[----:B------:R1:W-:Y:S01]  /*31d70*/  LDGSTS.E [R0+0xaa00], [R6.64], P2 ;  /* 0x0aa0000006007fae */ /* 0x0003e20009121844 */
[----:B------:R-:W-:-:S05]  /*31d80*/  IADD3 R68, P3, R68, R206, RZ ;  /* 0x000000ce44447210 */ /* 0x000fca0007f7e0ff */
[----:B------:R-:W-:Y:S01]  /*31d90*/  IMAD.X R71, R71, 0x1, R3, P3 ;  /* 0x0000000147477824 */ /* 0x000fe200018e0603 */
[----:B------:R-:W-:Y:S01]  /*31da0*/  STL [R1+0x192c], R68 ;  /* 0x00192c4401007387 */ /* 0x000fe20000100800 */
[----:B-1----:R-:W-:Y:S02]  /*31db0*/  IMAD.MOV.U32 R6, RZ, RZ, R68 ;  /* 0x000000ffff067224 */ /* 0x002fe400078e0044 */
[----:B------:R-:W-:Y:S01]  /*31dc0*/  IMAD.MOV.U32 R7, RZ, RZ, R71 ;  /* 0x000000ffff077224 */ /* 0x000fe200078e0047 */
[----:B------:R1:W-:Y:S04]  /*31dd0*/  STL [R1+0x1928], R71 ;  /* 0x0019284701007387 */ /* 0x0003e80000100800 */
[----:B------:R1:W-:Y:S04]  /*31de0*/  LDGSTS.E [R0+0xac00], [R6.64], P2 ;  /* 0x0ac0000006007fae */ /* 0x0003e80009121844 */
[----:B-1----:R-:W2:Y:S04]  /*31df0*/  LDL.LU R71, [R1+0x1910] ;  /* 0x0019100001477983 */ /* 0x002ea80000300800 */
[----:B------:R-:W2:Y:S01]  /*31e00*/  LDL.LU R68, [R1+0x1914] ;  /* 0x0019140001447983 */ /* 0x000ea20000300800 */
[----:B------:R-:W-:-:S05]  /*31e10*/  IADD3 R76, P3, R76, R206, RZ ;  /* 0x000000ce4c4c7210 */ /* 0x000fca0007f7e0ff */
[----:B------:R-:W-:Y:S01]  /*31e20*/  IMAD.X R77, R77, 0x1, R3, P3 ;  /* 0x000000014d4d7824 */ /* 0x000fe200018e0603 */
[----:B------:R-:W-:Y:S01]  /*31e30*/  IADD3 R70, P4, R70, R206, RZ ;  /* 0x000000ce46467210 */ /* 0x000fe20007f9e0ff */
[----:B------:R-:W-:Y:S01]  /*31e40*/  STL [R1+0x1934], R76 ;  /* 0x0019344c01007387 */ /* 0x000fe20000100800 */
[----:B------:R-:W-:-:S03]  /*31e50*/  IMAD.MOV.U32 R6, RZ, RZ, R76 ;  /* 0x000000ffff067224 */ /* 0x000fc600078e004c */
[----:B------:R-:W-:Y:S01]  /*31e60*/  IMAD.X R73, R73, 0x1, R3, P4 ;  /* 0x0000000149497824 */ /* 0x000fe200020e0603 */
[----:B------:R1:W-:Y:S01]  /*31e70*/  STL [R1+0x1930], R77 ;  /* 0x0019304d01007387 */ /* 0x0003e20000100800 */
[----:B------:R-:W-:-:S03]  /*31e80*/  MOV R7, R77 ;  /* 0x0000004d00077202 */ /* 0x000fc60000000f00 */
[----:B------:R-:W-:Y:S04]  /*31e90*/  STL [R1+0x191c], R70 ;  /* 0x00191c4601007387 */ /* 0x000fe80000100800 */
[----:B------:R1:W-:Y:S04]  /*31ea0*/  STL [R1+0x1918], R73 ;  /* 0x0019184901007387 */ /* 0x0003e80000100800 */
[----:B-1----:R-:W2:Y:S04]  /*31eb0*/  LDL.LU R77, [R1+0x18f8] ;  /* 0x0018f800014d7983 */ /* 0x002ea80000300800 */
        /* <DEDUP_REMOVED lines=9> */
[----:B------:R-:W-:Y:S01]  /*31f50*/  ISETP.NE.U32.AND P1, PT, R5, RZ, PT ;  /* 0x000000ff0500720c */ /* 0x000fe20003f25070 */
[----:B------:R-:W-:Y:S11]  /*31f60*/  HMMA.1688.F32.TF32 R128, R160, R130, R184 ;  /* 0x00000082a080723c */ /* 0x000ff600000810b8 */
[----:B------:R-:W-:Y:S01]  /*31f70*/  @!UPT UIADD3 URZ, URZ, URZ, URZ ;  /* 0x0000003f3f3ff290 */ /* 0x000fe2000fffe03f */
[----:B------:R1:W-:Y:S01]  /*31f80*/  LDGSTS.E [R0+0xc800], [R6.64], P1 ;  /* 0x0c80000006007fae */ /* 0x0003e20008921844 */
[-C--:B---3--:R-:W-:Y:S02]  /*31f90*/  IADD3 R74, P2, R74, R206.reuse, RZ ;  /* 0x000000ce4a4a7210 */ /* 0x088fe40007f5e0ff */
[----:B----4-:R-:W-:-:S03]  /*31fa0*/  IADD3 R69, P3, R69, R206, RZ ;  /* 0x000000ce45457210 */ /* 0x010fc60007f7e0ff */
[----:B-1----:R-:W-:Y:S02]  /*31fb0*/  IMAD.MOV.U32 R6, RZ, RZ, R74 ;  /* 0x000000ffff067224 */ /* 0x002fe400078e004a */
[--C-:B--2---:R-:W-:Y:S01]  /*31fc0*/  IMAD.X R75, R75, 0x1, R3.reuse, P2 ;  /* 0x000000014b4b7824 */ /* 0x104fe200010e0603 */
[----:B------:R1:W-:Y:S01]  /*31fd0*/  STL [R1+0x1924], R74 ;  /* 0x0019244a01007387 */ /* 0x0003e20000100800 */
[----:B------:R-:W-:Y:S02]  /*31fe0*/  IMAD.X R72, R72, 0x1, R3, P3 ;  /* 0x0000000148487824 */ /* 0x000fe400018e0603 */
[----:B------:R-:W-:Y:S01]  /*31ff0*/  IMAD.MOV.U32 R7, RZ, RZ, R75 ;  /* 0x000000ffff077224 */ /* 0x000fe200078e004b */
[----:B------:R-:W-:Y:S04]  /*32000*/  STL [R1+0x1920], R75 ;  /* 0x0019204b01007387 */ /* 0x000fe80000100800 */
[----:B------:R3:W-:Y:S04]  /*32010*/  STL [R1+0x190c], R69 ;  /* 0x00190c4501007387 */ /* 0x0007e80000100800 */
[----:B------:R3:W-:Y:S04]  /*32020*/  LDGSTS.E [R0+0xca00], [R6.64], P1 ;  /* 0x0ca0000006007fae */ /* 0x0007e80008921844 */
[----:B------:R4:W-:Y:S04]  /*32030*/  STL [R1+0x1908], R72 ;  /* 0x0019084801007387 */ /* 0x0009e80000100800 */
[----:B-1----:R-:W2:Y:S01]  /*32040*/  LDL.LU R74, [R1+0x18cc] ;  /* 0x0018cc00014a7983 */ /* 0x002ea20000300800 */
[----:B---3--:R-:W-:-:S03]  /*32050*/  MOV R6, R69 ;  /* 0x0000004500067202 */ /* 0x008fc60000000f00 */
[----:B------:R-:W3:Y:S04]  /*32060*/  LDL.LU R69, [R1+0x18d4] ;  /* 0x0018d40001457983 */ /* 0x000ee80000300800 */
[----:B------:R-:W3:Y:S04]  /*32070*/  LDL.LU R184, [R1+0xf20] ;  /* 0x000f200001b87983 */ /* 0x000ee80000300800 */
[----:B------:R-:W3:Y:S04]  /*32080*/  LDL.LU R185, [R1+0xf24] ;  /* 0x000f240001b97983 */ /* 0x000ee80000300800 */
[----:B------:R-:W3:Y:S04]  /*32090*/  LDL.LU R186, [R1+0xf28] ;  /* 0x000f280001ba7983 */ /* 0x000ee80000300800 */
[----:B------:R-:W3:Y:S01]  /*320a0*/  LDL.LU R187, [R1+0xf2c] ;  /* 0x000f2c0001bb7983 */ /* 0x000ee20000300800 */
[----:B------:R-:W-:-:S03]  /*320b0*/  IMAD.MOV.U32 R7, RZ, RZ, R72 ;  /* 0x000000ffff077224 */ /* 0x000fc600078e0048 */
[----:B------:R-:W3:Y:S04]  /*320c0*/  LDL.LU R75, [R1+0x18c8] ;  /* 0x0018c800014b7983 */ /* 0x000ee80000300800 */
[----:B----4-:R-:W4:Y:S01]  /*320d0*/  LDL.LU R72, [R1+0x18d0] ;  /* 0x0018d00001487983 */ /* 0x010f220000300800 */
[----:B------:R-:W-:-:S03]  /*320e0*/  ISETP.GT.AND P2, PT, R2, 0x1d, PT ;  /* 0x0000001d0200780c */ /* 0x000fc60003f44270 */
[----:B------:R1:W-:Y:S01]  /*320f0*/  LDGSTS.E [R0+0xcc00], [R6.64], P1 ;  /* 0x0cc0000006007fae */ /* 0x0003e20008921844 */
[----:B------:R-:W-:-:S05]  /*32100*/  IADD3 R68, P3, R68, R206, RZ ;  /* 0x000000ce44447210 */ /* 0x000fca0007f7e0ff */
[----:B------:R-:W-:Y:S01]  /*32110*/  IMAD.X R71, R71, 0x1, R3, P3 ;  /* 0x0000000147477824 */ /* 0x000fe200018e0603 */
[----:B------:R-:W-:Y:S04]  /*32120*/  STL [R1+0x1914], R68 ;  /* 0x0019144401007387 */ /* 0x000fe80000100800 */
[----:B------:R1:W-:Y:S04]  /*32130*/  STL [R1+0x1910], R71 ;  /* 0x0019104701007387 */ /* 0x0003e80000100800 */
[----:B------:R-:W4:Y:S04]  /*32140*/  LDL.LU R180, [R1+0xe00] ;  /* 0x000e000001b47983 */ /* 0x000f280000300800 */
[----:B------:R-:W4:Y:S04]  /*32150*/  LDL.LU R181, [R1+0xe04] ;  /* 0x000e040001b57983 */ /* 0x000f280000300800 */
[----:B------:R-:W4:Y:S04]  /*32160*/  LDL.LU R182, [R1+0xe08] ;  /* 0x000e080001b67983 */ /* 0x000f280000300800 */
[----:B------:R-:W4:Y:S01]  /*32170*/  LDL.LU R183, [R1+0xe0c] ;  /* 0x000e0c0001b77983 */ /* 0x000f220000300800 */
[----:B------:R-:W-:Y:S01]  /*32180*/  SEL R5, RZ, 0x4, !P2 ;  /* 0x00000004ff057807 */ /* 0x000fe20005000000 */
[----:B-1----:R-:W-:-:S02]  /*32190*/  IMAD.MOV.U32 R6, RZ, RZ, R68 ;  /* 0x000000ffff067224 */ /* 0x002fc400078e0044 */
[----:B------:R-:W-:Y:S01]  /*321a0*/  IMAD.MOV.U32 R7, RZ, RZ, R71 ;  /* 0x000000ffff077224 */ /* 0x000fe200078e0047 */
[----:B------:R-:W-:Y:S01]  /*321b0*/  SEL R5, R5, RZ, !P0 ;  /* 0x000000ff05057207 */ /* 0x000fe20004000000 */
[----:B------:R-:W4:Y:S04]  /*321c0*/  LDL.LU R71, [R1+0x16e0] ;  /* 0x0016e00001477983 */ /* 0x000f280000300800 */
[----:B------:R-:W4:Y:S01]  /*321d0*/  LDL.LU R68, [R1+0x16e4] ;  /* 0x0016e40001447983 */ /* 0x000f220000300800 */
[----:B------:R-:W-:-:S03]  /*321e0*/  ISETP.NE.U32.AND P2, PT, R5, RZ, PT ;  /* 0x000000ff0500720c */ /* 0x000fc60003f45070 */
[----:B------:R1:W-:Y:S01]  /*321f0*/  LDGSTS.E [R0+0xce00], [R6.64], P1 ;  /* 0x0ce0000006007fae */ /* 0x0003e20008921844 */
[----:B------:R-:W-:-:S05]  /*32200*/  IADD3 R76, P1, R76, R206, RZ ;  /* 0x000000ce4c4c7210 */ /* 0x000fca0007f3e0ff */
[----:B------:R-:W-:Y:S01]  /*32210*/  IMAD.X R77, R77, 0x1, R3, P1 ;  /* 0x000000014d4d7824 */ /* 0x000fe200008e0603 */
[----:B-1----:R-:W-:Y:S01]  /*32220*/  MOV R6, R76 ;  /* 0x0000004c00067202 */ /* 0x002fe20000000f00 */
[----:B------:R-:W-:Y:S02]  /*32230*/  STL [R1+0x18fc], R76 ;  /* 0x0018fc4c01007387 */ /* 0x000fe40000100800 */
[----:B------:R-:W-:Y:S02]  /*32240*/  IMAD.MOV.U32 R7, RZ, RZ, R77 ;  /* 0x000000ffff077224 */ /* 0x000fe400078e004d */
        /* <DEDUP_REMOVED lines=8> */
[----:B------:R-:W4:Y:S04]  /*322d0*/  LDL.LU R78, [R1+0x16e8] ;  /* 0x0016e800014e7983 */ /* 0x000f280000300800 */
[----:B------:R2:W-:Y:S04]  /*322e0*/  LDGSTS.E [R0+0xea00], [R6.64], P2 ;  /* 0x0ea0000006007fae */ /* 0x0005e80009121844 */
[----:B-1----:R-:W4:Y:S04]  /*322f0*/  LDL.LU R73, [R1+0x16ec] ;  /* 0x0016ec0001497983 */ /* 0x002f280000300800 */
[----:B------:R-:W4:Y:S04]  /*32300*/  LDL.LU R70, [R1+0x16f0] ;  /* 0x0016f00001467983 */ /* 0x000f280000300800 */
[----:B------:R-:W4:Y:S01]  /*32310*/  LDL.LU R5, [R1+0x16f4] ;  /* 0x0016f40001057983 */ /* 0x000f220000300800 */
[----:B------:R-:W-:-:S05]  /*32320*/  LOP3.LUT R149, R149, 0x7f, RZ, 0xc0, !PT ;  /* 0x0000007f95957812 */ /* 0x000fca00078ec0ff */
[----:B------:R-:W-:Y:S01]  /*32330*/  IMAD.SHL.U32 R149, R149, 0x4, RZ ;  /* 0x0000000495957824 */ /* 0x000fe200078e00ff */
[-C--:B--2---:R-:W-:Y:S02]  /*32340*/  IADD3 R74, P1, R74, R206.reuse, RZ ;  /* 0x000000ce4a4a7210 */ /* 0x084fe40007f3e0ff */
[----:B---3--:R-:W-:Y:S01]  /*32350*/  IADD3 R69, P3, R69, R206, RZ ;  /* 0x000000ce45457210 */ /* 0x008fe20007f7e0ff */
[----:B------:R-:W-:Y:S02]  /*32360*/  HMMA.1688.F32.TF32 R80, R160, R138, R184 ;  /* 0x0000008aa050723c */ /* 0x000fe400000810b8 */
[--C-:B------:R-:W-:Y:S01]  /*32370*/  IMAD.X R75, R75, 0x1, R3.reuse, P1 ;  /* 0x000000014b4b7824 */ /* 0x100fe200008e0603 */
[----:B------:R-:W-:Y:S01]  /*32380*/  STL [R1+0x18cc], R74 ;  /* 0x0018cc4a01007387 */ /* 0x000fe20000100800 */
[----:B----4-:R-:W-:-:S03]  /*32390*/  IMAD.X R72, R72, 0x1, R3, P3 ;  /* 0x0000000148487824 */ /* 0x010fc600018e0603 */
[----:B------:R1:W-:Y:S04]  /*323a0*/  STL [R1+0x18c8], R75 ;  /* 0x0018c84b01007387 */ /* 0x0003e80000100800 */
[----:B------:R-:W-:Y:S04]  /*323b0*/  STL [R1+0x18d4], R69 ;  /* 0x0018d44501007387 */ /* 0x000fe80000100800 */
[----:B------:R-:W-:Y:S04]  /*323c0*/  STL [R1+0x18d0], R72 ;  /* 0x0018d04801007387 */ /* 0x000fe80000100800 */
[----:B------:R-:W2:Y:S04]  /*323d0*/  LDL.LU R77, [R1+0x16f8] ;  /* 0x0016f800014d7983 */ /* 0x000ea80000300800 */
[----:B------:R-:W3:Y:S04]  /*323e0*/  LDL.LU R76, [R1+0x16fc] ;  /* 0x0016fc00014c7983 */ /* 0x000ee80000300800 */
[----:B------:R-:W-:Y:S04]  /*323f0*/  STL.64 [R1+0x2b0], R80 ;  /* 0x0002b05001007387 */ /* 0x000fe80000100a00 */
[----:B------:R4:W-:Y:S01]  /*32400*/  STL.64 [R1+0x2b8], R82 ;  /* 0x0002b85201007387 */ /* 0x0009e20000100a00 */
[----:B------:R-:W-:Y:S01]  /*32410*/  IMAD.MOV.U32 R6, RZ, RZ, R74 ;  /* 0x000000ffff067224 */ /* 0x000fe200078e004a */
[----:B------:R-:W-:-:S02]  /*32420*/  MOV R7, R75 ;  /* 0x0000004b00077202 */ /* 0x000fc40000000f00 */
[----:B------:R-:W-:Y:S01]  /*32430*/  ISETP.GT.AND P1, PT, R2, 0x2, PT ;  /* 0x000000020200780c */ /* 0x000fe20003f24270 */
[----:B-1----:R-:W2:Y:S04]  /*32440*/  LDL.LU R75, [R1+0x1720] ;  /* 0x00172000014b7983 */ /* 0x002ea80000300800 */
[----:B------:R1:W-:Y:S01]  /*32450*/  LDGSTS.E [R0+0xec00], [R6.64], P2 ;  /* 0x0ec0000006007fae */ /* 0x0003e20009121844 */
[----:B----4-:R-:W-:Y:S01]  /*32460*/  HMMA.1688.F32.TF32 R80, R160, R142, R180 ;  /* 0x0000008ea050723c */ /* 0x010fe200000810b4 */
[----:B-1----:R-:W-:Y:S02]  /*32470*/  IMAD.MOV.U32 R6, RZ, RZ, R69 ;  /* 0x000000ffff067224 */ /* 0x002fe400078e0045 */
[----:B------:R-:W-:Y:S01]  /*32480*/  IMAD.MOV.U32 R7, RZ, RZ, R72 ;  /* 0x000000ffff077224 */ /* 0x000fe200078e0048 */
[----:B------:R-:W4:Y:S04]  /*32490*/  LDL.LU R69, [R1+0x1724] ;  /* 0x0017240001457983 */ /* 0x000f280000300800 */
[----:B------:R1:W-:Y:S01]  /*324a0*/  LDGSTS.E [R0+0xee00], [R6.64], P2 ;  /* 0x0ee0000006007fae */ /* 0x0003e20009121844 */
[----:B------:R-:W-:-:S02]  /*324b0*/  IADD3 R68, P2, R68, R206, RZ ;  /* 0x000000ce44447210 */ /* 0x000fc40007f5e0ff */
[----:B------:R-:W-:-:S03]  /*324c0*/  LOP3.LUT R72, R149, 0x40, RZ, 0x3c, !PT ;  /* 0x0000004095487812 */ /* 0x000fc600078e3cff */
[----:B------:R-:W-:Y:S01]  /*324d0*/  IMAD.X R71, R71, 0x1, R3, P2 ;  /* 0x0000000147477824 */ /* 0x000fe200010e0603 */
[----:B-1----:R-:W-:-:S08]  /*324e0*/  SEL R0, RZ, 0x4, !P1 ;  /* 0x00000004ff007807 */ /* 0x002fd00004800000 */
[----:B------:R-:W-:Y:S01]  /*324f0*/  STL.64 [R1+0x370], R80 ;  /* 0x0003705001007387 */ /* 0x000fe20000100a00 */
[----:B------:R-:W-:-:S03]  /*32500*/  SEL R0, R0, RZ, !P0 ;  /* 0x000000ff00007207 */ /* 0x000fc60004000000 */
[----:B------:R-:W-:Y:S01]  /*32510*/  STL.64 [R1+0x378], R82 ;  /* 0x0003785201007387 */ /* 0x000fe20000100a00 */
[----:B------:R-:W-:-:S03]  /*32520*/  ISETP.NE.U32.AND P1, PT, R0, RZ, PT ;  /* 0x000000ff0000720c */ /* 0x000fc60003f25070 */
[----:B------:R-:W-:Y:S01]  /*32530*/  STL [R1+0x16e4], R68 ;  /* 0x0016e44401007387 */ /* 0x000fe20000100800 */
[----:B------:R-:W-:-:S03]  /*32540*/  IMAD R0, R93, 0x10000, R72 ;  /* 0x000100005d007824 */ /* 0x000fc600078e0248 */
[----:B------:R1:W-:Y:S01]  /*32550*/  STL [R1+0x16e0], R71 ;  /* 0x0016e04701007387 */ /* 0x0003e20000100800 */
[----:B------:R-:W-:-:S03]  /*32560*/  MOV R7, R71 ;  /* 0x0000004700077202 */ /* 0x000fc60000000f00 */
[----:B------:R-:W4:Y:S01]  /*32570*/  LDL.LU R74, [R1+0x1728] ;  /* 0x00172800014a7983 */ /* 0x000f220000300800 */
[----:B------:R-:W-:-:S03]  /*32580*/  IMAD.MOV.U32 R6, RZ, RZ, R68 ;  /* 0x000000ffff067224 */ /* 0x000fc600078e0044 */
[----:B------:R-:W4:Y:S04]  /*32590*/  LDL.LU R72, [R1+0x172c] ;  /* 0x00172c0001487983 */ /* 0x000f280000300800 */
[----:B-1----:R-:W4:Y:S04]  /*325a0*/  LDL.LU R71, [R1+0x1730] ;  /* 0x0017300001477983 */ /* 0x002f280000300800 */
[----:B------:R-:W4:Y:S04]  /*325b0*/  LDL.LU R68, [R1+0x1734] ;  /* 0x0017340001447983 */ /* 0x000f280000300800 */
        /* <DEDUP_REMOVED lines=11> */
[----:B------:R-:W4:Y:S04]  /*32670*/  LDL.LU R79, [R1+0x1738] ;  /* 0x00173800014f7983 */ /* 0x000f280000300800 */
[----:B------:R1:W-:Y:S04]  /*32680*/  LDGSTS.E [R0+0x1200], [R6.64], P1 ;  /* 0x0120000006007fae */ /* 0x0003e80008921844 */
[----:B-1----:R-:W4:Y:S04]  /*32690*/  LDL.LU R78, [R1+0x173c] ;  /* 0x00173c00014e7983 */ /* 0x002f280000300800 */
[----:B------:R-:W4:Y:S01]  /*326a0*/  LDL.LU R73, [R1+0x1760] ;  /* 0x0017600001497983 */ /* 0x000f220000300800 */
[----:B------:R-:W-:-:S03]  /*326b0*/  IMAD.MOV.U32 R7, RZ, RZ, R70 ;  /* 0x000000ffff077224 */ /* 0x000fc600078e0046 */
[----:B------:R-:W4:Y:S01]  /*326c0*/  LDL.LU R70, [R1+0x1764] ;  /* 0x0017640001467983 */ /* 0x000f220000300800 */
[----:B------:R-:W-:Y:S01]  /*326d0*/  ISETP.GT.AND P2, PT, R2, 0x6, PT ;  /* 0x000000060200780c */ /* 0x000fe20003f44270 */
[----:B------:R-:W-:-:S03]  /*326e0*/  IMAD.MOV.U32 R6, RZ, RZ, R5 ;  /* 0x000000ffff067224 */ /* 0x000fc600078e0005 */
[----:B------:R-:W-:Y:S02]  /*326f0*/  SEL R5, RZ, 0x4, !P2 ;  /* 0x00000004ff057807 */ /* 0x000fe40005000000 */
[----:B------:R1:W-:Y:S02]  /*32700*/  LDGSTS.E [R0+0x1400], [R6.64], P1 ;  /* 0x0140000006007fae */ /* 0x0003e40008921844 */
[----:B------:R-:W-:-:S04]  /*32710*/  SEL R5, R5, RZ, !P0 ;  /* 0x000000ff05057207 */ /* 0x000fc80004000000 */
[----:B------:R-:W-:Y:S02]  /*32720*/  ISETP.NE.U32.AND P2, PT, R5, RZ, PT ;  /* 0x000000ff0500720c */ /* 0x000fe40003f45070 */
[----:B---3--:R-:W-:-:S04]  /*32730*/  IADD3 R76, P3, R76, R206, RZ ;  /* 0x000000ce4c4c7210 */ /* 0x008fc80007f7e0ff */
[----:B--2---:R-:W-:Y:S01]  /*32740*/  IADD3.X R77, R77, R3, RZ, P3, !PT ;  /* 0x000000034d4d7210 */ /* 0x004fe20001ffe4ff */
[----:B-1----:R-:W-:Y:S01]  /*32750*/  IMAD.MOV.U32 R6, RZ, RZ, R76 ;  /* 0x000000ffff067224 */ /* 0x002fe200078e004c */
[----:B------:R-:W-:Y:S03]  /*32760*/  STL [R1+0x16fc], R76 ;  /* 0x0016fc4c01007387 */ /* 0x000fe60000100800 */
[----:B------:R-:W-:Y:S01]  /*32770*/  IMAD.MOV.U32 R7, RZ, RZ, R77 ;  /* 0x000000ffff077224 */ /* 0x000fe200078e004d */
[----:B------:R1:W-:Y:S04]  /*32780*/  STL [R1+0x16f8], R77 ;  /* 0x0016f84d01007387 */ /* 0x0003e80000100800 */
[----:B------:R2:W-:Y:S01]  /*32790*/  LDGSTS.E [R0+0x1600], [R6.64], P1 ;  /* 0x0160000006007fae */ /* 0x0005e20008921844 */
[----:B----4-:R-:W-:-:S05]  /*327a0*/  IADD3 R69, P4, R69, R206, RZ ;  /* 0x000000ce45457210 */ /* 0x010fca0007f9e0ff */
[----:B------:R-:W-:Y:S01]  /*327b0*/  IMAD.X R75, R75, 0x1, R3, P4 ;  /* 0x000000014b4b7824 */ /* 0x000fe200020e0603 */
[----:B------:R-:W-:Y:S01]  /*327c0*/  STL [R1+0x1724], R69 ;  /* 0x0017244501007387 */ /* 0x000fe20000100800 */
[----:B--2---:R-:W-:-:S03]  /*327d0*/  IMAD.MOV.U32 R6, RZ, RZ, R69 ;  /* 0x000000ffff067224 */ /* 0x004fc600078e0045 */
[----:B------:R2:W-:Y:S01]  /*327e0*/  STL [R1+0x1720], R75 ;  /* 0x0017204b01007387 */ /* 0x0005e20000100800 */
[----:B------:R-:W-:-:S03]  /*327f0*/  IMAD.MOV.U32 R7, RZ, RZ, R75 ;  /* 0x000000ffff077224 */ /* 0x000fc600078e004b */
[----:B-1----:R-:W3:Y:S04]  /*32800*/  LDL.LU R77, [R1+0x1768] ;  /* 0x00176800014d7983 */ /* 0x002ee80000300800 */
[----:B------:R-:W4:Y:S04]  /*32810*/  LDL.LU R76, [R1+0x176c] ;  /* 0x00176c00014c7983 */ /* 0x000f280000300800 */
[----:B--2---:R-:W2:Y:S04]  /*32820*/  LDL.LU R75, [R1+0x1770] ;  /* 0x00177000014b7983 */ /* 0x004ea80000300800 */
[----:B------:R-:W2:Y:S04]  /*32830*/  LDL.LU R69, [R1+0x1774] ;  /* 0x0017740001457983 */ /* 0x000ea80000300800 */
[----:B------:R1:W-:Y:S01]  /*32840*/  LDGSTS.E [R0+0x3000], [R6.64], P2 ;  /* 0x0300000006007fae */ /* 0x0003e20009121844 */
[----:B------:R-:W-:-:S05]  /*32850*/  IADD3 R72, P1, R72, R206, RZ ;  /* 0x000000ce48487210 */ /* 0x000fca0007f3e0ff */
[----:B------:R-:W-:Y:S01]  /*32860*/  IMAD.X R74, R74, 0x1, R3, P1 ;  /* 0x000000014a4a7824 */ /* 0x000fe200008e0603 */
[----:B------:R-:W-:Y:S01]  /*32870*/  IADD3 R68, P3, R68, R206, RZ ;  /* 0x000000ce44447210 */ /* 0x000fe20007f7e0ff */
[----:B------:R-:W-:Y:S01]  /*32880*/  STL [R1+0x172c], R72 ;  /* 0x00172c4801007387 */ /* 0x000fe20000100800 */
[----:B-1----:R-:W-:Y:S02]  /*32890*/  IMAD.MOV.U32 R6, RZ, RZ, R72 ;  /* 0x000000ffff067224 */ /* 0x002fe400078e0048 */
[----:B------:R-:W-:Y:S01]  /*328a0*/  IADD3.X R71, R71, R3, RZ, P3, !PT ;  /* 0x0000000347477210 */ /* 0x000fe20001ffe4ff */
[----:B------:R-:W-:Y:S01]  /*328b0*/  IMAD.MOV.U32 R7, RZ, RZ, R74 ;  /* 0x000000ffff077224 */ /* 0x000fe200078e004a */
[----:B------:R1:W-:Y:S04]  /*328c0*/  STL [R1+0x1728], R74 ;  /* 0x0017284a01007387 */ /* 0x0003e80000100800 */
[----:B------:R-:W-:Y:S04]  /*328d0*/  STL [R1+0x1734], R68 ;  /* 0x0017344401007387 */ /* 0x000fe80000100800 */
[----:B------:R1:W-:Y:S04]  /*328e0*/  STL [R1+0x1730], R71 ;  /* 0x0017304701007387 */ /* 0x0003e80000100800 */
[----:B-1----:R-:W2:Y:S04]  /*328f0*/  LDL.LU R74, [R1+0x1778] ;  /* 0x00177800014a7983 */ /* 0x002ea80000300800 */
[----:B------:R1:W-:Y:S04]  /*32900*/  LDGSTS.E [R0+0x3200], [R6.64], P2 ;  /* 0x0320000006007fae */ /* 0x0003e80009121844 */
[----:B------:R-:W2:Y:S01]  /*32910*/  LDL.LU R72, [R1+0x177c] ;  /* 0x00177c0001487983 */ /* 0x000ea20000300800 */
[----:B-1----:R-:W-:-:S02]  /*32920*/  IMAD.MOV.U32 R7, RZ, RZ, R71 ;  /* 0x000000ffff077224 */ /* 0x002fc400078e0047 */
[----:B------:R-:W-:Y:S01]  /*32930*/  IMAD.MOV.U32 R6, RZ, RZ, R68 ;  /* 0x000000ffff067224 */ /* 0x000fe200078e0044 */
[----:B------:R-:W2:Y:S04]  /*32940*/  LDL.LU R71, [R1+0x17dc] ;  /* 0x0017dc0001477983 */ /* 0x000ea80000300800 */
[----:B------:R-:W2:Y:S04]  /*32950*/  LDL.LU R68, [R1+0x17e0] ;  /* 0x0017e00001447983 */ /* 0x000ea80000300800 */
[----:B------:R1:W-:Y:S01]  /*32960*/  LDGSTS.E [R0+0x3400], [R6.64], P2 ;  /* 0x0340000006007fae */ /* 0x0003e20009121844 */
[----:B------:R-:W-:-:S05]  /*32970*/  IADD3 R78, P3, R78, R206, RZ ;  /* 0x000000ce4e4e7210 */ /* 0x000fca0007f7e0ff */
[--C-:B------:R-:W-:Y:S01]  /*32980*/  IMAD.X R79, R79, 0x1, R3.reuse, P3 ;  /* 0x000000014f4f7824 */ /* 0x100fe200018e0603 */
[----:B------:R-:W-:Y:S01]  /*32990*/  IADD3 R70, P4, R70, R206, RZ ;  /* 0x000000ce46467210 */ /* 0x000fe20007f9e0ff */
[----:B------:R-:W-:Y:S04]  /*329a0*/  STL [R1+0x173c], R78 ;  /* 0x00173c4e01007387 */ /* 0x000fe80000100800 */
[----:B------:R-:W-:Y:S01]  /*329b0*/  IMAD.X R73, R73, 0x1, R3, P4 ;  /* 0x0000000149497824 */ /* 0x000fe200020e0603 */
[----:B------:R1:W-:Y:S02]  /*329c0*/  STL [R1+0x1738], R79 ;  /* 0x0017384f01007387 */ /* 0x0003e40000100800 */
[----:B-1----:R-:W-:Y:S01]  /*329d0*/  MOV R6, R78 ;  /* 0x0000004e00067202 */ /* 0x002fe20000000f00 */
        /* <DEDUP_REMOVED lines=18> */
[----:B--2---:R-:W-:Y:S01]  /*32b00*/  IADD3 R69, P3, R69, R206, RZ ;  /* 0x000000ce45457210 */ /* 0x004fe20007f7e0ff */
[----:B------:R-:W-:Y:S01]  /*32b10*/  STL [R1+0x176c], R76 ;  /* 0x00176c4c01007387 */ /* 0x000fe20000100800 */
[----:B-1----:R-:W-:-:S03]  /*32b20*/  IMAD.MOV.U32 R6, RZ, RZ, R76 ;  /* 0x000000ffff067224 */ /* 0x002fc600078e004c */
[----:B------:R-:W-:Y:S01]  /*32b30*/  IMAD.X R75, R75, 0x1, R3, P3 ;  /* 0x000000014b4b7824 */ /* 0x000fe200018e0603 */
[----:B------:R1:W-:Y:S01]  /*32b40*/  STL [R1+0x1768], R77 ;  /* 0x0017684d01007387 */ /* 0x0003e20000100800 */
[----:B------:R-:W-:-:S03]  /*32b50*/  MOV R7, R77 ;  /* 0x0000004d00077202 */ /* 0x000fc60000000f00 */
[----:B------:R-:W-:Y:S04]  /*32b60*/  STL [R1+0x1774], R69 ;  /* 0x0017744501007387 */ /* 0x000fe80000100800 */
[----:B------:R2:W-:Y:S04]  /*32b70*/  STL [R1+0x1770], R75 ;  /* 0x0017704b01007387 */ /* 0x0005e80000100800 */
[----:B-1----:R-:W3:Y:S01]  /*32b80*/  LDL.LU R77, [R1+0x17f4] ;  /* 0x0017f400014d7983 */ /* 0x002ee20000300800 */
[----:B------:R-:W-:-:S03]  /*32b90*/  ISETP.GT.AND P2, PT, R2, 0xe, PT ;  /* 0x0000000e0200780c */ /* 0x000fc60003f44270 */
[----:B------:R-:W4:Y:S04]  /*32ba0*/  LDL.LU R76, [R1+0x17f8] ;  /* 0x0017f800014c7983 */ /* 0x000f280000300800 */
[----:B------:R1:W-:Y:S01]  /*32bb0*/  LDGSTS.E [R0+0x5200], [R6.64], P1 ;  /* 0x0520000006007fae */ /* 0x0003e20008921844 */
[----:B------:R-:W-:Y:S01]  /*32bc0*/  SEL R5, RZ, 0x4, !P2 ;  /* 0x00000004ff057807 */ /* 0x000fe20005000000 */
[----:B-1----:R-:W-:Y:S02]  /*32bd0*/  IMAD.MOV.U32 R6, RZ, RZ, R69 ;  /* 0x000000ffff067224 */ /* 0x002fe400078e0045 */
[----:B------:R-:W-:Y:S02]  /*32be0*/  IMAD.MOV.U32 R7, RZ, RZ, R75 ;  /* 0x000000ffff077224 */ /* 0x000fe400078e004b */
[----:B--2---:R-:W2:Y:S01]  /*32bf0*/  LDL.LU R75, [R1+0x181c] ;  /* 0x00181c00014b7983 */ /* 0x004ea20000300800 */
[----:B------:R-:W-:-:S03]  /*32c00*/  IADD3 R72, P3, R72, R206, RZ ;  /* 0x000000ce48487210 */ /* 0x000fc60007f7e0ff */
[----:B------:R-:W2:Y:S02]  /*32c10*/  LDL.LU R69, [R1+0x1820] ;  /* 0x0018200001457983 */ /* 0x000ea40000300800 */
[----:B------:R-:W-:Y:S02]  /*32c20*/  IMAD.X R74, R74, 0x1, R3, P3 ;  /* 0x000000014a4a7824 */ /* 0x000fe400018e0603 */
[----:B------:R1:W-:Y:S01]  /*32c30*/  LDGSTS.E [R0+0x5400], [R6.64], P1 ;  /* 0x0540000006007fae */ /* 0x0003e20008921844 */
[----:B------:R-:W-:-:S03]  /*32c40*/  IADD3 R68, P4, R68, R206, RZ ;  /* 0x000000ce44447210 */ /* 0x000fc60007f9e0ff */
[----:B------:R-:W-:Y:S01]  /*32c50*/  STL [R1+0x177c], R72 ;  /* 0x00177c4801007387 */ /* 0x000fe20000100800 */
[----:B-1----:R-:W-:Y:S02]  /*32c60*/  IMAD.MOV.U32 R6, RZ, RZ, R72 ;  /* 0x000000ffff067224 */ /* 0x002fe400078e0048 */
[----:B------:R-:W-:Y:S02]  /*32c70*/  IMAD.X R71, R71, 0x1, R3, P4 ;  /* 0x0000000147477824 */ /* 0x000fe400020e0603 */
[----:B------:R-:W-:Y:S01]  /*32c80*/  IMAD.MOV.U32 R7, RZ, RZ, R74 ;  /* 0x000000ffff077224 */ /* 0x000fe200078e004a */
[----:B------:R1:W-:Y:S01]  /*32c90*/  STL [R1+0x1778], R74 ;  /* 0x0017784a01007387 */ /* 0x0003e20000100800 */
[----:B------:R-:W-:-:S03]  /*32ca0*/  SEL R5, R5, RZ, !P0 ;  /* 0x000000ff05057207 */ /* 0x000fc60004000000 */
[----:B------:R-:W-:Y:S01]  /*32cb0*/  STL [R1+0x17e0], R68 ;  /* 0x0017e04401007387 */ /* 0x000fe20000100800 */
[----:B------:R-:W-:-:S03]  /*32cc0*/  ISETP.NE.U32.AND P2, PT, R5, RZ, PT ;  /* 0x000000ff0500720c */ /* 0x000fc60003f45070 */
[----:B------:R1:W-:Y:S04]  /*32cd0*/  STL [R1+0x17dc], R71 ;  /* 0x0017dc4701007387 */ /* 0x0003e80000100800 */
[----:B------:R1:W-:Y:S04]  /*32ce0*/  LDGSTS.E [R0+0x5600], [R6.64], P1 ;  /* 0x0560000006007fae */ /* 0x0003e80008921844 */
[----:B-1----:R-:W2:Y:S04]  /*32cf0*/  LDL.LU R74, [R1+0x1824] ;  /* 0x00182400014a7983 */ /* 0x002ea80000300800 */
[----:B------:R-:W2:Y:S01]  /*32d00*/  LDL.LU R72, [R1+0x1828] ;  /* 0x0018280001487983 */ /* 0x000ea20000300800 */
[----:B------:R-:W-:Y:S01]  /*32d10*/  IMAD.MOV.U32 R7, RZ, RZ, R71 ;  /* 0x000000ffff077224 */ /* 0x000fe200078e0047 */
[----:B------:R-:W-:-:S02]  /*32d20*/  MOV R6, R68 ;  /* 0x0000004400067202 */ /* 0x000fc40000000f00 */
[----:B------:R-:W2:Y:S04]  /*32d30*/  LDL.LU R71, [R1+0x182c] ;  /* 0x00182c0001477983 */ /* 0x000ea80000300800 */
[----:B------:R-:W2:Y:S04]  /*32d40*/  LDL.LU R68, [R1+0x1830] ;  /* 0x0018300001447983 */ /* 0x000ea80000300800 */
[----:B------:R1:W-:Y:S01]  /*32d50*/  LDGSTS.E [R0+0x7000], [R6.64], P2 ;  /* 0x0700000006007fae */ /* 0x0003e20009121844 */
[----:B------:R-:W-:-:S05]  /*32d60*/  IADD3 R78, P1, R78, R206, RZ ;  /* 0x000000ce4e4e7210 */ /* 0x000fca0007f3e0ff */
[----:B------:R-:W-:Y:S02]  /*32d70*/  IMAD.X R79, R79, 0x1, R3, P1 ;  /* 0x000000014f4f7824 */ /* 0x000fe400008e0603 */
[----:B-1----:R-:W-:Y:S02]  /*32d80*/  IMAD.MOV.U32 R6, RZ, RZ, R78 ;  /* 0x000000ffff067224 */ /* 0x002fe400078e004e */
[----:B------:R-:W-:Y:S01]  /*32d90*/  IMAD.MOV.U32 R7, RZ, RZ, R79 ;  /* 0x000000ffff077224 */ /* 0x000fe200078e004f */
[----:B------:R-:W-:Y:S04]  /*32da0*/  STL [R1+0x17e8], R78 ;  /* 0x0017e84e01007387 */ /* 0x000fe80000100800 */
[----:B------:R-:W-:Y:S04]  /*32db0*/  STL [R1+0x17e4], R79 ;  /* 0x0017e44f01007387 */ /* 0x000fe80000100800 */
[----:B------:R1:W-:Y:S01]  /*32dc0*/  LDGSTS.E [R0+0x7200], [R6.64], P2 ;  /* 0x0720000006007fae */ /* 0x0003e20009121844 */
[----:B------:R-:W-:-:S05]  /*32dd0*/  IADD3 R70, P3, R70, R206, RZ ;  /* 0x000000ce46467210 */ /* 0x000fca0007f7e0ff */
[----:B------:R-:W-:Y:S01]  /*32de0*/  IMAD.X R73, R73, 0x1, R3, P3 ;  /* 0x0000000149497824 */ /* 0x000fe200018e0603 */
[----:B------:R-:W-:Y:S01]  /*32df0*/  STL [R1+0x17f0], R70 ;  /* 0x0017f04601007387 */ /* 0x000fe20000100800 */
[----:B-1----:R-:W-:-:S03]  /*32e00*/  IMAD.MOV.U32 R6, RZ, RZ, R70 ;  /* 0x000000ffff067224 */ /* 0x002fc600078e0046 */
[----:B------:R1:W-:Y:S01]  /*32e10*/  STL [R1+0x17ec], R73 ;  /* 0x0017ec4901007387 */ /* 0x0003e20000100800 */
[----:B------:R-:W-:Y:S02]  /*32e20*/  MOV R7, R73 ;  /* 0x0000004900077202 */ /* 0x000fe40000000f00 */
[----:B------:R-:W-:-:S03]  /*32e30*/  ISETP.GT.AND P1, PT, R2, 0x12, PT ;  /* 0x000000120200780c */ /* 0x000fc60003f24270 */
[----:B------:R3:W-:Y:S04]  /*32e40*/  LDGSTS.E [R0+0x7400], [R6.64], P2 ;  /* 0x0740000006007fae */ /* 0x0007e80009121844 */
[----:B-1----:R-:W2:Y:S04]  /*32e50*/  LDL.LU R73, [R1+0x1834] ;  /* 0x0018340001497983 */ /* 0x002ea80000300800 */
[----:B------:R-:W2:Y:S04]  /*32e60*/  LDL.LU R70, [R1+0x1838] ;  /* 0x0018380001467983 */ /* 0x000ea80000300800 */
[----:B------:R-:W2:Y:S04]  /*32e70*/  LDL.LU R81, [R1+0x185c] ;  /* 0x00185c0001517983 */ /* 0x000ea80000300800 */
[----:B------:R-:W2:Y:S01]  /*32e80*/  LDL.LU R80, [R1+0x1860] ;  /* 0x0018600001507983 */ /* 0x000ea20000300800 */
[----:B------:R-:W-:-:S04]  /*32e90*/  SEL R5, RZ, 0x4, !P1 ;  /* 0x00000004ff057807 */ /* 0x000fc80004800000 */
[----:B------:R-:W-:-:S04]  /*32ea0*/  SEL R5, R5, RZ, !P0 ;  /* 0x000000ff05057207 */ /* 0x000fc80004000000 */
[----:B------:R-:W-:Y:S02]  /*32eb0*/  ISETP.NE.U32.AND P1, PT, R5, RZ, PT ;  /* 0x000000ff0500720c */ /* 0x000fe40003f25070 */
[----:B----4-:R-:W-:-:S05]  /*32ec0*/  IADD3 R76, P3, R76, R206, RZ ;  /* 0x000000ce4c4c7210 */ /* 0x010fca0007f7e0ff */
[----:B---3--:R-:W-:Y:S02]  /*32ed0*/  IMAD.X R77, R77, 0x1, R3, P3 ;  /* 0x000000014d4d7824 */ /* 0x008fe400018e0603 */
[----:B------:R-:W-:Y:S02]  /*32ee0*/  IMAD.MOV.U32 R6, RZ, RZ, R76 ;  /* 0x000000ffff067224 */ /* 0x000fe400078e004c */
[----:B------:R-:W-:Y:S01]  /*32ef0*/  IMAD.MOV.U32 R7, RZ, RZ, R77 ;  /* 0x000000ffff077224 */ /* 0x000fe200078e004d */
[----:B------:R1:W-:Y:S04]  /*32f00*/  STL [R1+0x17f8], R76 ;  /* 0x0017f84c01007387 */ /* 0x0003e80000100800 */
[----:B------:R-:W-:Y:S04]  /*32f10*/  STL [R1+0x17f4], R77 ;  /* 0x0017f44d01007387 */ /* 0x000fe80000100800 */
[----:B------:R3:W-:Y:S01]  /*32f20*/  LDGSTS.E [R0+0x7600], [R6.64], P2 ;  /* 0x0760000006007fae */ /* 0x0007e20009121844 */
[----:B--2---:R-:W-:-:S05]  /*32f30*/  IADD3 R69, P4, R69, R206, RZ ;  /* 0x000000ce45457210 */ /* 0x004fca0007f9e0ff */
[----:B------:R-:W-:Y:S01]  /*32f40*/  IMAD.X R75, R75, 0x1, R3, P4 ;  /* 0x000000014b4b7824 */ /* 0x000fe200020e0603 */
[----:B------:R3:W-:Y:S04]  /*32f50*/  STL [R1+0x1820], R69 ;  /* 0x0018204501007387 */ /* 0x0007e80000100800 */
[----:B------:R4:W-:Y:S04]  /*32f60*/  STL [R1+0x181c], R75 ;  /* 0x00181c4b01007387 */ /* 0x0009e80000100800 */
[----:B------:R-:W2:Y:S04]  /*32f70*/  LDL.LU R79, [R1+0x1864] ;  /* 0x00186400014f7983 */ /* 0x000ea80000300800 */
[----:B------:R-:W2:Y:S01]  /*32f80*/  LDL.LU R78, [R1+0x1868] ;  /* 0x00186800014e7983 */ /* 0x000ea20000300800 */
[----:B---3--:R-:W-:-:S03]  /*32f90*/  IMAD.MOV.U32 R6, RZ, RZ, R69 ;  /* 0x000000ffff067224 */ /* 0x008fc600078e0045 */
[----:B-1----:R-:W3:Y:S04]  /*32fa0*/  LDL.LU R76, [R1+0x186c] ;  /* 0x00186c00014c7983 */ /* 0x002ee80000300800 */
[----:B------:R-:W3:Y:S01]  /*32fb0*/  LDL.LU R69, [R1+0x1870] ;  /* 0x0018700001457983 */ /* 0x000ee20000300800 */
[----:B------:R-:W-:-:S05]  /*32fc0*/  IMAD.MOV.U32 R7, RZ, RZ, R75 ;  /* 0x000000ffff077224 */ /* 0x000fca00078e004b */
[----:B------:R1:W-:Y:S01]  /*32fd0*/  LDGSTS.E [R0+0x9000], [R6.64], P1 ;  /* 0x0900000006007fae */ /* 0x0003e20008921844 */
[----:B------:R-:W-:-:S04]  /*32fe0*/  IADD3 R72, P2, R72, R206, RZ ;  /* 0x000000ce48487210 */ /* 0x000fc80007f5e0ff */
[----:B------:R-:W-:Y:S02]  /*32ff0*/  IADD3.X R74, R74, R3, RZ, P2, !PT ;  /* 0x000000034a4a7210 */ /* 0x000fe400017fe4ff */
[----:B------:R-:W-:Y:S01]  /*33000*/  IADD3 R68, P3, R68, R206, RZ ;  /* 0x000000ce44447210 */ /* 0x000fe20007f7e0ff */
[----:B------:R-:W-:Y:S04]  /*33010*/  STL [R1+0x1828], R72 ;  /* 0x0018284801007387 */ /* 0x000fe80000100800 */
[----:B------:R-:W-:Y:S01]  /*33020*/  IMAD.X R71, R71, 0x1, R3, P3 ;  /* 0x0000000147477824 */ /* 0x000fe200018e0603 */
[----:B------:R1:W-:Y:S04]  /*33030*/  STL [R1+0x1824], R74 ;  /* 0x0018244a01007387 */ /* 0x0003e80000100800 */
[----:B------:R-:W-:Y:S04]  /*33040*/  STL [R1+0x1830], R68 ;  /* 0x0018304401007387 */ /* 0x000fe80000100800 */
[----:B------:R1:W-:Y:S04]  /*33050*/  STL [R1+0x182c], R71 ;  /* 0x00182c4701007387 */ /* 0x0003e80000100800 */
[----:B------:R-:W3:Y:S04]  /*33060*/  LDL.LU R77, [R1+0x1874] ;  /* 0x00187400014d7983 */ /* 0x000ee80000300800 */
[----:B----4-:R-:W4:Y:S01]  /*33070*/  LDL.LU R75, [R1+0x1878] ;  /* 0x00187800014b7983 */ /* 0x010f220000300800 */
[----:B-1----:R-:W-:-:S02]  /*33080*/  IMAD.MOV.U32 R6, RZ, RZ, R72 ;  /* 0x000000ffff067224 */ /* 0x002fc400078e0048 */
[----:B------:R-:W-:Y:S02]  /*33090*/  IMAD.MOV.U32 R7, RZ, RZ, R74 ;  /* 0x000000ffff077224 */ /* 0x000fe400078e004a */
[----:B------:R-:W4:Y:S04]  /*330a0*/  LDL.LU R74, [R1+0x189c] ;  /* 0x00189c00014a7983 */ /* 0x000f280000300800 */
[----:B------:R-:W4:Y:S04]  /*330b0*/  LDL.LU R72, [R1+0x18a0] ;  /* 0x0018a00001487983 */ /* 0x000f280000300800 */
[----:B------:R1:W-:Y:S02]  /*330c0*/  LDGSTS.E [R0+0x9200], [R6.64], P1 ;  /* 0x0920000006007fae */ /* 0x0003e40008921844 */
[----:B-1----:R-:W-:-:S02]  /*330d0*/  IMAD.MOV.U32 R6, RZ, RZ, R68 ;  /* 0x000000ffff067224 */ /* 0x002fc400078e0044 */
[----:B------:R-:W-:Y:S02]  /*330e0*/  IMAD.MOV.U32 R7, RZ, RZ, R71 ;  /* 0x000000ffff077224 */ /* 0x000fe400078e0047 */
[----:B------:R-:W4:Y:S04]  /*330f0*/  LDL.LU R71, [R1+0x18a8] ;  /* 0x0018a80001477983 */ /* 0x000f280000300800 */
[----:B------:R-:W4:Y:S01]  /*33100*/  LDL.LU R68, [R1+0x18b0] ;  /* 0x0018b00001447983 */ /* 0x000f220000300800 */
[----:B------:R-:W-:-:S03]  /*33110*/  IADD3 R70, P3, R70, R206, RZ ;  /* 0x000000ce46467210 */ /* 0x000fc60007f7e0ff */
[----:B------:R1:W-:Y:S02]  /*33120*/  LDGSTS.E [R0+0x9400], [R6.64], P1 ;  /* 0x0940000006007fae */ /* 0x0003e40008921844 */
[----:B------:R-:W-:Y:S01]  /*33130*/  IMAD.X R73, R73, 0x1, R3, P3 ;  /* 0x0000000149497824 */ /* 0x000fe200018e0603 */
[----:B------:R-:W-:Y:S01]  /*33140*/  IADD3 R80, P4, R80, R206, RZ ;  /* 0x000000ce50507210 */ /* 0x000fe20007f9e0ff */
[----:B------:R-:W-:Y:S04]  /*33150*/  STL [R1+0x1838], R70 ;  /* 0x0018384601007387 */ /* 0x000fe80000100800 */
[----:B------:R1:W-:Y:S02]  /*33160*/  STL [R1+0x1834], R73 ;  /* 0x0018344901007387 */ /* 0x0003e40000100800 */
[----:B-1----:R-:W-:Y:S01]  /*33170*/  IMAD.MOV.U32 R7, RZ, RZ, R73 ;  /* 0x000000ffff077224 */ /* 0x002fe200078e0049 */
[----:B------:R-:W-:Y:S01]  /*33180*/  IADD3.X R81, R81, R3, RZ, P4, !PT ;  /* 0x0000000351517210 */ /* 0x000fe200027fe4ff */
[----:B------:R-:W-:Y:S01]  /*33190*/  STL [R1+0x1860], R80 ;  /* 0x0018605001007387 */ /* 0x000fe20000100800 */
[----:B------:R-:W-:-:S03]  /*331a0*/  IMAD.MOV.U32 R6, RZ, RZ, R70 ;  /* 0x000000ffff067224 */ /* 0x000fc600078e0046 */
[----:B------:R-:W4:Y:S04]  /*331b0*/  LDL.LU R73, [R1+0x18a4] ;  /* 0x0018a40001497983 */ /* 0x000f280000300800 */
[----:B------:R-:W-:Y:S04]  /*331c0*/  STL [R1+0x185c], R81 ;  /* 0x00185c5101007387 */ /* 0x000fe80000100800 */
[----:B------:R-:W4:Y:S01]  /*331d0*/  LDL.LU R70, [R1+0x18ac] ;  /* 0x0018ac0001467983 */ /* 0x000f220000300800 */
[----:B------:R-:W-:-:S03]  /*331e0*/  ISETP.GT.AND P2, PT, R2, 0x16, PT ;  /* 0x000000160200780c */ /* 0x000fc60003f44270 */
[----:B------:R1:W-:Y:S01]  /*331f0*/  LDGSTS.E [R0+0x9600], [R6.64], P1 ;  /* 0x0960000006007fae */ /* 0x0003e20008921844 */
[----:B------:R-:W-:-:S04]  /*33200*/  SEL R5, RZ, 0x4, !P2 ;  /* 0x00000004ff057807 */ /* 0x000fc80005000000 */
[----:B------:R-:W-:-:S04]  /*33210*/  SEL R5, R5, RZ, !P0 ;  /* 0x000000ff05057207 */ /* 0x000fc80004000000 */
[----:B------:R-:W-:Y:S01]  /*33220*/  ISETP.NE.U32.AND P2, PT, R5, RZ, PT ;  /* 0x000000ff0500720c */ /* 0x000fe20003f45070 */
[----:B-1----:R-:W-:Y:S02]  /*33230*/  IMAD.MOV.U32 R6, RZ, RZ, R80 ;  /* 0x000000ffff067224 */ /* 0x002fe400078e0050 */
[----:B------:R-:W-:-:S10]  /*33240*/  IMAD.MOV.U32 R7, RZ, RZ, R81 ;  /* 0x000000ffff077224 */ /* 0x000fd400078e0051 */
[----:B------:R1:W-:Y:S01]  /*33250*/  LDGSTS.E [R0+0xb000], [R6.64], P2 ;  /* 0x0b00000006007fae */ /* 0x0003e20009121844 */
[----:B------:R-:W-:Y:S01]  /*33260*/  IMAD.MOV.U32 R184, RZ, RZ, R4 ;  /* 0x000000ffffb87224 */ /* 0x000fe200078e0004 */
[----:B--2---:R-:W-:-:S05]  /*33270*/  IADD3 R78, P1, R78, R206, RZ ;  /* 0x000000ce4e4e7210 */ /* 0x004fca0007f3e0ff */
[----:B------:R-:W-:Y:S01]  /*33280*/  IMAD.X R79, R79, 0x1, R3, P1 ;  /* 0x000000014f4f7824 */ /* 0x000fe200008e0603 */
[----:B---3--:R-:W-:-:S03]  /*33290*/  IADD3 R69, P3, R69, R206, RZ ;  /* 0x000000ce45457210 */ /* 0x008fc60007f7e0ff */
[----:B-1----:R-:W-:Y:S01]  /*332a0*/  IMAD.MOV.U32 R7, RZ, RZ, R79 ;  /* 0x000000ffff077224 */ /* 0x002fe200078e004f */
[----:B------:R-:W-:Y:S01]  /*332b0*/  MOV R6, R78 ;  /* 0x0000004e00067202 */ /* 0x000fe20000000f00 */
[----:B------:R-:W-:Y:S01]  /*332c0*/  IMAD.X R76, R76, 0x1, R3, P3 ;  /* 0x000000014c4c7824 */ /* 0x000fe200018e0603 */
[----:B------:R-:W-:Y:S04]  /*332d0*/  STL [R1+0x1868], R78 ;  /* 0x0018684e01007387 */ /* 0x000fe80000100800 */
[----:B------:R1:W-:Y:S04]  /*332e0*/  LDGSTS.E [R0+0xb200], [R6.64], P2 ;  /* 0x0b20000006007fae */ /* 0x0003e80009121844 */
[----:B------:R-:W-:Y:S04]  /*332f0*/  STL [R1+0x1864], R79 ;  /* 0x0018644f01007387 */ /* 0x000fe80000100800 */
[----:B------:R-:W-:Y:S01]  /*33300*/  STL [R1+0x1870], R69 ;  /* 0x0018704501007387 */ /* 0x000fe20000100800 */
[----:B-1----:R-:W-:-:S02]  /*33310*/  IMAD.MOV.U32 R6, RZ, RZ, R69 ;  /* 0x000000ffff067224 */ /* 0x002fc400078e0045 */
[----:B------:R-:W-:Y:S01]  /*33320*/  IMAD.MOV.U32 R7, RZ, RZ, R76 ;  /* 0x000000ffff077224 */ /* 0x000fe200078e004c */
[----:B------:R1:W-:Y:S04]  /*33330*/  STL [R1+0x186c], R76 ;  /* 0x00186c4c01007387 */ /* 0x0003e80000100800 */
[----:B------:R2:W-:Y:S04]  /*33340*/  LDGSTS.E [R0+0xb400], [R6.64], P2 ;  /* 0x0b40000006007fae */ /* 0x0005e80009121844 */
[----:B-1----:R-:W3:Y:S04]  /*33350*/  LDL.LU R76, [R1+0x18b4] ;  /* 0x0018b400014c7983 */ /* 0x002ee80000300800 */
[----:B------:R-:W3:Y:S01]  /*33360*/  LDL.LU R69, [R1+0x18b8] ;  /* 0x0018b80001457983 */ /* 0x000ee20000300800 */
[----:B----4-:R-:W-:-:S05]  /*33370*/  IADD3 R75, P3, R75, R206, RZ ;  /* 0x000000ce4b4b7210 */ /* 0x010fca0007f7e0ff */
[----:B------:R-:W-:Y:S02]  /*33380*/  IMAD.X R77, R77, 0x1, R3, P3 ;  /* 0x000000014d4d7824 */ /* 0x000fe400018e0603 */
[----:B--2---:R-:W-:-:S03]  /*33390*/  IMAD.MOV.U32 R6, RZ, RZ, R75 ;  /* 0x000000ffff067224 */ /* 0x004fc600078e004b */
[----:B------:R-:W-:Y:S02]  /*333a0*/  MOV R7, R77 ;  /* 0x0000004d00077202 */ /* 0x000fe40000000f00 */
[----:B------:R-:W-:-:S03]  /*333b0*/  IADD3 R72, P4, R72, R206, RZ ;  /* 0x000000ce48487210 */ /* 0x000fc60007f9e0ff */
[----:B------:R1:W-:Y:S02]  /*333c0*/  LDGSTS.E [R0+0xb600], [R6.64], P2 ;  /* 0x0b60000006007fae */ /* 0x0003e40009121844 */
[----:B------:R-:W-:Y:S02]  /*333d0*/  IMAD.X R74, R74, 0x1, R3, P4 ;  /* 0x000000014a4a7824 */ /* 0x000fe400020e0603 */
[----:B------:R2:W-:Y:S01]  /*333e0*/  STL [R1+0x1878], R75 ;  /* 0x0018784b01007387 */ /* 0x0005e20000100800 */
[----:B------:R-:W-:-:S03]  /*333f0*/  ISETP.GT.AND P1, PT, R2, 0x1a, PT ;  /* 0x0000001a0200780c */ /* 0x000fc60003f24270 */
[----:B------:R-:W-:Y:S01]  /*33400*/  STL [R1+0x1874], R77 ;  /* 0x0018744d01007387 */ /* 0x000fe20000100800 */
[----:B------:R-:W-:-:S03]  /*33410*/  IADD3 R71, P2, R71, R206, RZ ;  /* 0x000000ce47477210 */ /* 0x000fc60007f5e0ff */
[----:B------:R4:W-:Y:S01]  /*33420*/  STL [R1+0x18a0], R72 ;  /* 0x0018a04801007387 */ /* 0x0009e20000100800 */
[----:B-1----:R-:W-:Y:S01]  /*33430*/  IMAD.MOV.U32 R6, RZ, RZ, R72 ;  /* 0x000000ffff067224 */ /* 0x002fe200078e0048 */
[----:B------:R-:W-:Y:S02]  /*33440*/  IADD3 R68, P3, R68, R206, RZ ;  /* 0x000000ce44447210 */ /* 0x000fe40007f7e0ff */
[----:B------:R1:W-:Y:S01]  /*33450*/  STL [R1+0x189c], R74 ;  /* 0x00189c4a01007387 */ /* 0x0003e20000100800 */
[----:B------:R-:W-:-:S03]  /*33460*/  SEL R5, RZ, 0x4, !P1 ;  /* 0x00000004ff057807 */ /* 0x000fc60004800000 */
[----:B--2---:R-:W2:Y:S04]  /*33470*/  LDL.LU R75, [R1+0x18dc] ;  /* 0x0018dc00014b7983 */ /* 0x004ea80000300800 */
[----:B----4-:R-:W2:Y:S04]  /*33480*/  LDL.LU R72, [R1+0x18e4] ;  /* 0x0018e40001487983 */ /* 0x010ea80000300800 */
[----:B------:R1:W-:Y:S01]  /*33490*/  STL [R1+0x18a8], R71 ;  /* 0x0018a84701007387 */ /* 0x0003e20000100800 */
[----:B------:R-:W-:Y:S01]  /*334a0*/  SEL R5, R5, RZ, !P0 ;  /* 0x000000ff05057207 */ /* 0x000fe20004000000 */
[----:B------:R-:W-:-:S02]  /*334b0*/  IMAD.MOV.U32 R7, RZ, RZ, R74 ;  /* 0x000000ffff077224 */ /* 0x000fc400078e004a */
[----:B------:R-:W-:-:S05]  /*334c0*/  IMAD.X R73, R73, 0x1, R3, P2 ;  /* 0x0000000149497824 */ /* 0x000fca00010e0603 */
[----:B------:R-:W-:Y:S01]  /*334d0*/  STL [R1+0x18a4], R73 ;  /* 0x0018a44901007387 */ /* 0x000fe20000100800 */
[----:B------:R-:W-:-:S03]  /*334e0*/  IMAD.X R70, R70, 0x1, R3, P3 ;  /* 0x0000000146467824 */ /* 0x000fc600018e0603 */
[----:B------:R1:W-:Y:S04]  /*334f0*/  STL [R1+0x18b0], R68 ;  /* 0x0018b04401007387 */ /* 0x0003e80000100800 */
[----:B------:R-:W2:Y:S01]  /*33500*/  LDL.LU R77, [R1+0x18d8] ;  /* 0x0018d800014d7983 */ /* 0x000ea20000300800 */
[----:B------:R-:W-:-:S03]  /*33510*/  ISETP.NE.U32.AND P1, PT, R5, RZ, PT ;  /* 0x000000ff0500720c */ /* 0x000fc60003f25070 */
[----:B------:R1:W-:Y:S04]  /*33520*/  STL [R1+0x18ac], R70 ;  /* 0x0018ac4601007387 */ /* 0x0003e80000100800 */
[----:B-1----:R-:W2:Y:S06]  /*33530*/  LDL.LU R74, [R1+0x18e0] ;  /* 0x0018e000014a7983 */ /* 0x002eac0000300800 */
[----:B------:R1:W-:Y:S02]  /*33540*/  LDGSTS.E [R0+0xd000], [R6.64], P1 ;  /* 0x0d00000006007fae */ /* 0x0003e40008921844 */
[----:B-1----:R-:W-:-:S02]  /*33550*/  IMAD.MOV.U32 R6, RZ, RZ, R71 ;  /* 0x000000ffff067224 */ /* 0x002fc400078e0047 */
[----:B------:R-:W-:Y:S01]  /*33560*/  IMAD.MOV.U32 R7, RZ, RZ, R73 ;  /* 0x000000ffff077224 */ /* 0x000fe200078e0049 */
[----:B------:R-:W2:Y:S04]  /*33570*/  LDL.LU R71, [R1+0x18ec] ;  /* 0x0018ec0001477983 */ /* 0x000ea80000300800 */
[----:B------:R1:W-:Y:S02]  /*33580*/  LDGSTS.E [R0+0xd200], [R6.64], P1 ;  /* 0x0d20000006007fae */ /* 0x0003e40008921844 */
[----:B-1----:R-:W-:Y:S02]  /*33590*/  MOV R6, R68 ;  /* 0x0000004400067202 */ /* 0x002fe40000000f00 */
[----:B------:R-:W2:Y:S01]  /*335a0*/  LDL.LU R68, [R1+0x18f4] ;  /* 0x0018f40001447983 */ /* 0x000ea20000300800 */
[----:B------:R-:W-:-:S03]  /*335b0*/  IMAD.MOV.U32 R7, RZ, RZ, R70 ;  /* 0x000000ffff077224 */ /* 0x000fc600078e0046 */
[----:B------:R-:W2:Y:S04]  /*335c0*/  LDL.LU R4, [R1+0x1c7c] ;  /* 0x001c7c0001047983 */ /* 0x000ea80000300800 */
[----:B------:R-:W2:Y:S04]  /*335d0*/  LDL.LU R73, [R1+0x18e8] ;  /* 0x0018e80001497983 */ /* 0x000ea80000300800 */
[----:B------:R-:W2:Y:S01]  /*335e0*/  LDL.LU R70, [R1+0x18f0] ;  /* 0x0018f00001467983 */ /* 0x000ea20000300800 */
[----:B------:R-:W-:-:S03]  /*335f0*/  ISETP.GT.AND P2, PT, R2, 0x1e, PT ;  /* 0x0000001e0200780c */ /* 0x000fc60003f44270 */
[----:B------:R1:W-:Y:S01]  /*33600*/  LDGSTS.E [R0+0xd400], [R6.64], P1 ;  /* 0x0d40000006007fae */ /* 0x0003e20008921844 */
[----:B------:R-:W-:-:S04]  /*33610*/  SEL R5, RZ, 0x4, !P2 ;  /* 0x00000004ff057807 */ /* 0x000fc80005000000 */
[----:B------:R-:W-:-:S04]  /*33620*/  SEL R5, R5, RZ, !P0 ;  /* 0x000000ff05057207 */ /* 0x000fc80004000000 */
[----:B------:R-:W-:Y:S02]  /*33630*/  ISETP.NE.U32.AND P2, PT, R5, RZ, PT ;  /* 0x000000ff0500720c */ /* 0x000fe40003f45070 */
[----:B---3--:R-:W-:-:S05]  /*33640*/  IADD3 R69, P3, R69, R206, RZ ;  /* 0x000000ce45457210 */ /* 0x008fca0007f7e0ff */
[----:B------:R-:W-:Y:S01]  /*33650*/  IMAD.X R76, R76, 0x1, R3, P3 ;  /* 0x000000014c4c7824 */ /* 0x000fe200018e0603 */
[----:B-1----:R-:W-:-:S03]  /*33660*/  MOV R6, R69 ;  /* 0x0000004500067202 */ /* 0x002fc60000000f00 */
[----:B------:R-:W-:Y:S01]  /*33670*/  IMAD.MOV.U32 R7, RZ, RZ, R76 ;  /* 0x000000ffff077224 */ /* 0x000fe200078e004c */
[----:B------:R-:W-:Y:S04]  /*33680*/  STL [R1+0x18b8], R69 ;  /* 0x0018b84501007387 */ /* 0x000fe80000100800 */
[----:B------:R1:W-:Y:S04]  /*33690*/  LDGSTS.E [R0+0xd600], [R6.64], P1 ;  /* 0x0d60000006007fae */ /* 0x0003e80008921844 */
[----:B------:R3:W-:Y:S04]  /*336a0*/  STL [R1+0x18b4], R76 ;  /* 0x0018b44c01007387 */ /* 0x0007e80000100800 */
[----:B------:R-:W4:Y:S04]  /*336b0*/  LDL.LU R78, [R1+0x1700] ;  /* 0x00170000014e7983 */ /* 0x000f280000300800 */
[----:B---3--:R-:W3:Y:S04]  /*336c0*/  LDL.LU R76, [R1+0x1704] ;  /* 0x00170400014c7983 */ /* 0x008ee80000300800 */
[----:B------:R-:W4:Y:S01]  /*336d0*/  LDL.LU R69, [R1+0x170c] ;  /* 0x00170c0001457983 */ /* 0x000f220000300800 */
[----:B--2---:R-:W-:-:S02]  /*336e0*/  IADD3 R75, P1, R75, R206, RZ ;  /* 0x000000ce4b4b7210 */ /* 0x004fc40007f3e0ff */
[----:B------:R-:W-:-:S03]  /*336f0*/  IADD3 R72, P3, R72, R206, RZ ;  /* 0x000000ce48487210 */ /* 0x000fc60007f7e0ff */
[----:B-1----:R-:W-:Y:S01]  /*33700*/  IMAD.MOV.U32 R6, RZ, RZ, R75 ;  /* 0x000000ffff067224 */ /* 0x002fe200078e004b */
[----:B------:R-:W-:Y:S01]  /*33710*/  STL [R1+0x18dc], R75 ;  /* 0x0018dc4b01007387 */ /* 0x000fe20000100800 */
[----:B------:R-:W-:-:S04]  /*33720*/  IMAD.X R77, R77, 0x1, R3, P1 ;  /* 0x000000014d4d7824 */ /* 0x000fc800008e0603 */
[----:B------:R-:W-:Y:S01]  /*33730*/  IMAD.MOV.U32 R7, RZ, RZ, R77 ;  /* 0x000000ffff077224 */ /* 0x000fe200078e004d */
[----:B------:R-:W-:Y:S01]  /*33740*/  STL [R1+0x18d8], R77 ;  /* 0x0018d84d01007387 */ /* 0x000fe20000100800 */
[----:B------:R-:W-:-:S03]  /*33750*/  IADD3.X R74, R74, R3, RZ, P3, !PT ;  /* 0x000000034a4a7210 */ /* 0x000fc60001ffe4ff */
[----:B------:R-:W-:Y:S04]  /*33760*/  STL [R1+0x18e4], R72 ;  /* 0x0018e44801007387 */ /* 0x000fe80000100800 */
[----:B------:R1:W-:Y:S04]  /*33770*/  LDGSTS.E [R0+0xf000], [R6.64], P2 ;  /* 0x0f00000006007fae */ /* 0x0003e80009121844 */
[----:B------:R2:W-:Y:S01]  /*33780*/  STL [R1+0x18e0], R74 ;  /* 0x0018e04a01007387 */ /* 0x0005e20000100800 */
[----:B-1----:R-:W-:-:S03]  /*33790*/  IMAD.MOV.U32 R7, RZ, RZ, R74 ;  /* 0x000000ffff077224 */ /* 0x002fc600078e004a */
[----:B--2---:R-:W2:Y:S01]  /*337a0*/  LDL.LU R74, [R1+0x1708] ;  /* 0x00170800014a7983 */ /* 0x004ea20000300800 */
[-C--:B------:R-:W-:Y:S01]  /*337b0*/  IADD3 R71, P1, R71, R206.reuse, RZ ;  /* 0x000000ce47477210 */ /* 0x080fe20007f3e0ff */
[----:B------:R-:W-:Y:S02]  /*337c0*/  IMAD.MOV.U32 R6, RZ, RZ, R72 ;  /* 0x000000ffff067224 */ /* 0x000fe400078e0048 */
[----:B------:R-:W2:Y:S04]  /*337d0*/  LDL.LU R72, [R1+0x1710] ;  /* 0x0017100001487983 */ /* 0x000ea80000300800 */
[----:B------:R-:W2:Y:S04]  /*337e0*/  LDL.LU R5, [R1+0x1714] ;  /* 0x0017140001057983 */ /* 0x000ea80000300800 */
[----:B------:R-:W-:Y:S04]  /*337f0*/  STL [R1+0x18ec], R71 ;  /* 0x0018ec4701007387 */ /* 0x000fe80000100800 */
[----:B------:R1:W-:Y:S01]  /*33800*/  LDGSTS.E [R0+0xf200], [R6.64], P2 ;  /* 0x0f20000006007fae */ /* 0x0003e20009121844 */
[----:B------:R-:W-:Y:S01]  /*33810*/  IADD3 R68, P3, R68, R206, RZ ;  /* 0x000000ce44447210 */ /* 0x000fe20007f7e0ff */
[----:B------:R-:W-:-:S04]  /*33820*/  IMAD.X R73, R73, 0x1, R3, P1 ;  /* 0x0000000149497824 */ /* 0x000fc800008e0603 */
[----:B------:R-:W-:Y:S01]  /*33830*/  IMAD.X R70, R70, 0x1, R3, P3 ;  /* 0x0000000146467824 */ /* 0x000fe200018e0603 */
[----:B------:R1:W-:Y:S02]  /*33840*/  STL [R1+0x18e8], R73 ;  /* 0x0018e84901007387 */ /* 0x0003e40000100800 */
[----:B-1----:R-:W-:Y:S02]  /*33850*/  IMAD.MOV.U32 R7, RZ, RZ, R73 ;  /* 0x000000ffff077224 */ /* 0x002fe400078e0049 */
[----:B------:R-:W-:Y:S04]  /*33860*/  STL [R1+0x18f4], R68 ;  /* 0x0018f44401007387 */ /* 0x000fe80000100800 */
[----:B------:R1:W-:Y:S04]  /*33870*/  STL [R1+0x18f0], R70 ;  /* 0x0018f04601007387 */ /* 0x0003e80000100800 */
[----:B------:R-:W2:Y:S04]  /*33880*/  LDL.LU R75, [R1+0x1718] ;  /* 0x00171800014b7983 */ /* 0x000ea80000300800 */
[----:B------:R-:W2:Y:S01]  /*33890*/  LDL.LU R73, [R1+0x171c] ;  /* 0x00171c0001497983 */ /* 0x000ea20000300800 */
[----:B------:R-:W-:-:S02]  /*338a0*/  IMAD.MOV.U32 R185, RZ, RZ, R145 ;  /* 0x000000ffffb97224 */ /* 0x000fc400078e0091 */
[----:B------:R-:W-:Y:S02]  /*338b0*/  IMAD.MOV.U32 R186, RZ, RZ, R144 ;  /* 0x000000ffffba7224 */ /* 0x000fe400078e0090 */
[----:B------:R-:W-:-:S07]  /*338c0*/  IMAD.MOV.U32 R187, RZ, RZ, R141 ;  /* 0x000000ffffbb7224 */ /* 0x000fce00078e008d */
[----:B------:R-:W-:Y:S01]  /*338d0*/  HMMA.1688.F32.TF32 R80, R160, R146, R184 ;  /* 0x00000092a050723c */ /* 0x000fe200000810b8 */
[----:B------:R-:W-:Y:S02]  /*338e0*/  IMAD.MOV.U32 R180, RZ, RZ, R140 ;  /* 0x000000ffffb47224 */ /* 0x000fe400078e008c */
[----:B------:R-:W-:Y:S02]  /*338f0*/  IMAD.MOV.U32 R181, RZ, RZ, R137 ;  /* 0x000000ffffb57224 */ /* 0x000fe400078e0089 */
[----:B------:R-:W-:Y:S02]  /*33900*/  IMAD.MOV.U32 R182, RZ, RZ, R136 ;  /* 0x000000ffffb67224 */ /* 0x000fe400078e0088 */
[----:B------:R-:W-:Y:S01]  /*33910*/  IMAD.MOV.U32 R183, RZ, RZ, R132 ;  /* 0x000000ffffb77224 */ /* 0x000fe200078e0084 */
[----:B------:R-:W-:Y:S02]  /*33920*/  MOV R6, R71 ;  /* 0x0000004700067202 */ /* 0x000fe40000000f00 */
[----:B------:R-:W-:-:S03]  /*33930*/  ISETP.GT.AND P1, PT, R2, 0x3, PT ;  /* 0x000000030200780c */ /* 0x000fc60003f24270 */
[----:B------:R1:W-:Y:S10]  /*33940*/  LDGSTS.E [R0+0xf400], [R6.64], P2 ;  /* 0x0f40000006007fae */ /* 0x0003f40009121844 */
[----:B------:R-:W-:Y:S04]  /*33950*/  STL.64 [R1+0x860], R80 ;  /* 0x0008605001007387 */ /* 0x000fe80000100a00 */
[----:B------:R1:W-:Y:S02]  /*33960*/  STL.64 [R1+0x868], R82 ;  /* 0x0008685201007387 */ /* 0x0003e40000100a00 */
[----:B-1----:R-:W-:-:S02]  /*33970*/  IMAD.MOV.U32 R6, RZ, RZ, R68 ;  /* 0x000000ffff067224 */ /* 0x002fc400078e0044 */
[----:B------:R-:W-:Y:S02]  /*33980*/  IMAD.MOV.U32 R7, RZ, RZ, R70 ;  /* 0x000000ffff077224 */ /* 0x000fe400078e0046 */
[----:B------:R-:W-:Y:S01]  /*33990*/  IMAD.SHL.U32 R133, R133, 0x4, RZ ;  /* 0x0000000485857824 */ /* 0x000fe200078e00ff */
[----:B------:R-:W2:Y:S04]  /*339a0*/  LDL.LU R70, [R1+0x1744] ;  /* 0x0017440001467983 */ /* 0x000ea80000300800 */
[----:B------:R1:W-:Y:S01]  /*339b0*/  LDGSTS.E [R0+0xf600], [R6.64], P2 ;  /* 0x0f60000006007fae */ /* 0x0003e20009121844 */
[----:B------:R-:W-:Y:S01]  /*339c0*/  HMMA.1688.F32.TF32 R80, R160, R150, R180 ;  /* 0x00000096a050723c */ /* 0x000fe200000810b4 */
[----:B------:R-:W-:Y:S02]  /*339d0*/  LOP3.LUT R68, R133, 0x60, RZ, 0x3c, !PT ;  /* 0x0000006085447812 */ /* 0x000fe400078e3cff */
[----:B------:R-:W2:Y:S04]  /*339e0*/  LDL.LU R71, [R1+0x174c] ;  /* 0x00174c0001477983 */ /* 0x000ea80000300800 */
[----:B------:R-:W2:Y:S01]  /*339f0*/  LDL.LU R77, [R1+0x1740] ;  /* 0x00174000014d7983 */ /* 0x000ea20000300800 */
[----:B-1----:R-:W-:-:S04]  /*33a00*/  SEL R0, RZ, 0x4, !P1 ;  /* 0x00000004ff007807 */ /* 0x002fc80004800000 */
[----:B------:R-:W-:-:S04]  /*33a10*/  SEL R0, R0, RZ, !P0 ;  /* 0x000000ff00007207 */ /* 0x000fc80004000000 */
[----:B------:R-:W-:Y:S01]  /*33a20*/  ISETP.NE.U32.AND P1, PT, R0, RZ, PT ;  /* 0x000000ff0000720c */ /* 0x000fe20003f25070 */
[----:B------:R-:W-:-:S06]  /*33a30*/  IMAD R0, R93, 0x10000, R68 ;  /* 0x000100005d007824 */ /* 0x000fcc00078e0244 */
[----:B------:R-:W-:Y:S04]  /*33a40*/  STL.64 [R1+0x840], R80 ;  /* 0x0008405001007387 */ /* 0x000fe80000100a00 */
[----:B------:R-:W-:Y:S01]  /*33a50*/  STL.64 [R1+0x848], R82 ;  /* 0x0008485201007387 */ /* 0x000fe20000100a00 */
[----:B---3--:R-:W-:-:S05]  /*33a60*/  IADD3 R76, P2, R76, R206, RZ ;  /* 0x000000ce4c4c7210 */ /* 0x008fca0007f5e0ff */
[----:B----4-:R-:W-:Y:S01]  /*33a70*/  IMAD.X R78, R78, 0x1, R3, P2 ;  /* 0x000000014e4e7824 */ /* 0x010fe200010e0603 */
[----:B------:R-:W-:Y:S01]  /*33a80*/  IADD3 R69, P2, R69, R206, RZ ;  /* 0x000000ce45457210 */ /* 0x000fe20007f5e0ff */
[----:B------:R1:W-:Y:S01]  /*33a90*/  STL [R1+0x1704], R76 ;  /* 0x0017044c01007387 */ /* 0x0003e20000100800 */
[----:B------:R-:W-:Y:S01]  /*33aa0*/  MOV R6, R76 ;  /* 0x0000004c00067202 */ /* 0x000fe20000000f00 */
[----:B------:R-:W-:Y:S02]  /*33ab0*/  IMAD.MOV.U32 R7, RZ, RZ, R78 ;  /* 0x000000ffff077224 */ /* 0x000fe400078e004e */
[----:B------:R-:W3:Y:S04]  /*33ac0*/  LDL.LU R68, [R1+0x1754] ;  /* 0x0017540001447983 */ /* 0x000ee80000300800 */
[----:B------:R-:W-:Y:S04]  /*33ad0*/  STL [R1+0x1700], R78 ;  /* 0x0017004e01007387 */ /* 0x000fe80000100800 */
[----:B-1----:R-:W4:Y:S04]  /*33ae0*/  LDL.LU R76, [R1+0x1748] ;  /* 0x00174800014c7983 */ /* 0x002f280000300800 */
[----:B------:R1:W-:Y:S04]  /*33af0*/  LDGSTS.E [R0+0x1800], [R6.64], P1 ;  /* 0x0180000006007fae */ /* 0x0003e80008921844 */
[----:B------:R2:W-:Y:S01]  /*33b00*/  STL [R1+0x170c], R69 ;  /* 0x00170c4501007387 */ /* 0x0005e20000100800 */
[----:B-1----:R-:W-:-:S02]  /*33b10*/  IMAD.MOV.U32 R6, RZ, RZ, R69 ;  /* 0x000000ffff067224 */ /* 0x002fc400078e0045 */
[----:B--2---:R-:W-:-:S05]  /*33b20*/  IMAD.X R74, R74, 0x1, R3, P2 ;  /* 0x000000014a4a7824 */ /* 0x004fca00010e0603 */
[----:B------:R1:W-:Y:S04]  /*33b30*/  STL [R1+0x1708], R74 ;  /* 0x0017084a01007387 */ /* 0x0003e80000100800 */
[----:B------:R-:W2:Y:S01]  /*33b40*/  LDL.LU R69, [R1+0x1750] ;  /* 0x0017500001457983 */ /* 0x000ea20000300800 */
[----:B------:R-:W-:Y:S01]  /*33b50*/  IADD3 R5, P2, R5, R206, RZ ;  /* 0x000000ce05057210 */ /* 0x000fe20007f5e0ff */
[----:B------:R-:W-:-:S04]  /*33b60*/  IMAD.MOV.U32 R7, RZ, RZ, R74 ;  /* 0x000000ffff077224 */ /* 0x000fc800078e004a */
[----:B------:R-:W-:Y:S01]  /*33b70*/  IMAD.X R72, R72, 0x1, R3, P2 ;  /* 0x0000000148487824 */ /* 0x000fe200010e0603 */
[----:B------:R1:W-:Y:S04]  /*33b80*/  LDGSTS.E [R0+0x1a00], [R6.64], P1 ;  /* 0x01a0000006007fae */ /* 0x0003e80008921844 */
[----:B------:R-:W-:Y:S04]  /*33b90*/  STL [R1+0x1714], R5 ;  /* 0x0017140501007387 */ /* 0x000fe80000100800 */
[----:B------:R1:W-:Y:S02]  /*33ba0*/  STL [R1+0x1710], R72 ;  /* 0x0017104801007387 */ /* 0x0003e40000100800 */
[----:B-1----:R-:W-:Y:S01]  /*33bb0*/  IMAD.MOV.U32 R6, RZ, RZ, R5 ;  /* 0x000000ffff067224 */ /* 0x002fe200078e0005 */
[----:B------:R-:W-:Y:S01]  /*33bc0*/  MOV R7, R72 ;  /* 0x0000004800077202 */ /* 0x000fe20000000f00 */
[----:B------:R-:W2:Y:S04]  /*33bd0*/  LDL.LU R74, [R1+0x175c] ;  /* 0x00175c00014a7983 */ /* 0x000ea80000300800 */
[----:B------:R-:W2:Y:S04]  /*33be0*/  LDL.LU R72, [R1+0x1784] ;  /* 0x0017840001487983 */ /* 0x000ea80000300800 */
[----:B------:R1:W-:Y:S01]  /*33bf0*/  LDGSTS.E [R0+0x1c00], [R6.64], P1 ;  /* 0x01c0000006007fae */ /* 0x0003e20008921844 */
[----:B------:R-:W-:-:S05]  /*33c00*/  IADD3 R73, P3, R73, R206, RZ ;  /* 0x000000ce49497210 */ /* 0x000fca0007f7e0ff */
[----:B------:R-:W-:Y:S01]  /*33c10*/  IMAD.X R75, R75, 0x1, R3, P3 ;  /* 0x000000014b4b7824 */ /* 0x000fe200018e0603 */
[----:B------:R-:W-:Y:S01]  /*33c20*/  STL [R1+0x171c], R73 ;  /* 0x00171c4901007387 */ /* 0x000fe20000100800 */
[----:B-1----:R-:W-:Y:S02]  /*33c30*/  IMAD.MOV.U32 R6, RZ, RZ, R73 ;  /* 0x000000ffff067224 */ /* 0x002fe400078e0049 */
[----:B------:R-:W-:Y:S01]  /*33c40*/  IMAD.MOV.U32 R7, RZ, RZ, R75 ;  /* 0x000000ffff077224 */ /* 0x000fe200078e004b */
[----:B------:R1:W-:Y:S01]  /*33c50*/  STL [R1+0x1718], R75 ;  /* 0x0017184b01007387 */ /* 0x0003e20000100800 */
[----:B------:R-:W-:-:S03]  /*33c60*/  ISETP.GT.AND P2, PT, R2, 0x7, PT ;  /* 0x000000070200780c */ /* 0x000fc60003f44270 */
[----:B------:R1:W-:Y:S04]  /*33c70*/  LDGSTS.E [R0+0x1e00], [R6.64], P1 ;  /* 0x01e0000006007fae */ /* 0x0003e80008921844 */
[----:B-1----:R-:W2:Y:S04]  /*33c80*/  LDL.LU R75, [R1+0x1758] ;  /* 0x00175800014b7983 */ /* 0x002ea80000300800 */
[----:B------:R-:W2:Y:S01]  /*33c90*/  LDL.LU R73, [R1+0x1780] ;  /* 0x0017800001497983 */ /* 0x000ea20000300800 */
[----:B------:R-:W-:-:S04]  /*33ca0*/  SEL R5, RZ, 0x4, !P2 ;  /* 0x00000004ff057807 */ /* 0x000fc80005000000 */
[----:B------:R-:W-:-:S04]  /*33cb0*/  SEL R5, R5, RZ, !P0 ;  /* 0x000000ff05057207 */ /* 0x000fc80004000000 */
[----:B------:R-:W-:Y:S02]  /*33cc0*/  ISETP.NE.U32.AND P2, PT, R5, RZ, PT ;  /* 0x000000ff0500720c */ /* 0x000fe40003f45070 */
[----:B------:R-:W-:-:S05]  /*33cd0*/  IADD3 R70, P3, R70, R206, RZ ;  /* 0x000000ce46467210 */ /* 0x000fca0007f7e0ff */
[----:B------:R1:W-:Y:S01]  /*33ce0*/  STL [R1+0x1744], R70 ;  /* 0x0017444601007387 */ /* 0x0003e20000100800 */
[----:B------:R-:W-:Y:S01]  /*33cf0*/  IADD3 R71, P1, R71, R206, RZ ;  /* 0x000000ce47477210 */ /* 0x000fe20007f3e0ff */
[----:B------:R-:W-:Y:S02]  /*33d00*/  IMAD.X R77, R77, 0x1, R3, P3 ;  /* 0x000000014d4d7824 */ /* 0x000fe400018e0603 */
[----:B------:R-:W-:Y:S02]  /*33d10*/  IMAD.MOV.U32 R6, RZ, RZ, R70 ;  /* 0x000000ffff067224 */ /* 0x000fe400078e0046 */
[----:B------:R-:W-:Y:S01]  /*33d20*/  IMAD.MOV.U32 R7, RZ, RZ, R77 ;  /* 0x000000ffff077224 */ /* 0x000fe200078e004d */
[----:B------:R-:W-:Y:S04]  /*33d30*/  STL [R1+0x1740], R77 ;  /* 0x0017404d01007387 */ /* 0x000fe80000100800 */
[----:B------:R-:W2:Y:S04]  /*33d40*/  LDL.LU R80, [R1+0x178c] ;  /* 0x00178c0001507983 */ /* 0x000ea80000300800 */
[----:B-1----:R-:W2:Y:S04]  /*33d50*/  LDL.LU R70, [R1+0x1794] ;  /* 0x0017940001467983 */ /* 0x002ea80000300800 */
[----:B------:R1:W-:Y:S04]  /*33d60*/  STL [R1+0x174c], R71 ;  /* 0x00174c4701007387 */ /* 0x0003e80000100800 */
[----:B------:R1:W-:Y:S02]  /*33d70*/  LDGSTS.E [R0+0x3800], [R6.64], P2 ;  /* 0x0380000006007fae */ /* 0x0003e40009121844 */
[----:B-1----:R-:W-:Y:S01]  /*33d80*/  IMAD.MOV.U32 R6, RZ, RZ, R71 ;  /* 0x000000ffff067224 */ /* 0x002fe200078e0047 */
[----:B----4-:R-:W-:-:S02]  /*33d90*/  IADD3.X R76, R76, R3, RZ, P1, !PT ;  /* 0x000000034c4c7210 */ /* 0x010fc40000ffe4ff */
[----:B---3--:R-:W-:-:S03]  /*33da0*/  IADD3 R68, P1, R68, R206, RZ ;  /* 0x000000ce44447210 */ /* 0x008fc60007f3e0ff */
[----:B------:R-:W-:Y:S01]  /*33db0*/  STL [R1+0x1748], R76 ;  /* 0x0017484c01007387 */ /* 0x000fe20000100800 */
[----:B------:R-:W-:-:S03]  /*33dc0*/  IMAD.MOV.U32 R7, RZ, RZ, R76 ;  /* 0x000000ffff077224 */ /* 0x000fc600078e004c */
[----:B------:R-:W3:Y:S04]  /*33dd0*/  LDL.LU R81, [R1+0x1788] ;  /* 0x0017880001517983 */ /* 0x000ee80000300800 */
[----:B------:R-:W4:Y:S04]  /*33de0*/  LDL.LU R71, [R1+0x1790] ;  /* 0x0017900001477983 */ /* 0x000f280000300800 */
[----:B------:R-:W-:Y:S04]  /*33df0*/  STL [R1+0x1754], R68 ;  /* 0x0017544401007387 */ /* 0x000fe80000100800 */
[----:B------:R1:W-:Y:S02]  /*33e00*/  LDGSTS.E [R0+0x3a00], [R6.64], P2 ;  /* 0x03a0000006007fae */ /* 0x0003e40009121844 */
[----:B-1----:R-:W-:-:S02]  /*33e10*/  IMAD.MOV.U32 R6, RZ, RZ, R68 ;  /* 0x000000ffff067224 */ /* 0x002fc400078e0044 */
[----:B--2---:R-:W-:-:S04]  /*33e20*/  IMAD.X R69, R69, 0x1, R3, P1 ;  /* 0x0000000145457824 */ /* 0x004fc800008e0603 */
[----:B------:R-:W-:Y:S01]  /*33e30*/  IMAD.MOV.U32 R7, RZ, RZ, R69 ;  /* 0x000000ffff077224 */ /* 0x000fe200078e0045 */
[----:B------:R1:W-:Y:S04]  /*33e40*/  STL [R1+0x1750], R69 ;  /* 0x0017504501007387 */ /* 0x0003e80000100800 */
[----:B------:R2:W-:Y:S04]  /*33e50*/  LDGSTS.E [R0+0x3c00], [R6.64], P2 ;  /* 0x03c0000006007fae */ /* 0x0005e80009121844 */
[----:B-1----:R-:W4:Y:S04]  /*33e60*/  LDL.LU R69, [R1+0x17d4] ;  /* 0x0017d40001457983 */ /* 0x002f280000300800 */
[----:B------:R-:W4:Y:S04]  /*33e70*/  LDL.LU R68, [R1+0x17d8] ;  /* 0x0017d80001447983 */ /* 0x000f280000300800 */
[----:B------:R-:W4:Y:S04]  /*33e80*/  LDL.LU R79, [R1+0x17fc] ;  /* 0x0017fc00014f7983 */ /* 0x000f280000300800 */
[----:B------:R-:W4:Y:S04]  /*33e90*/  LDL.LU R78, [R1+0x1800] ;  /* 0x00180000014e7983 */ /* 0x000f280000300800 */
[----:B------:R-:W4:Y:S01]  /*33ea0*/  LDL.LU R77, [R1+0x1804] ;  /* 0x00180400014d7983 */ /* 0x000f220000300800 */
[----:B------:R-:W-:-:S03]  /*33eb0*/  IADD3 R74, P3, R74, R206, RZ ;  /* 0x000000ce4a4a7210 */ /* 0x000fc60007f7e0ff */
[----:B------:R-:W4:Y:S01]  /*33ec0*/  LDL.LU R76, [R1+0x1808] ;  /* 0x00180800014c7983 */ /* 0x000f220000300800 */
[----:B------:R-:W-:-:S03]  /*33ed0*/  IADD3 R72, P4, R72, R206, RZ ;  /* 0x000000ce48487210 */ /* 0x000fc60007f9e0ff */
[----:B------:R-:W-:Y:S01]  /*33ee0*/  STL [R1+0x175c], R74 ;  /* 0x00175c4a01007387 */ /* 0x000fe20000100800 */
[----:B--2---:R-:W-:Y:S02]  /*33ef0*/  IMAD.MOV.U32 R6, RZ, RZ, R74 ;  /* 0x000000ffff067224 */ /* 0x004fe400078e004a */
[----:B------:R-:W-:Y:S01]  /*33f00*/  IMAD.X R75, R75, 0x1, R3, P3 ;  /* 0x000000014b4b7824 */ /* 0x000fe200018e0603 */
[----:B------:R-:W-:-:S04]  /*33f10*/  IADD3.X R73, R73, R3, RZ, P4, !PT ;  /* 0x0000000349497210 */ /* 0x000fc800027fe4ff */
[----:B------:R1:W-:Y:S01]  /*33f20*/  STL [R1+0x1758], R75 ;  /* 0x0017584b01007387 */ /* 0x0003e20000100800 */
[----:B------:R-:W-:-:S03]  /*33f30*/  IMAD.MOV.U32 R7, RZ, RZ, R75 ;  /* 0x000000ffff077224 */ /* 0x000fc600078e004b */
[----:B------:R-:W-:Y:S04]  /*33f40*/  STL [R1+0x1784], R72 ;  /* 0x0017844801007387 */ /* 0x000fe80000100800 */
[----:B------:R2:W-:Y:S04]  /*33f50*/  STL [R1+0x1780], R73 ;  /* 0x0017804901007387 */ /* 0x0005e80000100800 */
[----:B-1----:R-:W4:Y:S04]  /*33f60*/  LDL.LU R75, [R1+0x180c] ;  /* 0x00180c00014b7983 */ /* 0x002f280000300800 */
[----:B------:R-:W4:Y:S04]  /*33f70*/  LDL.LU R74, [R1+0x1810] ;  /* 0x00181000014a7983 */ /* 0x000f280000300800 */
[----:B------:R1:W-:Y:S02]  /*33f80*/  LDGSTS.E [R0+0x3e00], [R6.64], P2 ;  /* 0x03e0000006007fae */ /* 0x0003e40009121844 */
[----:B-1----:R-:W-:-:S02]  /*33f90*/  IMAD.MOV.U32 R7, RZ, RZ, R73 ;  /* 0x000000ffff077224 */ /* 0x002fc400078e0049 */
[----:B------:R-:W-:Y:S01]  /*33fa0*/  IMAD.MOV.U32 R6, RZ, RZ, R72 ;  /* 0x000000ffff067224 */ /* 0x000fe200078e0048 */
[----:B--2---:R-:W2:Y:S04]  /*33fb0*/  LDL.LU R73, [R1+0x1814] ;  /* 0x0018140001497983 */ /* 0x004ea80000300800 */
[----:B------:R-:W2:Y:S01]  /*33fc0*/  LDL.LU R72, [R1+0x1818] ;  /* 0x0018180001487983 */ /* 0x000ea20000300800 */
[----:B------:R-:W-:-:S04]  /*33fd0*/  ISETP.GT.AND P1, PT, R2, 0xb, PT ;  /* 0x0000000b0200780c */ /* 0x000fc80003f24270 */
[----:B------:R-:W-:-:S04]  /*33fe0*/  SEL R5, RZ, 0x4, !P1 ;  /* 0x00000004ff057807 */ /* 0x000fc80004800000 */
[----:B------:R-:W-:-:S04]  /*33ff0*/  SEL R5, R5, RZ, !P0 ;  /* 0x000000ff05057207 */ /* 0x000fc80004000000 */
[----:B------:R-:W-:Y:S02]  /*34000*/  ISETP.NE.U32.AND P1, PT, R5, RZ, PT ;  /* 0x000000ff0500720c */ /* 0x000fe40003f25070 */
[-C--:B------:R-:W-:Y:S02]  /*34010*/  IADD3 R80, P2, R80, R206.reuse, RZ ;  /* 0x000000ce50507210 */ /* 0x080fe40007f5e0ff */
[----:B------:R-:W-:-:S09]  /*34020*/  IADD3 R70, P3, R70, R206, RZ ;  /* 0x000000ce46467210 */ /* 0x000fd20007f7e0ff */
[----:B------:R1:W-:Y:S02]  /*34030*/  LDGSTS.E [R0+0x5800], [R6.64], P1 ;  /* 0x0580000006007fae */ /* 0x0003e40008921844 */
[----:B-1----:R-:W-:Y:S02]  /*34040*/  MOV R6, R80 ;  /* 0x0000005000067202 */ /* 0x002fe40000000f00 */
[----:B------:R-:W-:Y:S01]  /*34050*/  STL [R1+0x178c], R80 ;  /* 0x00178c5001007387 */ /* 0x000fe20000100800 */
[----:B------:R-:W-:Y:S02]  /*34060*/  IMAD.MOV.U32 R98, RZ, RZ, R101 ;  /* 0x000000ffff627224 */ /* 0x000fe400078e0065 */
[----:B------:R-:W-:Y:S01]  /*34070*/  IMAD.MOV.U32 R99, RZ, RZ, R100 ;  /* 0x000000ffff637224 */ /* 0x000fe200078e0064 */
[-C--:B------:R-:W-:Y:S08]  /*34080*/  HMMA.1688.F32.TF32 R104, R164, R102.reuse, R104 ;  /* 0x00000066a468723c */ /* 0x080ff00000081068 */
[----:B------:R-:W-:Y:S01]  /*34090*/  HMMA.1688.F32.TF32 R100, R160, R102, R96 ;  /* 0x00000066a064723c */ /* 0x000fe20000081060 */
[----:B---3--:R-:W-:-:S04]  /*340a0*/  IMAD.X R81, R81, 0x1, R3, P2 ;  /* 0x0000000151517824 */ /* 0x008fc800010e0603 */
[----:B------:R-:W-:Y:S02]  /*340b0*/  IMAD.MOV.U32 R7, RZ, RZ, R81 ;  /* 0x000000ffff077224 */ /* 0x000fe400078e0051 */
[----:B----4-:R-:W-:-:S03]  /*340c0*/  IMAD.X R71, R71, 0x1, R3, P3 ;  /* 0x0000000147477824 */ /* 0x010fc600018e0603 */
[----:B------:R1:W-:Y:S02]  /*340d0*/  LDGSTS.E [R0+0x5a00], [R6.64], P1 ;  /* 0x05a0000006007fae */ /* 0x0003e40008921844 */
[----:B-1----:R-:W-:Y:S02]  /*340e0*/  IMAD.MOV.U32 R6, RZ, RZ, R70 ;  /* 0x000000ffff067224 */ /* 0x002fe400078e0046 */
[----:B------:R-:W-:-:S05]  /*340f0*/  IMAD.MOV.U32 R7, RZ, RZ, R71 ;  /* 0x000000ffff077224 */ /* 0x000fca00078e0047 */
[----:B------:R1:W-:Y:S04]  /*34100*/  LDGSTS.E [R0+0x5c00], [R6.64], P1 ;  /* 0x05c0000006007fae */ /* 0x0003e80008921844 */
[----:B------:R-:W-:Y:S04]  /*34110*/  STL [R1+0x1788], R81 ;  /* 0x0017885101007387 */ /* 0x000fe80000100800 */
[----:B------:R-:W-:Y:S04]  /*34120*/  STL [R1+0x1794], R70 ;  /* 0x0017944601007387 */ /* 0x000fe80000100800 */
[----:B------:R3:W-:Y:S01]  /*34130*/  STL [R1+0x1790], R71 ;  /* 0x0017904701007387 */ /* 0x0007e20000100800 */
[----:B------:R-:W-:-:S05]  /*34140*/  IADD3 R68, P3, R68, R206, RZ ;  /* 0x000000ce44447210 */ /* 0x000fca0007f7e0ff */
[----:B------:R-:W-:Y:S02]  /*34150*/  IMAD.X R69, R69, 0x1, R3, P3 ;  /* 0x0000000145457824 */ /* 0x000fe400018e0603 */
[----:B-1----:R-:W-:Y:S02]  /*34160*/  IMAD.MOV.U32 R6, RZ, RZ, R68 ;  /* 0x000000ffff067224 */ /* 0x002fe400078e0044 */
[----:B------:R-:W-:-:S05]  /*34170*/  IMAD.MOV.U32 R7, RZ, RZ, R69 ;  /* 0x000000ffff077224 */ /* 0x000fca00078e0045 */
[----:B------:R1:W-:Y:S01]  /*34180*/  LDGSTS.E [R0+0x5e00], [R6.64], P1 ;  /* 0x05e0000006007fae */ /* 0x0003e20008921844 */
[-C--:B------:R-:W-:Y:S02]  /*34190*/  IADD3 R78, P1, R78, R206.reuse, RZ ;  /* 0x000000ce4e4e7210 */ /* 0x080fe40007f3e0ff */
[----:B------:R-:W-:Y:S01]  /*341a0*/  IADD3 R76, P3, R76, R206, RZ ;  /* 0x000000ce4c4c7210 */ /* 0x000fe20007f7e0ff */
[----:B------:R-:W-:Y:S01]  /*341b0*/  STL [R1+0x17d8], R68 ;  /* 0x0017d84401007387 */ /* 0x000fe20000100800 */
[----:B------:R-:W-:-:S03]  /*341c0*/  IADD3.X R79, R79, R3, RZ, P1, !PT ;  /* 0x000000034f4f7210 */ /* 0x000fc60000ffe4ff */
[----:B------:R4:W-:Y:S01]  /*341d0*/  STL [R1+0x17d4], R69 ;  /* 0x0017d44501007387 */ /* 0x0009e20000100800 */
[----:B------:R-:W-:-:S03]  /*341e0*/  IMAD.X R77, R77, 0x1, R3, P3 ;  /* 0x000000014d4d7824 */ /* 0x000fc600018e0603 */
[----:B---3--:R-:W3:Y:S04]  /*341f0*/  LDL.LU.64 R70, [R1+0x16a0] ;  /* 0x0016a00001467983 */ /* 0x008ee80000300a00 */
[----:B----4-:R-:W4:Y:S04]  /*34200*/  LDL.LU.64 R68, [R1+0x1698] ;  /* 0x0016980001447983 */ /* 0x010f280000300a00 */
[----:B------:R-:W-:Y:S04]  /*34210*/  STL [R1+0x1800], R78 ;  /* 0x0018004e01007387 */ /* 0x000fe80000100800 */
[----:B------:R1:W-:Y:S04]  /*34220*/  STL [R1+0x17fc], R79 ;  /* 0x0017fc4f01007387 */ /* 0x0003e80000100800 */
[----:B------:R-:W-:Y:S04]  /*34230*/  STL [R1+0x1808], R76 ;  /* 0x0018084c01007387 */ /* 0x000fe80000100800 */
[----:B------:R-:W4:Y:S04]  /*34240*/  LDL.LU.64 R98, [R1+0x1690] ;  /* 0x0016900001627983 */ /* 0x000f280000300a00 */
[----:B------:R1:W-:Y:S04]  /*34250*/  STL [R1+0x1804], R77 ;  /* 0x0018044d01007387 */ /* 0x0003e80000100800 */
[----:B------:R-:W4:Y:S04]  /*34260*/  LDL.LU.64 R94, [R1+0x1688] ;  /* 0x00168800015e7983 */ /* 0x000f280000300a00 */
[----:B------:R-:W4:Y:S01]  /*34270*/  LDL.LU.64 R90, [R1+0x1680] ;  /* 0x00168000015a7983 */ /* 0x000f220000300a00 */
[----:B------:R-:W-:-:S03]  /*34280*/  IADD3 R74, P1, R74, R206, RZ ;  /* 0x000000ce4a4a7210 */ /* 0x000fc60007f3e0ff */
[----:B------:R-:W4:Y:S02]  /*34290*/  LDL.LU.64 R88, [R1+0x1678] ;  /* 0x0016780001587983 */ /* 0x000f240000300a00 */
[----:B------:R-:W-:Y:S02]  /*342a0*/  IMAD.X R75, R75, 0x1, R3, P1 ;  /* 0x000000014b4b7824 */ /* 0x000fe400008e0603 */
[----:B------:R-:W-:Y:S04]  /*342b0*/  STL [R1+0x1810], R74 ;  /* 0x0018104a01007387 */ /* 0x000fe80000100800 */
[----:B------:R3:W-:Y:S01]  /*342c0*/  STL [R1+0x180c], R75 ;  /* 0x00180c4b01007387 */ /* 0x0007e20000100800 */
[----:B--2---:R-:W-:-:S05]  /*342d0*/  IADD3 R72, P3, R72, R206, RZ ;  /* 0x000000ce48487210 */ /* 0x004fca0007f7e0ff */
[----:B------:R-:W-:Y:S04]  /*342e0*/  STL [R1+0x1818], R72 ;  /* 0x0018184801007387 */ /* 0x000fe80000100800 */
[----:B------:R-:W2:Y:S01]  /*342f0*/  LDL.LU.64 R96, [R1+0x1670] ;  /* 0x0016700001607983 */ /* 0x000ea20000300a00 */
[----:B------:R-:W-:-:S04]  /*34300*/  ISETP.GT.AND P2, PT, R2, 0xf, PT ;  /* 0x0000000f0200780c */ /* 0x000fc80003f44270 */
[----:B------:R-:W-:-:S04]  /*34310*/  SEL R5, RZ, 0x4, !P2 ;  /* 0x00000004ff057807 */ /* 0x000fc80005000000 */
[----:B------:R-:W-:-:S04]  /*34320*/  SEL R5, R5, RZ, !P0 ;  /* 0x000000ff05057207 */ /* 0x000fc80004000000 */
[----:B------:R-:W-:Y:S01]  /*34330*/  ISETP.NE.U32.AND P2, PT, R5, RZ, PT ;  /* 0x000000ff0500720c */ /* 0x000fe20003f45070 */
[----:B-1----:R-:W-:Y:S02]  /*34340*/  IMAD.MOV.U32 R6, RZ, RZ, R78 ;  /* 0x000000ffff067224 */ /* 0x002fe400078e004e */
[----:B------:R-:W-:Y:S01]  /*34350*/  IMAD.MOV.U32 R7, RZ, RZ, R79 ;  /* 0x000000ffff077224 */ /* 0x000fe200078e004f */
[----:B------:R-:W-:Y:S01]  /*34360*/  IADD3.X R73, R73, R3, RZ, P3, !PT ;  /* 0x0000000349497210 */ /* 0x000fe20001ffe4ff */
[----:B------:R-:W-:-:S08]  /*34370*/  IMAD.MOV.U32 R205, RZ, RZ, c[0x0][0x18c] ;  /* 0x00006300ffcd7624 */ /* 0x000fd000078e00ff */
[----:B------:R1:W-:Y:S01]  /*34380*/  LDGSTS.E [R0+0x7800], [R6.64], P2 ;  /* 0x0780000006007fae */ /* 0x0003e20009121844 */
[----:B------:R-:W-:-:S03]  /*34390*/  IMAD.SHL.U32 R205, R205, 0x20, RZ ;  /* 0x00000020cdcd7824 */ /* 0x000fc600078e00ff */
[----:B------:R4:W-:Y:S04]  /*343a0*/  STL [R1+0x1814], R73 ;  /* 0x0018144901007387 */ /* 0x0009e80000100800 */
[----:B------:R-:W2:Y:S01]  /*343b0*/  LDL.LU.64 R84, [R1+0x1668] ;  /* 0x0016680001547983 */ /* 0x000ea20000300a00 */
[----:B-1----:R-:W-:-:S03]  /*343c0*/  IMAD.MOV.U32 R6, RZ, RZ, R76 ;  /* 0x000000ffff067224 */ /* 0x002fc600078e004c */
[----:B------:R-:W2:Y:S01]  /*343d0*/  LDL.LU.64 R82, [R1+0x1660] ;  /* 0x0016600001527983 */ /* 0x000ea20000300a00 */
[----:B------:R-:W-:Y:S02]  /*343e0*/  IMAD.MOV.U32 R7, RZ, RZ, R77 ;  /* 0x000000ffff077224 */ /* 0x000fe400078e004d */
[----:B------:R-:W-:Y:S01]  /*343f0*/  IMAD.SHL.U32 R205, R205, 0x4, RZ ;  /* 0x00000004cdcd7824 */ /* 0x000fe200078e00ff */
[----:B------:R-:W2:Y:S04]  /*34400*/  LDL.LU.64 R80, [R1+0x1658] ;  /* 0x0016580001507983 */ /* 0x000ea80000300a00 */
[----:B------:R1:W-:Y:S04]  /*34410*/  LDGSTS.E [R0+0x7a00], [R6.64], P2 ;  /* 0x07a0000006007fae */ /* 0x0003e80009121844 */
[----:B------:R-:W2:Y:S04]  /*34420*/  LDL.LU.64 R78, [R1+0x1650] ;  /* 0x00165000014e7983 */ /* 0x000ea80000300a00 */
[----:B------:R-:W2:Y:S01]  /*34430*/  LDL.LU.64 R76, [R1+0x1648] ;  /* 0x00164800014c7983 */ /* 0x000ea20000300a00 */
[----:B-1----:R-:W-:-:S02]  /*34440*/  IMAD.MOV.U32 R6, RZ, RZ, R74 ;  /* 0x000000ffff067224 */ /* 0x002fc400078e004a */
[----:B------:R-:W-:-:S05]  /*34450*/  IMAD.MOV.U32 R7, RZ, RZ, R75 ;  /* 0x000000ffff077224 */ /* 0x000fca00078e004b */
[----:B------:R1:W-:Y:S01]  /*34460*/  LDGSTS.E [R0+0x7c00], [R6.64], P2 ;  /* 0x07c0000006007fae */ /* 0x0003e20009121844 */
[----:B------:R-:W-:Y:S03]  /*34470*/  HMMA.1688.F32.TF32 R36, R164, R22, R116 ;  /* 0x00000016a424723c */ /* 0x000fe60000081074 */
[----:B------:R-:W2:Y:S04]  /*34480*/  LDL.LU.64 R116, [R1+0x1640] ;  /* 0x0016400001747983 */ /* 0x000ea80000300a00 */
[----:B------:R-:W2:Y:S01]  /*34490*/  LDL.LU.64 R86, [R1+0x1638] ;  /* 0x0016380001567983 */ /* 0x000ea20000300a00 */
[----:B-1----:R-:W-:Y:S01]  /*344a0*/  IMAD.MOV.U32 R6, RZ, RZ, R72 ;  /* 0x000000ffff067224 */ /* 0x002fe200078e0048 */
[----:B------:R-:W-:-:S05]  /*344b0*/  MOV R7, R73 ;  /* 0x0000004900077202 */ /* 0x000fca0000000f00 */
[----:B------:R1:W-:Y:S01]  /*344c0*/  LDGSTS.E [R0+0x7e00], [R6.64], P2 ;  /* 0x07e0000006007fae */ /* 0x0003e20009121844 */
[C---:B------:R-:W-:Y:S08]  /*344d0*/  HMMA.1688.F32.TF32 R48, R164.reuse, R34, R48 ;  /* 0x00000022a430723c */ /* 0x040ff00000081030 */
[C---:B------:R-:W-:Y:S08]  /*344e0*/  HMMA.1688.F32.TF32 R44, R164.reuse, R30, R44 ;  /* 0x0000001ea42c723c */ /* 0x040ff0000008102c */
[----:B------:R-:W-:Y:S01]  /*344f0*/  HMMA.1688.F32.TF32 R244, R164, R18, R244 ;  /* 0x00000012a4f4723c */ /* 0x000fe200000810f4 */
[----:B---3--:R-:W-:-:S02]  /*34500*/  IADD3 R75, P1, R70, R205, RZ ;  /* 0x000000cd464b7210 */ /* 0x008fc40007f3e0ff */
[----:B----4-:R-:W-:-:S03]  /*34510*/  IADD3 R73, P2, R68, R205, RZ ;  /* 0x000000cd44497210 */ /* 0x010fc60007f5e0ff */
[--C-:B------:R-:W-:Y:S02]  /*34520*/  IMAD.X R146, R71, 0x1, R4.reuse, P1 ;  /* 0x0000000147927824 */ /* 0x100fe400008e0604 */
[----:B------:R-:W-:Y:S01]  /*34530*/  IMAD.X R148, R69, 0x1, R4, P2 ;  /* 0x0000000145947824 */ /* 0x000fe200010e0604 */
[-C--:B------:R-:W-:Y:S02]  /*34540*/  IADD3 R71, P1, R98, R205.reuse, RZ ;  /* 0x000000cd62477210 */ /* 0x080fe40007f3e0ff */
[----:B------:R-:W-:-:S03]  /*34550*/  IADD3 R69, P2, R94, R205, RZ ;  /* 0x000000cd5e457210 */ /* 0x000fc60007f5e0ff */
[--C-:B------:R-:W-:Y:S02]  /*34560*/  IMAD.X R150, R99, 0x1, R4.reuse, P1 ;  /* 0x0000000163967824 */ /* 0x100fe400008e0604 */
[----:B------:R-:W3:Y:S01]  /*34570*/  LDL.LU.64 R98, [R1+0x1630] ;  /* 0x0016300001627983 */ /* 0x000ee20000300a00 */
[-C--:B------:R-:W-:Y:S01]  /*34580*/  IADD3 R68, P1, R90, R205.reuse, RZ ;  /* 0x000000cd5a447210 */ /* 0x080fe20007f3e0ff */
[--C-:B------:R-:W-:Y:S02]  /*34590*/  IMAD.X R152, R95, 0x1, R4.reuse, P2 ;  /* 0x000000015f987824 */ /* 0x100fe400010e0604 */
[----:B------:R-:W4:Y:S01]  /*345a0*/  LDL.LU.64 R94, [R1+0x1628] ;  /* 0x00162800015e7983 */ /* 0x000f220000300a00 */
[----:B------:R-:W-:Y:S01]  /*345b0*/  IADD3 R70, P2, R88, R205, RZ ;  /* 0x000000cd58467210 */ /* 0x000fe20007f5e0ff */
[--C-:B------:R-:W-:Y:S02]  /*345c0*/  IMAD.X R156, R91, 0x1, R4.reuse, P1 ;  /* 0x000000015b9c7824 */ /* 0x100fe400008e0604 */
[----:B------:R-:W4:Y:S02]  /*345d0*/  LDL.LU.64 R90, [R1+0x1620] ;  /* 0x00162000015a7983 */ /* 0x000f240000300a00 */
[----:B------:R-:W-:-:S02]  /*345e0*/  IMAD.X R164, R89, 0x1, R4, P2 ;  /* 0x0000000159a47824 */ /* 0x000fc400010e0604 */
[----:B------:R-:W4:Y:S04]  /*345f0*/  LDL.LU.64 R88, [R1+0x1618] ;  /* 0x0016180001587983 */ /* 0x000f280000300a00 */
[----:B------:R-:W4:Y:S01]  /*34600*/  LDL.LU.64 R120, [R1+0x1610] ;  /* 0x0016100001787983 */ /* 0x000f220000300a00 */
[----:B--2---:R-:W-:-:S04]  /*34610*/  IADD3 R72, P1, R96, R205, RZ ;  /* 0x000000cd60487210 */ /* 0x004fc80007f3e0ff */
[----:B------:R-:W-:Y:S02]  /*34620*/  IADD3.X R166, R97, R4, RZ, P1, !PT ;  /* 0x0000000461a67210 */ /* 0x000fe40000ffe4ff */
[----:B------:R-:W2:Y:S04]  /*34630*/  LDL.LU.64 R96, [R1+0x1608] ;  /* 0x0016080001607983 */ /* 0x000ea80000300a00 */
[----:B------:R-:W2:Y:S04]  /*34640*/  LDL.LU.64 R110, [R1+0x1600] ;  /* 0x00160000016e7983 */ /* 0x000ea80000300a00 */
[----:B-1----:R-:W2:Y:S01]  /*34650*/  LDL.LU.64 R6, [R1+0x15f8] ;  /* 0x0015f80001067983 */ /* 0x002ea20000300a00 */
[----:B------:R-:W-:Y:S01]  /*34660*/  IMAD.MOV.U32 R168, RZ, RZ, R21 ;  /* 0x000000ffffa87224 */ /* 0x000fe200078e0015 */
[----:B------:R-:W-:Y:S01]  /*34670*/  MOV R171, R16 ;  /* 0x0000001000ab7202 */ /* 0x000fe20000000f00 */
[----:B------:R-:W-:Y:S01]  /*34680*/  IMAD.MOV.U32 R169, RZ, RZ, R20 ;  /* 0x000000ffffa97224 */ /* 0x000fe200078e0014 */
[----:B------:R-:W2:Y:S01]  /*34690*/  LDL.LU.64 R122, [R1+0x15e8] ;  /* 0x0015e800017a7983 */ /* 0x000ea20000300a00 */
[----:B------:R-:W-:Y:S01]  /*346a0*/  IMAD.MOV.U32 R170, RZ, RZ, R17 ;  /* 0x000000ffffaa7224 */ /* 0x000fe200078e0011 */
[C---:B------:R-:W-:Y:S08]  /*346b0*/  HMMA.1688.F32.TF32 R20, R160.reuse, R22, R172 ;  /* 0x00000016a014723c */ /* 0x040ff000000810ac */
[----:B------:R-:W-:Y:S01]  /*346c0*/  HMMA.1688.F32.TF32 R16, R160, R18, R168 ;  /* 0x00000012a010723c */ /* 0x000fe200000810a8 */
[----:B------:R-:W-:-:S06]  /*346d0*/  IADD3 R74, P2, R84, R205, RZ ;  /* 0x000000cd544a7210 */ /* 0x000fcc0007f5e0ff */
[----:B------:R-:W-:Y:S01]  /*346e0*/  IMAD.X R168, R85, 0x1, R4, P2 ;  /* 0x0000000155a87824 */ /* 0x000fe200010e0604 */
[----:B------:R-:W-:Y:S01]  /*346f0*/  IADD3 R112, P1, R82, R205, RZ ;  /* 0x000000cd52707210 */ /* 0x000fe20007f3e0ff */
[----:B------:R-:W-:Y:S01]  /*34700*/  IMAD.MOV.U32 R241, RZ, RZ, R28 ;  /* 0x000000fffff17224 */ /* 0x000fe200078e001c */
[----:B------:R-:W-:Y:S01]  /*34710*/  MOV R240, R29 ;  /* 0x0000001d00f07202 */ /* 0x000fe20000000f00 */
[----:B------:R-:W-:Y:S01]  /*34720*/  HMMA.1688.F32.TF32 R32, R160, R34, R124 ;  /* 0x00000022a020723c */ /* 0x000fe2000008107c */
[-C--:B------:R-:W-:Y:S01]  /*34730*/  IADD3 R114, P2, R80, R205.reuse, RZ ;  /* 0x000000cd50727210 */ /* 0x080fe20007f5e0ff */
[--C-:B------:R-:W-:Y:S01]  /*34740*/  IMAD.X R170, R83, 0x1, R4.reuse, P1 ;  /* 0x0000000153aa7824 */ /* 0x100fe200008e0604 */
[----:B------:R-:W2:Y:S03]  /*34750*/  LDL.LU.64 R84, [R1+0x15d8] ;  /* 0x0015d80001547983 */ /* 0x000ea60000300a00 */
[----:B------:R-:W-:Y:S01]  /*34760*/  IMAD.X R172, R81, 0x1, R4, P2 ;  /* 0x0000000151ac7824 */ /* 0x000fe200010e0604 */
[----:B------:R-:W2:Y:S01]  /*34770*/  LDL.LU.64 R124, [R1+0x15c8] ;  /* 0x0015c800017c7983 */ /* 0x000ea20000300a00 */
[----:B------:R-:W-:-:S02]  /*34780*/  IADD3 R83, P1, R78, R205, RZ ;  /* 0x000000cd4e537210 */ /* 0x000fc40007f3e0ff */
[----:B------:R-:W-:Y:S01]  /*34790*/  IADD3 R81, P2, R76, R205, RZ ;  /* 0x000000cd4c517210 */ /* 0x000fe20007f5e0ff */
[----:B------:R-:W-:Y:S02]  /*347a0*/  HMMA.1688.F32.TF32 R28, R160, R30, R176 ;  /* 0x0000001ea01c723c */ /* 0x000fe400000810b0 */
[----:B------:R-:W-:-:S05]  /*347b0*/  IMAD.X R174, R79, 0x1, R4, P1 ;  /* 0x000000014fae7824 */ /* 0x000fca00008e0604 */
[----:B------:R-:W-:Y:S01]  /*347c0*/  IMAD.X R176, R77, 0x1, R4, P2 ;  /* 0x000000014db07824 */ /* 0x000fe200010e0604 */
[-C--:B------:R-:W-:Y:S02]  /*347d0*/  IADD3 R79, P1, R116, R205.reuse, RZ ;  /* 0x000000cd744f7210 */ /* 0x080fe40007f3e0ff */
[----:B------:R-:W-:-:S03]  /*347e0*/  IADD3 R77, P2, R86, R205, RZ ;  /* 0x000000cd564d7210 */ /* 0x000fc60007f5e0ff */
[----:B------:R-:W-:Y:S01]  /*347f0*/  IMAD.X R178, R117, 0x1, R4, P1 ;  /* 0x0000000175b27824 */ /* 0x000fe200008e0604 */
[----:B------:R-:W-:Y:S02]  /*34800*/  IADD3.X R180, R87, R4, RZ, P2, !PT ;  /* 0x0000000457b47210 */ /* 0x000fe400017fe4ff */
[----:B------:R-:W2:Y:S01]  /*34810*/  LDL.LU.64 R86, [R1+0x15b8] ;  /* 0x0015b80001567983 */ /* 0x000ea20000300a00 */
[-C--:B---3--:R-:W-:Y:S02]  /*34820*/  IADD3 R76, P1, R98, R205.reuse, RZ ;  /* 0x000000cd624c7210 */ /* 0x088fe40007f3e0ff */
[----:B----4-:R-:W-:-:S03]  /*34830*/  IADD3 R78, P2, R94, R205, RZ ;  /* 0x000000cd5e4e7210 */ /* 0x010fc60007f5e0ff */
[--C-:B------:R-:W-:Y:S02]  /*34840*/  IMAD.X R182, R99, 0x1, R4.reuse, P1 ;  /* 0x0000000163b67824 */ /* 0x100fe400008e0604 */
[----:B------:R-:W3:Y:S01]  /*34850*/  LDL.LU.64 R98, [R1+0x15b0] ;  /* 0x0015b00001627983 */ /* 0x000ee20000300a00 */
[----:B------:R-:W-:Y:S01]  /*34860*/  IMAD.X R184, R95, 0x1, R4, P2 ;  /* 0x000000015fb87824 */ /* 0x000fe200010e0604 */
[-C--:B------:R-:W-:Y:S02]  /*34870*/  IADD3 R80, P1, R90, R205.reuse, RZ ;  /* 0x000000cd5a507210 */ /* 0x080fe40007f3e0ff */
[----:B------:R-:W4:Y:S01]  /*34880*/  LDL.LU.64 R94, [R1+0x15a8] ;  /* 0x0015a800015e7983 */ /* 0x000f220000300a00 */
[----:B------:R-:W-:-:S05]  /*34890*/  IADD3 R82, P2, R88, R205, RZ ;  /* 0x000000cd58527210 */ /* 0x000fca0007f5e0ff */
[--C-:B------:R-:W-:Y:S02]  /*348a0*/  IMAD.X R188, R89, 0x1, R4.reuse, P2 ;  /* 0x0000000159bc7824 */ /* 0x100fe400010e0604 */
[----:B------:R-:W4:Y:S01]  /*348b0*/  LDL.LU.64 R88, [R1+0x15a0] ;  /* 0x0015a00001587983 */ /* 0x000f220000300a00 */
[--C-:B------:R-:W-:Y:S01]  /*348c0*/  IMAD.X R186, R91, 0x1, R4.reuse, P1 ;  /* 0x000000015bba7824 */ /* 0x100fe200008e0604 */
[-C--:B------:R-:W-:Y:S02]  /*348d0*/  IADD3 R116, P1, R120, R205.reuse, RZ ;  /* 0x000000cd78747210 */ /* 0x080fe40007f3e0ff */
[----:B------:R-:W4:Y:S03]  /*348e0*/  LDL.LU.64 R90, [R1+0x1598] ;  /* 0x00159800015a7983 */ /* 0x000f260000300a00 */
[----:B------:R-:W-:Y:S02]  /*348f0*/  IMAD.X R190, R121, 0x1, R4, P1 ;  /* 0x0000000179be7824 */ /* 0x000fe400008e0604 */
[----:B------:R-:W4:Y:S01]  /*34900*/  LDL.LU.64 R120, [R1+0x1590] ;  /* 0x0015900001787983 */ /* 0x000f220000300a00 */
[----:B--2---:R-:W-:-:S05]  /*34910*/  IADD3 R118, P2, R96, R205, RZ ;  /* 0x000000cd60767210 */ /* 0x004fca0007f5e0ff */
[----:B------:R-:W-:Y:S02]  /*34920*/  IMAD.X R191, R97, 0x1, R4, P2 ;  /* 0x0000000161bf7824 */ /* 0x000fe400010e0604 */
[----:B------:R-:W2:Y:S01]  /*34930*/  LDL.LU.64 R96, [R1+0x1588] ;  /* 0x0015880001607983 */ /* 0x000ea20000300a00 */
[----:B------:R-:W-:-:S05]  /*34940*/  IADD3 R222, P2, R6, R205, RZ ;  /* 0x000000cd06de7210 */ /* 0x000fca0007f5e0ff */
[----:B------:R-:W-:Y:S02]  /*34950*/  IMAD.X R193, R7, 0x1, R4, P2 ;  /* 0x0000000107c17824 */ /* 0x000fe400010e0604 */
[----:B------:R-:W2:Y:S01]  /*34960*/  LDL.LU.64 R6, [R1+0x1580] ;  /* 0x0015800001067983 */ /* 0x000ea20000300a00 */
[----:B------:R-:W-:-:S03]  /*34970*/  IADD3 R220, P1, R110, R205, RZ ;  /* 0x000000cd6edc7210 */ /* 0x000fc60007f3e0ff */
[----:B------:R-:W2:Y:S01]  /*34980*/  LDL.LU.64 R134, [R1+0x1578] ;  /* 0x0015780001867983 */ /* 0x000ea20000300a00 */
[----:B------:R-:W-:Y:S02]  /*34990*/  IADD3.X R192, R111, R4, RZ, P1, !PT ;  /* 0x000000046fc07210 */ /* 0x000fe40000ffe4ff */
[----:B------:R-:W-:-:S05]  /*349a0*/  IADD3 R224, P1, R122, R205, RZ ;  /* 0x000000cd7ae07210 */ /* 0x000fca0007f3e0ff */
[----:B------:R-:W-:Y:S02]  /*349b0*/  IMAD.X R194, R123, 0x1, R4, P1 ;  /* 0x000000017bc27824 */ /* 0x000fe400008e0604 */
[----:B------:R-:W2:Y:S01]  /*349c0*/  LDL.LU.64 R122, [R1+0x1570] ;  /* 0x00157000017a7983 */ /* 0x000ea20000300a00 */
[----:B------:R-:W-:Y:S02]  /*349d0*/  IMAD.MOV.U32 R242, RZ, RZ, R25 ;  /* 0x000000fffff27224 */ /* 0x000fe400078e0019 */
[----:B------:R-:W-:Y:S01]  /*349e0*/  IMAD.MOV.U32 R243, RZ, RZ, R24 ;  /* 0x000000fffff37224 */ /* 0x000fe200078e0018 */
[-C--:B------:R-:W-:Y:S02]  /*349f0*/  IADD3 R110, P2, R84, R205.reuse, RZ ;  /* 0x000000cd546e7210 */ /* 0x080fe40007f5e0ff */
[----:B------:R-:W-:-:S03]  /*34a00*/  IADD3 R111, P1, R124, R205, RZ ;  /* 0x000000cd7c6f7210 */ /* 0x000fc60007f3e0ff */
[--C-:B------:R-:W-:Y:S01]  /*34a10*/  IMAD.X R195, R85, 0x1, R4.reuse, P2 ;  /* 0x0000000155c37824 */ /* 0x100fe200010e0604 */
[----:B------:R-:W-:Y:S01]  /*34a20*/  HMMA.1688.F32.TF32 R24, R160, R26, R240 ;  /* 0x0000001aa018723c */ /* 0x000fe200000810f0 */
[----:B------:R-:W2:Y:S01]  /*34a30*/  LDL.LU.64 R84, [R1+0x1568] ;  /* 0x0015680001547983 */ /* 0x000ea20000300a00 */
[----:B------:R-:W-:-:S03]  /*34a40*/  IMAD.X R196, R125, 0x1, R4, P1 ;  /* 0x000000017dc47824 */ /* 0x000fc600008e0604 */
[----:B------:R-:W2:Y:S01]  /*34a50*/  LDL.LU.64 R132, [R1+0x1560] ;  /* 0x0015600001847983 */ /* 0x000ea20000300a00 */
[----:B------:R-:W-:-:S05]  /*34a60*/  IADD3 R226, P2, R86, R205, RZ ;  /* 0x000000cd56e27210 */ /* 0x000fca0007f5e0ff */
[----:B------:R-:W-:Y:S02]  /*34a70*/  IMAD.X R197, R87, 0x1, R4, P2 ;  /* 0x0000000157c57824 */ /* 0x000fe400010e0604 */
[----:B------:R-:W2:Y:S04]  /*34a80*/  LDL.LU.64 R86, [R1+0x1558] ;  /* 0x0015580001567983 */ /* 0x000ea80000300a00 */
[----:B------:R-:W2:Y:S01]  /*34a90*/  LDL.LU.64 R138, [R1+0x1550] ;  /* 0x00155000018a7983 */ /* 0x000ea20000300a00 */
[-C--:B---3--:R-:W-:Y:S02]  /*34aa0*/  IADD3 R243, P1, R98, R205.reuse, RZ ;  /* 0x000000cd62f37210 */ /* 0x088fe40007f3e0ff */
[----:B----4-:R-:W-:-:S03]  /*34ab0*/  IADD3 R241, P2, R94, R205, RZ ;  /* 0x000000cd5ef17210 */ /* 0x010fc60007f5e0ff */
[----:B------:R-:W-:Y:S01]  /*34ac0*/  IMAD.X R198, R99, 0x1, R4, P1 ;  /* 0x0000000163c67824 */ /* 0x000fe200008e0604 */
[----:B------:R-:W-:Y:S02]  /*34ad0*/  IADD3.X R199, R95, R4, RZ, P2, !PT ;  /* 0x000000045fc77210 */ /* 0x000fe400017fe4ff */
[-C--:B------:R-:W-:Y:S02]  /*34ae0*/  IADD3 R127, P1, R88, R205.reuse, RZ ;  /* 0x000000cd587f7210 */ /* 0x080fe40007f3e0ff */
[----:B------:R-:W-:-:S03]  /*34af0*/  IADD3 R125, P2, R90, R205, RZ ;  /* 0x000000cd5a7d7210 */ /* 0x000fc60007f5e0ff */
[--C-:B------:R-:W-:Y:S02]  /*34b00*/  IMAD.X R200, R89, 0x1, R4.reuse, P1 ;  /* 0x0000000159c87824 */ /* 0x100fe400008e0604 */
[----:B------:R-:W3:Y:S01]  /*34b10*/  LDL.LU.64 R88, [R1+0x1548] ;  /* 0x0015480001587983 */ /* 0x000ee20000300a00 */
[--C-:B------:R-:W-:Y:S01]  /*34b20*/  IMAD.X R201, R91, 0x1, R4.reuse, P2 ;  /* 0x000000015bc97824 */ /* 0x100fe200010e0604 */
[----:B------:R-:W-:Y:S02]  /*34b30*/  IADD3 R99, P2, R120, R205, RZ ;  /* 0x000000cd78637210 */ /* 0x000fe40007f5e0ff */
[----:B------:R-:W4:Y:S04]  /*34b40*/  LDL.LU.64 R94, [R1+0x1540] ;  /* 0x00154000015e7983 */ /* 0x000f280000300a00 */
[----:B------:R-:W4:Y:S01]  /*34b50*/  LDL.LU.64 R90, [R1+0x1538] ;  /* 0x00153800015a7983 */ /* 0x000f220000300a00 */
[----:B------:R-:W-:-:S03]  /*34b60*/  IMAD.X R202, R121, 0x1, R4, P2 ;  /* 0x0000000179ca7824 */ /* 0x000fc600010e0604 */
[----:B------:R-:W4:Y:S01]  /*34b70*/  LDL.LU.64 R120, [R1+0x1530] ;  /* 0x0015300001787983 */ /* 0x000f220000300a00 */
[----:B--2---:R-:W-:-:S05]  /*34b80*/  IADD3 R98, P1, R96, R205, RZ ;  /* 0x000000cd60627210 */ /* 0x004fca0007f3e0ff */
[----:B------:R-:W-:Y:S02]  /*34b90*/  IMAD.X R145, R97, 0x1, R4, P1 ;  /* 0x0000000161917824 */ /* 0x000fe400008e0604 */
[----:B------:R-:W2:Y:S01]  /*34ba0*/  LDL.LU.64 R96, [R1+0x1528] ;  /* 0x0015280001607983 */ /* 0x000ea20000300a00 */
[----:B------:R-:W-:-:S05]  /*34bb0*/  IADD3 R124, P1, R6, R205, RZ ;  /* 0x000000cd067c7210 */ /* 0x000fca0007f3e0ff */
[----:B------:R-:W-:Y:S02]  /*34bc0*/  IMAD.X R147, R7, 0x1, R4, P1 ;  /* 0x0000000107937824 */ /* 0x000fe400008e0604 */
[----:B------:R-:W2:Y:S01]  /*34bd0*/  LDL.LU.64 R6, [R1+0x1520] ;  /* 0x0015200001067983 */ /* 0x000ea20000300a00 */
[----:B------:R-:W-:-:S04]  /*34be0*/  IADD3 R240, P1, R122, R205, RZ ;  /* 0x000000cd7af07210 */ /* 0x000fc80007f3e0ff */
[----:B------:R-:W-:Y:S02]  /*34bf0*/  IADD3.X R151, R123, R4, RZ, P1, !PT ;  /* 0x000000047b977210 */ /* 0x000fe40000ffe4ff */
[----:B------:R-:W2:Y:S04]  /*34c00*/  LDL.LU.64 R122, [R1+0x1518] ;  /* 0x00151800017a7983 */ /* 0x000ea80000300a00 */
[----:B------:R-:W2:Y:S04]  /*34c10*/  LDL.LU.64 R142, [R1+0x1510] ;  /* 0x00151000018e7983 */ /* 0x000ea80000300a00 */
[----:B------:R-:W2:Y:S04]  /*34c20*/  LDL.LU.64 R140, [R1+0x1508] ;  /* 0x00150800018c7983 */ /* 0x000ea80000300a00 */
[----:B------:R-:W2:Y:S01]  /*34c30*/  LDL.LU.64 R136, [R1+0x1500] ;  /* 0x0015000001887983 */ /* 0x000ea20000300a00 */
[----:B------:R-:W-:-:S05]  /*34c40*/  IADD3 R126, P2, R134, R205, RZ ;  /* 0x000000cd867e7210 */ /* 0x000fca0007f5e0ff */
[----:B------:R-:W-:Y:S01]  /*34c50*/  IMAD.X R149, R135, 0x1, R4, P2 ;  /* 0x0000000187957824 */ /* 0x000fe200010e0604 */
[-C--:B------:R-:W-:Y:S02]  /*34c60*/  IADD3 R242, P2, R84, R205.reuse, RZ ;  /* 0x000000cd54f27210 */ /* 0x080fe40007f5e0ff */
[----:B------:R-:W-:-:S03]  /*34c70*/  IADD3 R227, P1, R132, R205, RZ ;  /* 0x000000cd84e37210 */ /* 0x000fc60007f3e0ff */
[--C-:B------:R-:W-:Y:S02]  /*34c80*/  IMAD.X R153, R85, 0x1, R4.reuse, P2 ;  /* 0x0000000155997824 */ /* 0x100fe400010e0604 */
[----:B------:R-:W-:Y:S02]  /*34c90*/  IMAD.X R157, R133, 0x1, R4, P1 ;  /* 0x00000001859d7824 */ /* 0x000fe400008e0604 */
[----:B------:R-:W2:Y:S04]  /*34ca0*/  LDL.LU.64 R132, [R1+0x14f8] ;  /* 0x0014f80001847983 */ /* 0x000ea80000300a00 */
[----:B------:R-:W2:Y:S01]  /*34cb0*/  LDL.LU.64 R134, [R1+0x14f0] ;  /* 0x0014f00001867983 */ /* 0x000ea20000300a00 */
[-C--:B------:R-:W-:Y:S02]  /*34cc0*/  IADD3 R84, P2, R86, R205.reuse, RZ ;  /* 0x000000cd56547210 */ /* 0x080fe40007f5e0ff */
[----:B------:R-:W-:-:S03]  /*34cd0*/  IADD3 R85, P1, R138, R205, RZ ;  /* 0x000000cd8a557210 */ /* 0x000fc60007f3e0ff */
[--C-:B------:R-:W-:Y:S02]  /*34ce0*/  IMAD.X R165, R87, 0x1, R4.reuse, P2 ;  /* 0x0000000157a57824 */ /* 0x100fe400010e0604 */
[----:B------:R-:W-:Y:S01]  /*34cf0*/  IMAD.X R167, R139, 0x1, R4, P1 ;  /* 0x000000018ba77824 */ /* 0x000fe200008e0604 */
[-C--:B---3--:R-:W-:Y:S02]  /*34d00*/  IADD3 R86, P2, R88, R205.reuse, RZ ;  /* 0x000000cd58567210 */ /* 0x088fe40007f5e0ff */
[----:B----4-:R-:W-:-:S03]  /*34d10*/  IADD3 R87, P1, R94, R205, RZ ;  /* 0x000000cd5e577210 */ /* 0x010fc60007f3e0ff */
[--C-:B------:R-:W-:Y:S01]  /*34d20*/  IMAD.X R169, R89, 0x1, R4.reuse, P2 ;  /* 0x0000000159a97824 */ /* 0x100fe200010e0604 */
[-C--:B------:R-:W-:Y:S01]  /*34d30*/  IADD3 R88, P2, R90, R205.reuse, RZ ;  /* 0x000000cd5a587210 */ /* 0x080fe20007f5e0ff */
[--C-:B------:R-:W-:Y:S02]  /*34d40*/  IMAD.X R171, R95, 0x1, R4.reuse, P1 ;  /* 0x000000015fab7824 */ /* 0x100fe400008e0604 */
[----:B------:R-:W3:Y:S01]  /*34d50*/  LDL.LU.64 R94, [R1+0x14e8] ;  /* 0x0014e800015e7983 */ /* 0x000ee20000300a00 */
[----:B------:R-:W-:Y:S02]  /*34d60*/  IADD3.X R173, R91, R4, RZ, P2, !PT ;  /* 0x000000045bad7210 */ /* 0x000fe400017fe4ff */
[-C--:B------:R-:W-:Y:S01]  /*34d70*/  IADD3 R89, P1, R120, R205.reuse, RZ ;  /* 0x000000cd78597210 */ /* 0x080fe20007f3e0ff */
[----:B------:R-:W4:Y:S04]  /*34d80*/  LDL.LU.64 R138, [R1+0x14e0] ;  /* 0x0014e000018a7983 */ /* 0x000f280000300a00 */
[----:B------:R-:W-:Y:S01]  /*34d90*/  IMAD.X R175, R121, 0x1, R4, P1 ;  /* 0x0000000179af7824 */ /* 0x000fe200008e0604 */
[----:B--2---:R-:W-:-:S05]  /*34da0*/  IADD3 R90, P2, R96, R205, RZ ;  /* 0x000000cd605a7210 */ /* 0x004fca0007f5e0ff */
[----:B------:R-:W-:Y:S02]  /*34db0*/  IMAD.X R177, R97, 0x1, R4, P2 ;  /* 0x0000000161b17824 */ /* 0x000fe400010e0604 */
[----:B------:R-:W2:Y:S01]  /*34dc0*/  LDL.LU.64 R96, [R1+0x15f0] ;  /* 0x0015f00001607983 */ /* 0x000ea20000300a00 */
[----:B------:R-:W-:-:S05]  /*34dd0*/  IADD3 R91, P1, R6, R205, RZ ;  /* 0x000000cd065b7210 */ /* 0x000fca0007f3e0ff */
[----:B------:R-:W-:Y:S02]  /*34de0*/  IMAD.X R179, R7, 0x1, R4, P1 ;  /* 0x0000000107b37824 */ /* 0x000fe400008e0604 */
[----:B------:R-:W2:Y:S01]  /*34df0*/  LDL.LU.64 R6, [R1+0x15e0] ;  /* 0x0015e00001067983 */ /* 0x000ea20000300a00 */
[-C--:B------:R-:W-:Y:S02]  /*34e00*/  IADD3 R120, P2, R122, R205.reuse, RZ ;  /* 0x000000cd7a787210 */ /* 0x080fe40007f5e0ff */
[----:B------:R-:W-:-:S03]  /*34e10*/  IADD3 R121, P1, R142, R205, RZ ;  /* 0x000000cd8e797210 */ /* 0x000fc60007f3e0ff */
[--C-:B------:R-:W-:Y:S02]  /*34e20*/  IMAD.X R181, R123, 0x1, R4.reuse, P2 ;  /* 0x000000017bb57824 */ /* 0x100fe400010e0604 */
[----:B------:R-:W-:Y:S01]  /*34e30*/  IMAD.X R183, R143, 0x1, R4, P1 ;  /* 0x000000018fb77824 */ /* 0x000fe200008e0604 */
[----:B------:R-:W-:-:S04]  /*34e40*/  IADD3 R123, P1, R136, R205, RZ ;  /* 0x000000cd887b7210 */ /* 0x000fc80007f3e0ff */
[----:B------:R-:W-:Y:S02]  /*34e50*/  IADD3.X R187, R137, R4, RZ, P1, !PT ;  /* 0x0000000489bb7210 */ /* 0x000fe40000ffe4ff */
[----:B------:R-:W1:Y:S01]  /*34e60*/  S2R R137, SR_TID.X ;  /* 0x0000000000897919 */ /* 0x000e620000002100 */
[----:B------:R-:W-:-:S05]  /*34e70*/  IADD3 R122, P2, R140, R205, RZ ;  /* 0x000000cd8c7a7210 */ /* 0x000fca0007f5e0ff */
[--C-:B------:R-:W-:Y:S01]  /*34e80*/  IMAD.X R185, R141, 0x1, R4.reuse, P2 ;  /* 0x000000018db97824 */ /* 0x100fe200010e0604 */
[----:B------:R-:W-:Y:S02]  /*34e90*/  ISETP.GT.AND P1, PT, R2, 0x13, PT ;  /* 0x000000130200780c */ /* 0x000fe40003f24270 */
[-C--:B------:R-:W-:Y:S02]  /*34ea0*/  IADD3 R228, P2, R132, R205.reuse, RZ ;  /* 0x000000cd84e47210 */ /* 0x080fe40007f5e0ff */
[C---:B------:R-:W-:Y:S02]  /*34eb0*/  ISETP.GT.AND P3, PT, R2.reuse, 0x1b, PT ;  /* 0x0000001b0200780c */ /* 0x040fe40003f64270 */
[C---:B------:R-:W-:Y:S01]  /*34ec0*/  ISETP.GT.AND P4, PT, R2.reuse, 0x1f, PT ;  /* 0x0000001f0200780c */ /* 0x040fe20003f84270 */
[----:B------:R-:W-:Y:S01]  /*34ed0*/  IMAD.X R189, R133, 0x1, R4, P2 ;  /* 0x0000000185bd7824 */ /* 0x000fe200010e0604 */
[----:B------:R-:W-:Y:S01]  /*34ee0*/  ISETP.GT.AND P2, PT, R2, 0x17, PT ;  /* 0x000000170200780c */ /* 0x000fe20003f44270 */
[----:B------:R-:W2:Y:S01]  /*34ef0*/  LDL.LU.64 R132, [R1+0x15d0] ;  /* 0x0015d00001847983 */ /* 0x000ea20000300a00 */
[----:B------:R-:W-:-:S02]  /*34f00*/  IADD3 R229, P6, R134, R205, RZ ;  /* 0x000000cd86e57210 */ /* 0x000fc40007fde0ff */
[----:B-1----:R-:W-:-:S03]  /*34f10*/  LOP3.LUT R5, R137, 0x1f, RZ, 0xc0, !PT ;  /* 0x0000001f89057812 */ /* 0x002fc600078ec0ff */
[----:B------:R-:W-:Y:S01]  /*34f20*/  IMAD.X R140, R135, 0x1, R4, P6 ;  /* 0x00000001878c7824 */ /* 0x000fe200030e0604 */
[----:B------:R-:W2:Y:S01]  /*34f30*/  LDL.LU.64 R136, [R1+0x15c0] ;  /* 0x0015c00001887983 */ /* 0x000ea20000300a00 */
[----:B------:R-:W-:Y:S02]  /*34f40*/  ISETP.GE.AND P5, PT, R5, R2, PT ;  /* 0x000000020500720c */ /* 0x000fe40003fa6270 */
[----:B------:R-:W-:Y:S01]  /*34f50*/  SEL R2, RZ, 0x4, !P1 ;  /* 0x00000004ff027807 */ /* 0x000fe20004800000 */
[----:B------:R-:W2:Y:S01]  /*34f60*/  LDL.LU.64 R134, [R1+0x16c0] ;  /* 0x0016c00001867983 */ /* 0x000ea20000300a00 */
[-C--:B---3--:R-:W-:Y:S02]  /*34f70*/  IADD3 R230, P1, R94, R205.reuse, RZ ;  /* 0x000000cd5ee67210 */ /* 0x088fe40007f3e0ff */
[----:B----4-:R-:W-:-:S03]  /*34f80*/  IADD3 R231, P6, R138, R205, RZ ;  /* 0x000000cd8ae77210 */ /* 0x010fc60007fde0ff */
[--C-:B------:R-:W-:Y:S02]  /*34f90*/  IMAD.X R141, R95, 0x1, R4.reuse, P1 ;  /* 0x000000015f8d7824 */ /* 0x100fe400008e0604 */
[----:B------:R-:W3:Y:S01]  /*34fa0*/  LDL.LU.64 R94, [R1+0x16b8] ;  /* 0x0016b800015e7983 */ /* 0x000ee20000300a00 */
[----:B------:R-:W-:Y:S01]  /*34fb0*/  IMAD.X R142, R139, 0x1, R4, P6 ;  /* 0x000000018b8e7824 */ /* 0x000fe200030e0604 */
[----:B--2---:R-:W-:-:S05]  /*34fc0*/  IADD3 R232, P1, R96, R205, RZ ;  /* 0x000000cd60e87210 */ /* 0x004fca0007f3e0ff */
[----:B------:R-:W-:Y:S02]  /*34fd0*/  IMAD.X R143, R97, 0x1, R4, P1 ;  /* 0x00000001618f7824 */ /* 0x000fe400008e0604 */
[----:B------:R-:W2:Y:S01]  /*34fe0*/  LDL.LU.64 R96, [R1+0x16b0] ;  /* 0x0016b00001607983 */ /* 0x000ea20000300a00 */
[----:B------:R-:W-:-:S03]  /*34ff0*/  IADD3 R233, P6, R6, R205, RZ ;  /* 0x000000cd06e97210 */ /* 0x000fc60007fde0ff */
[----:B------:R-:W4:Y:S04]  /*35000*/  LDL.LU R212, [R1+0xb70] ;  /* 0x000b700001d47983 */ /* 0x000f280000300800 */
[----:B------:R-:W4:Y:S01]  /*35010*/  LDL.LU R213, [R1+0xb74] ;  /* 0x000b740001d57983 */ /* 0x000f220000300800 */
[----:B------:R-:W-:-:S03]  /*35020*/  IMAD.X R144, R7, 0x1, R4, P6 ;  /* 0x0000000107907824 */ /* 0x000fc600030e0604 */
[----:B------:R-:W4:Y:S04]  /*35030*/  LDL.LU R214, [R1+0xb78] ;  /* 0x000b780001d67983 */ /* 0x000f280000300800 */
[----:B------:R-:W4:Y:S04]  /*35040*/  LDL.LU R215, [R1+0xb7c] ;  /* 0x000b7c0001d77983 */ /* 0x000f280000300800 */
[----:B------:R-:W4:Y:S04]  /*35050*/  LDL.LU.64 R6, [R1+0x16a8] ;  /* 0x0016a80001067983 */ /* 0x000f280000300a00 */
[----:B------:R-:W4:Y:S04]  /*35060*/  LDL.LU.64 R138, [R1+0x16d0] ;  /* 0x0016d000018a7983 */ /* 0x000f280000300a00 */
[----:B------:R-:W4:Y:S01]  /*35070*/  LDL.LU.64 R208, [R1+0x16c8] ;  /* 0x0016c80001d07983 */ /* 0x000f220000300a00 */
[----:B------:R-:W-:-:S03]  /*35080*/  SEL R2, R2, RZ, !P0 ;  /* 0x000000ff02027207 */ /* 0x000fc60004000000 */
[----:B------:R-:W4:Y:S01]  /*35090*/  LDL.LU R216, [R1+0xab0] ;  /* 0x000ab00001d87983 */ /* 0x000f220000300800 */
[----:B------:R-:W-:Y:S02]  /*350a0*/  ISETP.NE.U32.AND P1, PT, R2, RZ, PT ;  /* 0x000000ff0200720c */ /* 0x000fe40003f25070 */
[----:B------:R-:W-:Y:S01]  /*350b0*/  SEL R2, RZ, 0x4, !P2 ;  /* 0x00000004ff027807 */ /* 0x000fe20005000000 */
[----:B------:R-:W4:Y:S04]  /*350c0*/  LDL.LU R217, [R1+0xab4] ;  /* 0x000ab40001d97983 */ /* 0x000f280000300800 */
[----:B------:R-:W4:Y:S01]  /*350d0*/  LDL.LU R218, [R1+0xab8] ;  /* 0x000ab80001da7983 */ /* 0x000f220000300800 */
[----:B------:R-:W-:-:S03]  /*350e0*/  IADD3 R203, P2, R132, R205, RZ ;  /* 0x000000cd84cb7210 */ /* 0x000fc60007f5e0ff */
[----:B------:R-:W4:Y:S01]  /*350f0*/  LDL.LU R219, [R1+0xabc] ;  /* 0x000abc0001db7983 */ /* 0x000f220000300800 */
[----:B------:R-:W-:Y:S02]  /*35100*/  IADD3.X R132, R133, R4, RZ, P2, !PT ;  /* 0x0000000485847210 */ /* 0x000fe400017fe4ff */
[----:B------:R-:W-:-:S05]  /*35110*/  IADD3 R234, P6, R136, R205, RZ ;  /* 0x000000cd88ea7210 */ /* 0x000fca0007fde0ff */
[----:B------:R-:W-:Y:S01]  /*35120*/  IMAD.X R133, R137, 0x1, R4, P6 ;  /* 0x0000000189857824 */ /* 0x000fe200030e0604 */
[----:B------:R-:W-:Y:S02]  /*35130*/  IADD3 R235, P2, R134, R205, RZ ;  /* 0x000000cd86eb7210 */ /* 0x000fe40007f5e0ff */
[----:B------:R-:W-:-:S03]  /*35140*/  SEL R2, R2, RZ, !P0 ;  /* 0x000000ff02027207 */ /* 0x000fc60004000000 */
[----:B------:R-:W-:Y:S01]  /*35150*/  IMAD.X R134, R135, 0x1, R4, P2 ;  /* 0x0000000187867824 */ /* 0x000fe200010e0604 */
[----:B------:R-:W-:Y:S02]  /*35160*/  ISETP.NE.U32.AND P2, PT, R2, RZ, PT ;  /* 0x000000ff0200720c */ /* 0x000fe40003f45070 */
[----:B------:R-:W-:Y:S02]  /*35170*/  SEL R2, RZ, 0x4, !P3 ;  /* 0x00000004ff027807 */ /* 0x000fe40005800000 */
[----:B---3--:R-:W-:-:S05]  /*35180*/  IADD3 R92, P6, R94, R205, RZ ;  /* 0x000000cd5e5c7210 */ /* 0x008fca0007fde0ff */
[--C-:B------:R-:W-:Y:S01]  /*35190*/  IMAD.X R135, R95, 0x1, R4.reuse, P6 ;  /* 0x000000015f877824 */ /* 0x100fe200030e0604 */
[-C--:B--2---:R-:W-:Y:S01]  /*351a0*/  IADD3 R94, P3, R96, R205.reuse, RZ ;  /* 0x000000cd605e7210 */ /* 0x084fe20007f7e0ff */
[----:B----4-:R-:W-:Y:S01]  /*351b0*/  HMMA.1688.F32.TF32 R212, R160, R154, R212 ;  /* 0x0000009aa0d4723c */ /* 0x010fe200000810d4 */
[----:B------:R-:W-:Y:S02]  /*351c0*/  IADD3 R95, P6, R6, R205, RZ ;  /* 0x000000cd065f7210 */ /* 0x000fe40007fde0ff */
[----:B------:R-:W2:Y:S04]  /*351d0*/  LDL.LU R6, [R1+0x1840] ;  /* 0x0018400001067983 */ /* 0x000ea80000300800 */
[----:B------:R-:W3:Y:S01]  /*351e0*/  LDL.LU R115, [R1+0x1848] ;  /* 0x0018480001737983 */ /* 0x000ee20000300800 */
[----:B------:R-:W-:-:S03]  /*351f0*/  IMAD.X R137, R7, 0x1, R4, P6 ;  /* 0x0000000107897824 */ /* 0x000fc600030e0604 */
[----:B------:R-:W4:Y:S04]  /*35200*/  LDL.LU R119, [R1+0x1850] ;  /* 0x0018500001777983 */ /* 0x000f280000300800 */
[----:B------:R-:W4:Y:S04]  /*35210*/  LDL.LU R7, [R1+0x183c] ;  /* 0x00183c0001077983 */ /* 0x000f280000300800 */
[----:B------:R-:W4:Y:S04]  /*35220*/  LDL.LU R211, [R1+0x1844] ;  /* 0x0018440001d37983 */ /* 0x000f280000300800 */
[----:B------:R-:W4:Y:S01]  /*35230*/  LDL.LU R113, [R1+0x1858] ;  /* 0x0018580001717983 */ /* 0x000f220000300800 */
[----:B------:R-:W-:-:S03]  /*35240*/  IMAD.X R136, R97, 0x1, R4, P3 ;  /* 0x0000000161887824 */ /* 0x000fc600018e0604 */
[----:B------:R-:W4:Y:S01]  /*35250*/  LDL.LU R210, [R1+0x184c] ;  /* 0x00184c0001d27983 */ /* 0x000f220000300800 */
[-C--:B------:R-:W-:Y:S02]  /*35260*/  IADD3 R96, P3, R138, R205.reuse, RZ ;  /* 0x000000cd8a607210 */ /* 0x080fe40007f7e0ff */
[----:B------:R-:W-:-:S03]  /*35270*/  IADD3 R97, P6, R208, R205, RZ ;  /* 0x000000cdd0617210 */ /* 0x000fc60007fde0ff */
[----:B------:R-:W-:Y:S01]  /*35280*/  IMAD.X R138, R139, 0x1, R4, P3 ;  /* 0x000000018b8a7824 */ /* 0x000fe200018e0604 */
[----:B------:R-:W-:Y:S02]  /*35290*/  IADD3.X R139, R209, R4, RZ, P6, !PT ;  /* 0x00000004d18b7210 */ /* 0x000fe400037fe4ff */
[----:B------:R-:W4:Y:S04]  /*352a0*/  LDL.LU R209, [R1+0x1854] ;  /* 0x0018540001d17983 */ /* 0x000f280000300800 */
[----:B------:R-:W-:Y:S04]  /*352b0*/  STL.64 [R1+0x830], R212 ;  /* 0x000830d401007387 */ /* 0x000fe80000100a00 */
[----:B------:R-:W-:Y:S04]  /*352c0*/  STL.64 [R1+0x838], R214 ;  /* 0x000838d601007387 */ /* 0x000fe80000100a00 */
[----:B------:R-:W4:Y:S01]  /*352d0*/  LDL.LU R117, [R1+0x1880] ;  /* 0x0018800001757983 */ /* 0x000f220000300800 */
[----:B------:R-:W-:Y:S01]  /*352e0*/  HMMA.1688.F32.TF32 R160, R160, R158, R216 ;  /* 0x0000009ea0a0723c */ /* 0x000fe200000810d8 */
[----:B------:R-:W-:-:S02]  /*352f0*/  SEL R2, R2, RZ, !P0 ;  /* 0x000000ff02027207 */ /* 0x000fc40004000000 */
[----:B------:R-:W-:Y:S01]  /*35300*/  SEL R5, RZ, 0x4, !P4 ;  /* 0x00000004ff057807 */ /* 0x000fe20006000000 */
[----:B------:R-:W4:Y:S01]  /*35310*/  LDL.LU R207, [R1+0x1888] ;  /* 0x0018880001cf7983 */ /* 0x000f220000300800 */
[----:B------:R-:W-:Y:S02]  /*35320*/  ISETP.NE.U32.AND P3, PT, R2, RZ, PT ;  /* 0x000000ff0200720c */ /* 0x000fe40003f65070 */
[----:B------:R-:W-:Y:S02]  /*35330*/  SEL R2, RZ, 0x4, P5 ;  /* 0x00000004ff027807 */ /* 0x000fe40002800000 */
[----:B------:R-:W-:Y:S02]  /*35340*/  SEL R5, R5, RZ, !P0 ;  /* 0x000000ff05057207 */ /* 0x000fe40004000000 */
[----:B------:R-:W-:Y:S02]  /*35350*/  SEL R2, R2, RZ, !P0 ;  /* 0x000000ff02027207 */ /* 0x000fe40004000000 */
[----:B--2---:R-:W-:-:S02]  /*35360*/  IADD3 R6, P5, R6, R206, RZ ;  /* 0x000000ce06067210 */ /* 0x004fc40007fbe0ff */
[-C--:B---3--:R-:W-:Y:S02]  /*35370*/  IADD3 R115, P4, R115, R206.reuse, RZ ;  /* 0x000000ce73737210 */ /* 0x088fe40007f9e0ff */
[----:B----4-:R-:W-:Y:S01]  /*35380*/  IADD3 R119, P0, R119, R206, RZ ;  /* 0x000000ce77777210 */ /* 0x010fe20007f1e0ff */
[----:B------:R1:W-:Y:S01]  /*35390*/  STL [R1+0x1840], R6 ;  /* 0x0018400601007387 */ /* 0x0003e20000100800 */
[----:B------:R-:W-:-:S03]  /*353a0*/  IMAD.X R7, R7, 0x1, R3, P5 ;  /* 0x0000000107077824 */ /* 0x000fc600028e0603 */
[----:B------:R-:W-:Y:S01]  /*353b0*/  STL [R1+0x1848], R115 ;  /* 0x0018487301007387 */ /* 0x000fe20000100800 */
[----:B------:R-:W-:-:S03]  /*353c0*/  IMAD.X R211, R211, 0x1, R3, P4 ;  /* 0x00000001d3d37824 */ /* 0x000fc600020e0603 */
[----:B------:R-:W-:Y:S04]  /*353d0*/  STL [R1+0x1850], R119 ;  /* 0x0018507701007387 */ /* 0x000fe80000100800 */
[----:B------:R2:W-:Y:S01]  /*353e0*/  STL [R1+0x183c], R7 ;  /* 0x00183c0701007387 */ /* 0x0005e20000100800 */
[----:B------:R-:W-:-:S03]  /*353f0*/  IMAD.X R210, R210, 0x1, R3, P0 ;  /* 0x00000001d2d27824 */ /* 0x000fc600000e0603 */
[----:B------:R-:W-:Y:S01]  /*35400*/  STL [R1+0x1844], R211 ;  /* 0x001844d301007387 */ /* 0x000fe20000100800 */
[----:B------:R-:W-:-:S03]  /*35410*/  IADD3 R113, P0, R113, R206, RZ ;  /* 0x000000ce71717210 */ /* 0x000fc60007f1e0ff */
[----:B------:R-:W3:Y:S04]  /*35420*/  LDL.LU R208, [R1+0x187c] ;  /* 0x00187c0001d07983 */ /* 0x000ee80000300800 */
[----:B------:R-:W-:Y:S04]  /*35430*/  STL [R1+0x184c], R210 ;  /* 0x00184cd201007387 */ /* 0x000fe80000100800 */
[----:B------:R-:W-:Y:S04]  /*35440*/  STL.64 [R1+0x7a0], R160 ;  /* 0x0007a0a001007387 */ /* 0x000fe80000100a00 */
[----:B------:R-:W-:Y:S04]  /*35450*/  STL.64 [R1+0x7a8], R162 ;  /* 0x0007a8a201007387 */ /* 0x000fe80000100a00 */
[----:B------:R4:W-:Y:S04]  /*35460*/  STL [R1+0x1858], R113 ;  /* 0x0018587101007387 */ /* 0x0009e80000100800 */
[----:B------:R-:W4:Y:S01]  /*35470*/  LDL.LU R158, [R1+0x1884] ;  /* 0x00188400019e7983 */ /* 0x000f220000300800 */
[----:B------:R-:W-:-:S03]  /*35480*/  IMAD.X R209, R209, 0x1, R3, P0 ;  /* 0x00000001d1d17824 */ /* 0x000fc600000e0603 */
[----:B------:R-:W4:Y:S01]  /*35490*/  LDL.LU R155, [R1+0x188c] ;  /* 0x00188c00019b7983 */ /* 0x000f220000300800 */
[----:B------:R-:W-:-:S03]  /*354a0*/  IADD3 R117, P0, R117, R206, RZ ;  /* 0x000000ce75757210 */ /* 0x000fc60007f1e0ff */
[----:B------:R-:W4:Y:S04]  /*354b0*/  LDL.LU R154, [R1+0x1890] ;  /* 0x00189000019a7983 */ /* 0x000f280000300800 */
[----:B------:R1:W-:Y:S01]  /*354c0*/  LDGSTS.E [R0+0x9800], [R6.64], P1 ;  /* 0x0980000006007fae */ /* 0x0003e20008921844 */
[----:B------:R-:W-:Y:S01]  /*354d0*/  ISETP.NE.U32.AND P4, PT, R2, RZ, PT ;  /* 0x000000ff0200720c */ /* 0x000fe20003f85070 */
[----:B-1----:R-:W-:Y:S02]  /*354e0*/  IMAD.MOV.U32 R6, RZ, RZ, R115 ;  /* 0x000000ffff067224 */ /* 0x002fe400078e0073 */
[----:B--2---:R-:W-:Y:S01]  /*354f0*/  IMAD.MOV.U32 R7, RZ, RZ, R211 ;  /* 0x000000ffff077224 */ /* 0x004fe200078e00d3 */
[----:B------:R-:W2:Y:S04]  /*35500*/  LDL.LU R115, [R1+0x1898] ;  /* 0x0018980001737983 */ /* 0x000ea80000300800 */
[----:B------:R-:W-:Y:S04]  /*35510*/  STL [R1+0x1854], R209 ;  /* 0x001854d101007387 */ /* 0x000fe80000100800 */
[----:B------:R1:W-:Y:S04]  /*35520*/  LDGSTS.E [R0+0x9a00], [R6.64], P1 ;  /* 0x09a0000006007fae */ /* 0x0003e80008921844 */
[----:B------:R3:W-:Y:S01]  /*35530*/  STL [R1+0x1880], R117 ;  /* 0x0018807501007387 */ /* 0x0007e20000100800 */
[----:B-1----:R-:W-:-:S03]  /*35540*/  MOV R6, R119 ;  /* 0x0000007700067202 */ /* 0x002fc60000000f00 */
[----:B------:R-:W2:Y:S04]  /*35550*/  LDL.LU R119, [R1+0x1894] ;  /* 0x0018940001777983 */ /* 0x000ea80000300800 */
[----:B------:R-:W2:Y:S01]  /*35560*/  LDL.LU R2, [R1+0x18c0] ;  /* 0x0018c00001027983 */ /* 0x000ea20000300800 */
[----:B------:R-:W-:Y:S01]  /*35570*/  IMAD.MOV.U32 R7, RZ, RZ, R210 ;  /* 0x000000ffff077224 */ /* 0x000fe200078e00d2 */
[----:B------:R-:W-:Y:S02]  /*35580*/  ISETP.NE.U32.AND P5, PT, R5, RZ, PT ;  /* 0x000000ff0500720c */ /* 0x000fe40003fa5070 */
[----:B------:R-:W2:Y:S04]  /*35590*/  LDL.LU R5, [R1+0x18bc] ;  /* 0x0018bc0001057983 */ /* 0x000ea80000300800 */
[----:B------:R1:W-:Y:S02]  /*355a0*/  LDGSTS.E [R0+0x9c00], [R6.64], P1 ;  /* 0x09c0000006007fae */ /* 0x0003e40008921844 */
[----:B-1----:R-:W-:-:S02]  /*355b0*/  IMAD.MOV.U32 R6, RZ, RZ, R113 ;  /* 0x000000ffff067224 */ /* 0x002fc400078e0071 */
[----:B------:R-:W-:-:S05]  /*355c0*/  IMAD.MOV.U32 R7, RZ, RZ, R209 ;  /* 0x000000ffff077224 */ /* 0x000fca00078e00d1 */
[----:B------:R1:W-:Y:S02]  /*355d0*/  LDGSTS.E [R0+0x9e00], [R6.64], P1 ;  /* 0x09e0000006007fae */ /* 0x0003e40008921844 */
[----:B-1----:R-:W-:Y:S02]  /*355e0*/  IMAD.MOV.U32 R6, RZ, RZ, R117 ;  /* 0x000000ffff067224 */ /* 0x002fe400078e0075 */
[----:B---3--:R-:W-:Y:S01]  /*355f0*/  IMAD.X R208, R208, 0x1, R3, P0 ;  /* 0x00000001d0d07824 */ /* 0x008fe200000e0603 */
[----:B------:R-:W-:-:S04]  /*35600*/  IADD3 R207, P0, R207, R206, RZ ;  /* 0x000000cecfcf7210 */ /* 0x000fc80007f1e0ff */
[----:B------:R-:W-:Y:S04]  /*35610*/  STL [R1+0x187c], R208 ;  /* 0x00187cd001007387 */ /* 0x000fe80000100800 */
[----:B----4-:R-:W3:Y:S04]  /*35620*/  LDL.LU R113, [R1+0x18c4] ;  /* 0x0018c40001717983 */ /* 0x010ee80000300800 */
[----:B------:R-:W-:Y:S04]  /*35630*/  STL [R1+0x1888], R207 ;  /* 0x001888cf01007387 */ /* 0x000fe80000100800 */
[----:B------:R-:W4:Y:S01]  /*35640*/  LDL.LU R117, [R1+0x1798] ;  /* 0x0017980001757983 */ /* 0x000f220000300800 */
[----:B------:R-:W-:Y:S01]  /*35650*/  IMAD.X R158, R158, 0x1, R3, P0 ;  /* 0x000000019e9e7824 */ /* 0x000fe200000e0603 */
[----:B------:R-:W-:-:S05]  /*35660*/  IADD3 R154, P1, R154, R206, RZ ;  /* 0x000000ce9a9a7210 */ /* 0x000fca0007f3e0ff */
[----:B------:R-:W-:Y:S01]  /*35670*/  STL [R1+0x1890], R154 ;  /* 0x0018909a01007387 */ /* 0x000fe20000100800 */
[----:B------:R-:W-:-:S03]  /*35680*/  IMAD.X R155, R155, 0x1, R3, P1 ;  /* 0x000000019b9b7824 */ /* 0x000fc600008e0603 */
[----:B------:R1:W-:Y:S04]  /*35690*/  STL [R1+0x1884], R158 ;  /* 0x0018849e01007387 */ /* 0x0003e80000100800 */
[----:B------:R-:W4:Y:S04]  /*356a0*/  LDL.LU R162, [R1+0x17d0] ;  /* 0x0017d00001a27983 */ /* 0x000f280000300800 */
[----:B------:R-:W4:Y:S01]  /*356b0*/  LDL.LU R163, [R1+0x179c] ;  /* 0x00179c0001a37983 */ /* 0x000f220000300800 */
[----:B--2---:R-:W-:-:S05]  /*356c0*/  IADD3 R115, P0, R115, R206, RZ ;  /* 0x000000ce73737210 */ /* 0x004fca0007f1e0ff */
[----:B------:R-:W-:Y:S04]  /*356d0*/  STL [R1+0x1898], R115 ;  /* 0x0018987301007387 */ /* 0x000fe80000100800 */
[----:B------:R2:W-:Y:S04]  /*356e0*/  STL [R1+0x188c], R155 ;  /* 0x00188c9b01007387 */ /* 0x0005e80000100800 */
[----:B------:R-:W4:Y:S01]  /*356f0*/  LDL.LU R161, [R1+0x17a0] ;  /* 0x0017a00001a17983 */ /* 0x000f220000300800 */
[----:B------:R-:W-:Y:S01]  /*35700*/  IMAD.X R119, R119, 0x1, R3, P0 ;  /* 0x0000000177777824 */ /* 0x000fe200000e0603 */
[----:B------:R-:W-:-:S05]  /*35710*/  IADD3 R2, P1, R2, R206, RZ ;  /* 0x000000ce02027210 */ /* 0x000fca0007f3e0ff */
[----:B------:R1:W-:Y:S04]  /*35720*/  STL [R1+0x18c0], R2 ;  /* 0x0018c00201007387 */ /* 0x0003e80000100800 */
[----:B------:R1:W-:Y:S04]  /*35730*/  STL [R1+0x1894], R119 ;  /* 0x0018947701007387 */ /* 0x0003e80000100800 */
[----:B------:R-:W4:Y:S01]  /*35740*/  LDL.LU R160, [R1+0x17cc] ;  /* 0x0017cc0001a07983 */ /* 0x000f220000300800 */
[----:B------:R-:W-:Y:S02]  /*35750*/  MOV R7, R208 ;  /* 0x000000d000077202 */ /* 0x000fe40000000f00 */
[----:B------:R-:W-:Y:S01]  /*35760*/  IADD3.X R5, R5, R3, RZ, P1, !PT ;  /* 0x0000000305057210 */ /* 0x000fe20000ffe4ff */
[----:B------:R-:W4:Y:S04]  /*35770*/  LDL.LU R159, [R1+0x17a4] ;  /* 0x0017a400019f7983 */ /* 0x000f280000300800 */
[----:B------:R1:W-:Y:S02]  /*35780*/  LDGSTS.E [R0+0xb800], [R6.64], P2 ;  /* 0x0b80000006007fae */ /* 0x0003e40009121844 */
[----:B-1----:R-:W-:-:S02]  /*35790*/  IMAD.MOV.U32 R6, RZ, RZ, R207 ;  /* 0x000000ffff067224 */ /* 0x002fc400078e00cf */
[----:B------:R-:W-:Y:S02]  /*357a0*/  IMAD.MOV.U32 R7, RZ, RZ, R158 ;  /* 0x000000ffff077224 */ /* 0x000fe400078e009e */
[----:B------:R-:W4:Y:S04]  /*357b0*/  LDL.LU R158, [R1+0x17c8] ;  /* 0x0017c800019e7983 */ /* 0x000f280000300800 */
[----:B------:R1:W-:Y:S02]  /*357c0*/  LDGSTS.E [R0+0xba00], [R6.64], P2 ;  /* 0x0ba0000006007fae */ /* 0x0003e40009121844 */
[----:B-1----:R-:W-:Y:S02]  /*357d0*/  IMAD.MOV.U32 R6, RZ, RZ, R154 ;  /* 0x000000ffff067224 */ /* 0x002fe400078e009a */
[----:B------:R-:W-:-:S05]  /*357e0*/  IMAD.MOV.U32 R7, RZ, RZ, R155 ;  /* 0x000000ffff077224 */ /* 0x000fca00078e009b */
[----:B------:R1:W-:Y:S02]  /*357f0*/  LDGSTS.E [R0+0xbc00], [R6.64], P2 ;  /* 0x0bc0000006007fae */ /* 0x0003e40009121844 */
[----:B-1----:R-:W-:Y:S02]  /*35800*/  IMAD.MOV.U32 R6, RZ, RZ, R115 ;  /* 0x000000ffff067224 */ /* 0x002fe400078e0073 */
[----:B------:R-:W-:-:S05]  /*35810*/  IMAD.MOV.U32 R7, RZ, RZ, R119 ;  /* 0x000000ffff077224 */ /* 0x000fca00078e0077 */
[----:B------:R1:W-:Y:S02]  /*35820*/  LDGSTS.E [R0+0xbe00], [R6.64], P2 ;  /* 0x0be0000006007fae */ /* 0x0003e40009121844 */
[----:B-1----:R-:W-:Y:S02]  /*35830*/  IMAD.MOV.U32 R6, RZ, RZ, R2 ;  /* 0x000000ffff067224 */ /* 0x002fe400078e0002 */
[----:B------:R-:W-:-:S05]  /*35840*/  IMAD.MOV.U32 R7, RZ, RZ, R5 ;  /* 0x000000ffff077224 */ /* 0x000fca00078e0005 */
[----:B------:R1:W-:Y:S01]  /*35850*/  LDGSTS.E [R0+0xd800], [R6.64], P3 ;  /* 0x0d80000006007fae */ /* 0x0003e20009921844 */
[----:B---3--:R-:W-:-:S05]  /*35860*/  IADD3 R113, P0, R113, R206, RZ ;  /* 0x000000ce71717210 */ /* 0x008fca0007f1e0ff */
[----:B------:R-:W-:Y:S04]  /*35870*/  STL [R1+0x18c4], R113 ;  /* 0x0018c47101007387 */ /* 0x000fe80000100800 */
[----:B------:R3:W-:Y:S01]  /*35880*/  STL [R1+0x18bc], R5 ;  /* 0x0018bc0501007387 */ /* 0x0007e20000100800 */
[----:B----4-:R-:W-:-:S03]  /*35890*/  IMAD.X R117, R117, 0x1, R3, P0 ;  /* 0x0000000175757824 */ /* 0x010fc600000e0603 */
[----:B--2---:R-:W2:Y:S04]  /*358a0*/  LDL.LU R155, [R1+0x17a8] ;  /* 0x0017a800019b7983 */ /* 0x004ea80000300800 */
[----:B------:R-:W4:Y:S01]  /*358b0*/  LDL.LU R2, [R1+0x17c4] ;  /* 0x0017c40001027983 */ /* 0x000f220000300800 */
[----:B------:R-:W-:-:S05]  /*358c0*/  IADD3 R162, P1, R162, R206, RZ ;  /* 0x000000cea2a27210 */ /* 0x000fca0007f3e0ff */
[----:B------:R-:W-:Y:S04]  /*358d0*/  STL [R1+0x17d0], R162 ;  /* 0x0017d0a201007387 */ /* 0x000fe80000100800 */
[----:B------:R1:W-:Y:S04]  /*358e0*/  STL [R1+0x1798], R117 ;  /* 0x0017987501007387 */ /* 0x0003e80000100800 */
[----:B------:R-:W2:Y:S01]  /*358f0*/  LDL.LU R119, [R1+0x17c0] ;  /* 0x0017c00001777983 */ /* 0x000ea20000300800 */
[----:B------:R-:W-:-:S03]  /*35900*/  IMAD.X R163, R163, 0x1, R3, P1 ;  /* 0x00000001a3a37824 */ /* 0x000fc600008e0603 */
[----:B------:R-:W2:Y:S04]  /*35910*/  LDL.LU R115, [R1+0x17bc] ;  /* 0x0017bc0001737983 */ /* 0x000ea80000300800 */
[----:B---3--:R-:W3:Y:S04]  /*35920*/  LDL.LU R5, [R1+0x17b8] ;  /* 0x0017b80001057983 */ /* 0x008ee80000300800 */
[----:B------:R-:W3:Y:S01]  /*35930*/  LDL.LU R154, [R1+0x17ac] ;  /* 0x0017ac00019a7983 */ /* 0x000ee20000300800 */
[----:B-1----:R-:W-:Y:S01]  /*35940*/  IMAD.MOV.U32 R7, RZ, RZ, R117 ;  /* 0x000000ffff077224 */ /* 0x002fe200078e0075 */
[----:B------:R-:W-:-:S02]  /*35950*/  MOV R6, R113 ;  /* 0x0000007100067202 */ /* 0x000fc40000000f00 */
[----:B------:R-:W1:Y:S04]  /*35960*/  S2R R225, SR_TID.X ;  /* 0x0000000000e17919 */ /* 0x000e680000002100 */
[----:B------:R1:W-:Y:S01]  /*35970*/  LDGSTS.E [R0+0xda00], [R6.64], P3 ;  /* 0x0da0000006007fae */ /* 0x0003e20009921844 */
[----:B------:R-:W-:-:S05]  /*35980*/  IADD3 R160, P0, R160, R206, RZ ;  /* 0x000000cea0a07210 */ /* 0x000fca0007f1e0ff */
[----:B------:R-:W-:Y:S04]  /*35990*/  STL [R1+0x17cc], R160 ;  /* 0x0017cca001007387 */ /* 0x000fe80000100800 */
[----:B------:R1:W-:Y:S04]  /*359a0*/  STL [R1+0x179c], R163 ;  /* 0x00179ca301007387 */ /* 0x0003e80000100800 */
[----:B------:R-:W3:Y:S04]  /*359b0*/  LDL.LU R117, [R1+0x17b0] ;  /* 0x0017b00001757983 */ /* 0x000ee80000300800 */
[----:B------:R-:W3:Y:S01]  /*359c0*/  LDL.LU R113, [R1+0x17b4] ;  /* 0x0017b40001717983 */ /* 0x000ee20000300800 */
[----:B-1----:R-:W-:-:S02]  /*359d0*/  IMAD.MOV.U32 R6, RZ, RZ, R162 ;  /* 0x000000ffff067224 */ /* 0x002fc400078e00a2 */
[----:B------:R-:W-:Y:S02]  /*359e0*/  IMAD.MOV.U32 R7, RZ, RZ, R163 ;  /* 0x000000ffff077224 */ /* 0x000fe400078e00a3 */
[--C-:B------:R-:W-:Y:S01]  /*359f0*/  IMAD.X R161, R161, 0x1, R3.reuse, P0 ;  /* 0x00000001a1a17824 */ /* 0x100fe200000e0603 */
[----:B------:R-:W-:Y:S02]  /*35a00*/  IADD3 R158, P1, R158, R206, RZ ;  /* 0x000000ce9e9e7210 */ /* 0x000fe40007f3e0ff */
[----:B------:R1:W-:Y:S03]  /*35a10*/  LDGSTS.E [R0+0xdc00], [R6.64], P3 ;  /* 0x0dc0000006007fae */ /* 0x0003e60009921844 */
[----:B------:R-:W-:Y:S02]  /*35a20*/  IMAD.X R159, R159, 0x1, R3, P1 ;  /* 0x000000019f9f7824 */ /* 0x000fe400008e0603 */
[----:B-1----:R-:W-:Y:S01]  /*35a30*/  IMAD.MOV.U32 R6, RZ, RZ, R160 ;  /* 0x000000ffff067224 */ /* 0x002fe200078e00a0 */
[----:B------:R-:W-:-:S05]  /*35a40*/  MOV R7, R161 ;  /* 0x000000a100077202 */ /* 0x000fca0000000f00 */
[----:B------:R1:W-:Y:S04]  /*35a50*/  LDGSTS.E [R0+0xde00], [R6.64], P3 ;  /* 0x0de0000006007fae */ /* 0x0003e80009921844 */
[----:B------:R-:W-:Y:S01]  /*35a60*/  STL [R1+0x17c8], R158 ;  /* 0x0017c89e01007387 */ /* 0x000fe20000100800 */
[----:B-1----:R-:W-:Y:S02]  /*35a70*/  IMAD.MOV.U32 R6, RZ, RZ, R158 ;  /* 0x000000ffff067224 */ /* 0x002fe400078e009e */
[----:B------:R-:W-:Y:S01]  /*35a80*/  IMAD.MOV.U32 R7, RZ, RZ, R159 ;  /* 0x000000ffff077224 */ /* 0x000fe200078e009f */
[----:B------:R1:W-:Y:S04]  /*35a90*/  STL [R1+0x17a0], R161 ;  /* 0x0017a0a101007387 */ /* 0x0003e80000100800 */
[----:B------:R1:W-:Y:S01]  /*35aa0*/  LDGSTS.E [R0+0xf800], [R6.64], P5 ;  /* 0x0f80000006007fae */ /* 0x0003e2000a921844 */
[----:B------:R-:W-:Y:S01]  /*35ab0*/  IMAD.MOV.U32 R207, RZ, RZ, R148 ;  /* 0x000000ffffcf7224 */ /* 0x000fe200078e0094 */
[----:B------:R-:W-:Y:S01]  /*35ac0*/  MOV R209, R150 ;  /* 0x0000009600d17202 */ /* 0x000fe20000000f00 */
[----:B------:R-:W-:-:S02]  /*35ad0*/  IMAD.MOV.U32 R208, RZ, RZ, R71 ;  /* 0x000000ffffd07224 */ /* 0x000fc400078e0047 */
[----:B------:R-:W-:Y:S02]  /*35ae0*/  IMAD.MOV.U32 R210, RZ, RZ, R69 ;  /* 0x000000ffffd27224 */ /* 0x000fe400078e0045 */
[----:B------:R-:W-:Y:S02]  /*35af0*/  IMAD.MOV.U32 R211, RZ, RZ, R152 ;  /* 0x000000ffffd37224 */ /* 0x000fe400078e0098 */
[----:B------:R-:W-:Y:S02]  /*35b00*/  IMAD.MOV.U32 R69, RZ, RZ, R156 ;  /* 0x000000ffff457224 */ /* 0x000fe400078e009c */
[----:B------:R-:W-:Y:S02]  /*35b10*/  IMAD.MOV.U32 R71, RZ, RZ, R164 ;  /* 0x000000ffff477224 */ /* 0x000fe400078e00a4 */
[----:B------:R-:W-:Y:S02]  /*35b20*/  IMAD.MOV.U32 R212, RZ, RZ, R83 ;  /* 0x000000ffffd47224 */ /* 0x000fe400078e0053 */
        /* <DEDUP_REMOVED lines=8> */
[----:B------:R-:W-:-:S02]  /*35bb0*/  IMAD.MOV.U32 R79, RZ, RZ, R184 ;  /* 0x000000ffff4f7224 */ /* 0x000fc400078e00b8 */
[----:B------:R-:W-:Y:S02]  /*35bc0*/  IMAD.MOV.U32 R81, RZ, RZ, R186 ;  /* 0x000000ffff517224 */ /* 0x000fe400078e00ba */
[----:B------:R-:W-:Y:S02]  /*35bd0*/  IMAD.MOV.U32 R83, RZ, RZ, R188 ;  /* 0x000000ffff537224 */ /* 0x000fe400078e00bc */
[----:B------:R-:W-:Y:S02]  /*35be0*/  IMAD.MOV.U32 R221, RZ, RZ, R192 ;  /* 0x000000ffffdd7224 */ /* 0x000fe400078e00c0 */
[----:B------:R-:W-:Y:S01]  /*35bf0*/  IMAD.MOV.U32 R223, RZ, RZ, R193 ;  /* 0x000000ffffdf7224 */ /* 0x000fe200078e00c1 */
[----:B------:R-:W-:Y:S01]  /*35c00*/  MOV R193, R196 ;  /* 0x000000c400c17202 */ /* 0x000fe20000000f00 */
[----:B------:R-:W-:Y:S02]  /*35c10*/  IMAD.MOV.U32 R192, RZ, RZ, R111 ;  /* 0x000000ffffc07224 */ /* 0x000fe400078e006f */
[----:B------:R-:W-:-:S02]  /*35c20*/  IMAD.MOV.U32 R162, RZ, RZ, R243 ;  /* 0x000000ffffa27224 */ /* 0x000fc400078e00f3 */
[----:B------:R-:W-:Y:S02]  /*35c30*/  IMAD.MOV.U32 R163, RZ, RZ, R198 ;  /* 0x000000ffffa37224 */ /* 0x000fe400078e00c6 */
[----:B------:R-:W-:Y:S02]  /*35c40*/  IMAD.MOV.U32 R160, RZ, RZ, R241 ;  /* 0x000000ffffa07224 */ /* 0x000fe400078e00f1 */
[----:B-1----:R-:W-:Y:S01]  /*35c50*/  IMAD.MOV.U32 R161, RZ, RZ, R199 ;  /* 0x000000ffffa17224 */ /* 0x002fe200078e00c7 */
[----:B------:R-:W-:Y:S01]  /*35c60*/  MOV R158, R127 ;  /* 0x0000007f009e7202 */ /* 0x000fe20000000f00 */
[----:B------:R-:W-:Y:S02]  /*35c70*/  IMAD.MOV.U32 R127, RZ, RZ, R149 ;  /* 0x000000ffff7f7224 */ /* 0x000fe400078e0095 */
[----:B------:R-:W-:Y:S02]  /*35c80*/  IMAD.MOV.U32 R241, RZ, RZ, R151 ;  /* 0x000000fffff17224 */ /* 0x000fe400078e0097 */
[----:B------:R-:W-:-:S02]  /*35c90*/  IMAD.MOV.U32 R243, RZ, RZ, R153 ;  /* 0x000000fffff37224 */ /* 0x000fc400078e0099 */
[----:B------:R-:W-:Y:S01]  /*35ca0*/  IMAD.MOV.U32 R198, RZ, RZ, R84 ;  /* 0x000000ffffc67224 */ /* 0x000fe200078e0054 */
[----:B------:R-:W-:Y:S01]  /*35cb0*/  MOV R199, R165 ;  /* 0x000000a500c77202 */ /* 0x000fe20000000f00 */
[----:B------:R-:W-:Y:S02]  /*35cc0*/  IMAD.MOV.U32 R196, RZ, RZ, R85 ;  /* 0x000000ffffc47224 */ /* 0x000fe400078e0055 */
[----:B------:R-:W-:Y:S02]  /*35cd0*/  IMAD.MOV.U32 R174, RZ, RZ, R89 ;  /* 0x000000ffffae7224 */ /* 0x000fe400078e0059 */
[----:B------:R-:W-:Y:S02]  /*35ce0*/  IMAD.MOV.U32 R164, RZ, RZ, R122 ;  /* 0x000000ffffa47224 */ /* 0x000fe400078e007a */
[----:B------:R-:W-:Y:S02]  /*35cf0*/  IMAD.MOV.U32 R165, RZ, RZ, R185 ;  /* 0x000000ffffa57224 */ /* 0x000fe400078e00b9 */
[----:B------:R-:W-:Y:S01]  /*35d00*/  IMAD.MOV.U32 R156, RZ, RZ, R230 ;  /* 0x000000ffff9c7224 */ /* 0x000fe200078e00e6 */
[----:B----4-:R-:W-:-:S05]  /*35d10*/  IADD3 R2, P0, R2, R206, RZ ;  /* 0x000000ce02027210 */ /* 0x010fca0007f1e0ff */
[----:B--2---:R-:W-:Y:S01]  /*35d20*/  IMAD.X R155, R155, 0x1, R3, P0 ;  /* 0x000000019b9b7824 */ /* 0x004fe200000e0603 */
[----:B------:R1:W-:Y:S01]  /*35d30*/  STL [R1+0x17c4], R2 ;  /* 0x0017c40201007387 */ /* 0x0003e20000100800 */
[----:B------:R-:W-:Y:S02]  /*35d40*/  IMAD.MOV.U32 R6, RZ, RZ, R2 ;  /* 0x000000ffff067224 */ /* 0x000fe400078e0002 */
[----:B------:R-:W-:Y:S01]  /*35d50*/  IMAD.MOV.U32 R7, RZ, RZ, R155 ;  /* 0x000000ffff077224 */ /* 0x000fe200078e009b */
[----:B------:R-:W-:Y:S04]  /*35d60*/  STL [R1+0x17a4], R159 ;  /* 0x0017a49f01007387 */ /* 0x000fe80000100800 */
[----:B------:R2:W-:Y:S01]  /*35d70*/  LDGSTS.E [R0+0xfa00], [R6.64], P5 ;  /* 0x0fa0000006007fae */ /* 0x0005e2000a921844 */
[----:B-1----:R-:W-:-:S02]  /*35d80*/  LOP3.LUT R2, R225, 0x60, RZ, 0xc0, !PT ;  /* 0x00000060e1027812 */ /* 0x002fc400078ec0ff */
[-C--:B------:R-:W-:Y:S02]  /*35d90*/  IADD3 R119, P1, R119, R206.reuse, RZ ;  /* 0x000000ce77777210 */ /* 0x080fe40007f3e0ff */
[----:B------:R-:W-:-:S03]  /*35da0*/  IADD3 R115, P0, R115, R206, RZ ;  /* 0x000000ce73737210 */ /* 0x000fc60007f1e0ff */
[----:B--2---:R-:W-:Y:S01]  /*35db0*/  IMAD.MOV.U32 R6, RZ, RZ, R119 ;  /* 0x000000ffff067224 */ /* 0x004fe200078e0077 */
[----:B------:R-:W-:Y:S02]  /*35dc0*/  SHF.R.U32.HI R2, RZ, 0x1, R2 ;  /* 0x00000001ff027819 */ /* 0x000fe40000011602 */
[----:B---3--:R-:W-:Y:S01]  /*35dd0*/  IADD3 R5, P2, R5, R205, RZ ;  /* 0x000000cd05057210 */ /* 0x008fe20007f5e0ff */
[----:B------:R-:W-:Y:S01]  /*35de0*/  IMAD.X R154, R154, 0x1, R3, P1 ;  /* 0x000000019a9a7824 */ /* 0x000fe200008e0603 */
[----:B------:R-:W-:Y:S03]  /*35df0*/  STL [R1+0x17c0], R119 ;  /* 0x0017c07701007387 */ /* 0x000fe60000100800 */
[----:B------:R-:W-:Y:S01]  /*35e00*/  IMAD.MOV.U32 R7, RZ, RZ, R154 ;  /* 0x000000ffff077224 */ /* 0x000fe200078e009a */
[----:B------:R-:W-:Y:S01]  /*35e10*/  STL [R1+0x17a8], R155 ;  /* 0x0017a89b01007387 */ /* 0x000fe20000100800 */
[----:B------:R-:W-:Y:S01]  /*35e20*/  LOP3.LUT R2, R204, R2, RZ, 0x3c, !PT ;  /* 0x00000002cc027212 */ /* 0x000fe200078e3cff */
[----:B------:R-:W-:-:S02]  /*35e30*/  IMAD.MOV.U32 R204, RZ, RZ, R75 ;  /* 0x000000ffffcc7224 */ /* 0x000fc400078e004b */
[----:B------:R1:W-:Y:S01]  /*35e40*/  STL [R1+0x17bc], R115 ;  /* 0x0017bc7301007387 */ /* 0x0003e20000100800 */
[----:B------:R-:W-:Y:S02]  /*35e50*/  IMAD.MOV.U32 R205, RZ, RZ, R146 ;  /* 0x000000ffffcd7224 */ /* 0x000fe400078e0092 */
[----:B------:R-:W-:Y:S01]  /*35e60*/  IMAD.MOV.U32 R206, RZ, RZ, R73 ;  /* 0x000000ffffce7224 */ /* 0x000fe200078e0049 */
[----:B------:R2:W-:Y:S04]  /*35e70*/  LDGSTS.E [R0+0xfc00], [R6.64], P5 ;  /* 0x0fc0000006007fae */ /* 0x0005e8000a921844 */
[----:B------:R-:W-:Y:S04]  /*35e80*/  STL [R1+0x17ac], R154 ;  /* 0x0017ac9a01007387 */ /* 0x000fe80000100800 */
[----:B------:R-:W-:Y:S01]  /*35e90*/  STL [R1+0x17b8], R5 ;  /* 0x0017b80501007387 */ /* 0x000fe20000100800 */
[----:B--2---:R-:W-:Y:S01]  /*35ea0*/  IMAD.MOV.U32 R6, RZ, RZ, R115 ;  /* 0x000000ffff067224 */ /* 0x004fe200078e0073 */
[----:B------:R-:W-:Y:S01]  /*35eb0*/  IADD3.X R117, R117, R3, RZ, P0, !PT ;  /* 0x0000000375757210 */ /* 0x000fe200007fe4ff */
[----:B------:R-:W-:-:S04]  /*35ec0*/  IMAD.X R113, R113, 0x1, R4, P2 ;  /* 0x0000000171717824 */ /* 0x000fc800010e0604 */
[----:B------:R-:W-:Y:S01]  /*35ed0*/  IMAD.MOV.U32 R7, RZ, RZ, R117 ;  /* 0x000000ffff077224 */ /* 0x000fe200078e0075 */
[----:B------:R-:W-:Y:S01]  /*35ee0*/  STL [R1+0x17b0], R117 ;  /* 0x0017b07501007387 */ /* 0x000fe20000100800 */
[----:B------:R-:W-:-:S03]  /*35ef0*/  IMAD.MOV.U32 R73, RZ, RZ, R166 ;  /* 0x000000ffff497224 */ /* 0x000fc600078e00a6 */
[----:B------:R2:W-:Y:S01]  /*35f00*/  STL [R1+0x17b4], R113 ;  /* 0x0017b47101007387 */ /* 0x0005e20000100800 */
[----:B------:R-:W-:-:S03]  /*35f10*/  IMAD.MOV.U32 R75, RZ, RZ, R168 ;  /* 0x000000ffff4b7224 */ /* 0x000fc600078e00a8 */
[----:B------:R3:W-:Y:S01]  /*35f20*/  STL.64 [R1+0x16a0], R204 ;  /* 0x0016a0cc01007387 */ /* 0x0007e20000100a00 */
[----:B-1----:R-:W-:-:S03]  /*35f30*/  IMAD.MOV.U32 R115, RZ, RZ, R172 ;  /* 0x000000ffff737224 */ /* 0x002fc600078e00ac */
[----:B------:R1:W-:Y:S04]  /*35f40*/  LDGSTS.E [R0+0xfe00], [R6.64], P5 ;  /* 0x0fe0000006007fae */ /* 0x0003e8000a921844 */
[----:B------:R4:W-:Y:S04]  /*35f50*/  STL.64 [R1+0x1698], R206 ;  /* 0x001698ce01007387 */ /* 0x0009e80000100a00 */
[----:B------:R3:W-:Y:S01]  /*35f60*/  STL.64 [R1+0x1690], R208 ;  /* 0x001690d001007387 */ /* 0x0007e20000100a00 */
[----:B-1----:R-:W-:-:S03]  /*35f70*/  IMAD.MOV.U32 R7, RZ, RZ, R113 ;  /* 0x000000ffff077224 */ /* 0x002fc600078e0071 */
[----:B------:R1:W-:Y:S01]  /*35f80*/  STL.64 [R1+0x1688], R210 ;  /* 0x001688d201007387 */ /* 0x0003e20000100a00 */
[----:B--2---:R-:W-:-:S03]  /*35f90*/  MOV R113, R170 ;  /* 0x000000aa00717202 */ /* 0x004fc60000000f00 */
[----:B------:R2:W-:Y:S04]  /*35fa0*/  STL.64 [R1+0x1680], R68 ;  /* 0x0016804401007387 */ /* 0x0005e80000100a00 */
[----:B------:R1:W-:Y:S04]  /*35fb0*/  STL.64 [R1+0x1678], R70 ;  /* 0x0016784601007387 */ /* 0x0003e80000100a00 */
[----:B------:R1:W-:Y:S04]  /*35fc0*/  STL.64 [R1+0x1670], R72 ;  /* 0x0016704801007387 */ /* 0x0003e80000100a00 */
[----:B------:R1:W-:Y:S04]  /*35fd0*/  STL.64 [R1+0x1668], R74 ;  /* 0x0016684a01007387 */ /* 0x0003e80000100a00 */
[----:B------:R1:W-:Y:S04]  /*35fe0*/  STL.64 [R1+0x1660], R112 ;  /* 0x0016607001007387 */ /* 0x0003e80000100a00 */
[----:B------:R1:W-:Y:S01]  /*35ff0*/  STL.64 [R1+0x1658], R114 ;  /* 0x0016587201007387 */ /* 0x0003e20000100a00 */
[----:B------:R-:W-:-:S03]  /*36000*/  MOV R117, R190 ;  /* 0x000000be00757202 */ /* 0x000fc60000000f00 */
[----:B------:R1:W-:Y:S01]  /*36010*/  STL.64 [R1+0x1650], R212 ;  /* 0x001650d401007387 */ /* 0x0003e20000100a00 */
[----:B------:R-:W-:-:S03]  /*36020*/  IMAD.MOV.U32 R119, RZ, RZ, R191 ;  /* 0x000000ffff777224 */ /* 0x000fc600078e00bf */
[----:B------:R1:W-:Y:S04]  /*36030*/  STL.64 [R1+0x1648], R214 ;  /* 0x001648d601007387 */ /* 0x0003e80000100a00 */
[----:B------:R1:W-:Y:S04]  /*36040*/  STL.64 [R1+0x1640], R216 ;  /* 0x001640d801007387 */ /* 0x0003e80000100a00 */
[----:B------:R1:W-:Y:S04]  /*36050*/  STL.64 [R1+0x1638], R218 ;  /* 0x001638da01007387 */ /* 0x0003e80000100a00 */
[----:B------:R1:W-:Y:S01]  /*36060*/  STL.64 [R1+0x1630], R76 ;  /* 0x0016304c01007387 */ /* 0x0003e20000100a00 */
[----:B------:R-:W-:-:S03]  /*36070*/  IMAD.MOV.U32 R225, RZ, RZ, R194 ;  /* 0x000000ffffe17224 */ /* 0x000fc600078e00c2 */
[----:B------:R1:W-:Y:S01]  /*36080*/  STL.64 [R1+0x1628], R78 ;  /* 0x0016284e01007387 */ /* 0x0003e20000100a00 */
[----:B------:R-:W-:-:S03]  /*36090*/  IMAD.MOV.U32 R194, RZ, RZ, R110 ;  /* 0x000000ffffc27224 */ /* 0x000fc600078e006e */
[----:B------:R1:W-:Y:S04]  /*360a0*/  STL.64 [R1+0x1620], R80 ;  /* 0x0016205001007387 */ /* 0x0003e80000100a00 */
[----:B------:R1:W-:Y:S04]  /*360b0*/  STL.64 [R1+0x1618], R82 ;  /* 0x0016185201007387 */ /* 0x0003e80000100a00 */
[----:B------:R1:W-:Y:S04]  /*360c0*/  STL.64 [R1+0x1610], R116 ;  /* 0x0016107401007387 */ /* 0x0003e80000100a00 */
[----:B------:R1:W-:Y:S01]  /*360d0*/  STL.64 [R1+0x1608], R118 ;  /* 0x0016087601007387 */ /* 0x0003e20000100a00 */
[----:B------:R-:W-:-:S03]  /*360e0*/  IMAD.MOV.U32 R190, RZ, RZ, R226 ;  /* 0x000000ffffbe7224 */ /* 0x000fc600078e00e2 */
[----:B------:R1:W5:Y:S01]  /*360f0*/  LDL.LU R110, [R1+0x1c78] ;  /* 0x001c7800016e7983 */ /* 0x0003620000300800 */
[----:B------:R-:W-:-:S03]  /*36100*/  IMAD.MOV.U32 R191, RZ, RZ, R197 ;  /* 0x000000ffffbf7224 */ /* 0x000fc600078e00c5 */
[----:B------:R1:W-:Y:S01]  /*36110*/  STL.64 [R1+0x1600], R220 ;  /* 0x001600dc01007387 */ /* 0x0003e20000100a00 */
[----:B------:R-:W-:Y:S01]  /*36120*/  IMAD R2, R93, 0x8000, R2 ;  /* 0x000080005d027824 */ /* 0x000fe200078e0202 */
[----:B------:R-:W-:Y:S02]  /*36130*/  MOV R6, R5 ;  /* 0x0000000500067202 */ /* 0x000fe40000000f00 */
[----:B------:R1:W5:Y:S04]  /*36140*/  LDL.LU R111, [R1+0x1c74] ;  /* 0x001c7400016f7983 */ /* 0x0003680000300800 */
[----:B------:R1:W-:Y:S01]  /*36150*/  STL.64 [R1+0x15f8], R222 ;  /* 0x0015f8de01007387 */ /* 0x0003e20000100a00 */
[----:B------:R-:W-:-:S03]  /*36160*/  IMAD.MOV.U32 R159, RZ, RZ, R200 ;  /* 0x000000ffff9f7224 */ /* 0x000fc600078e00c8 */
[----:B------:R1:W5:Y:S04]  /*36170*/  LDL.LU R226, [R1+0x1c70] ;  /* 0x001c700001e27983 */ /* 0x0003680000300800 */
[----:B------:R1:W-:Y:S01]  /*36180*/  STL.64 [R1+0x15e8], R224 ;  /* 0x0015e8e001007387 */ /* 0x0003e20000100a00 */
[----:B------:R-:W-:-:S03]  /*36190*/  IMAD.MOV.U32 R154, RZ, RZ, R125 ;  /* 0x000000ffff9a7224 */ /* 0x000fc600078e007d */
[----:B------:R1:W-:Y:S01]  /*361a0*/  STL.64 [R1+0x15d8], R194 ;  /* 0x0015d8c201007387 */ /* 0x0003e20000100a00 */
[----:B------:R-:W-:-:S03]  /*361b0*/  IMAD.MOV.U32 R155, RZ, RZ, R201 ;  /* 0x000000ffff9b7224 */ /* 0x000fc600078e00c9 */
[----:B------:R1:W-:Y:S04]  /*361c0*/  STL.64 [R1+0x15c8], R192 ;  /* 0x0015c8c001007387 */ /* 0x0003e80000100a00 */
[----:B------:R-:W0:Y:S04]  /*361d0*/  LDGDEPBAR ;  /* 0x00000000000079af */ /* 0x000e280000000000 */
[----:B------:R1:W-:Y:S04]  /*361e0*/  STL.64 [R1+0x15b8], R190 ;  /* 0x0015b8be01007387 */ /* 0x0003e80000100a00 */
[----:B------:R1:W-:Y:S04]  /*361f0*/  LDGSTS.E [R2+0x30000], [R6.64], P4 ;  /* 0x3000000006027fae */ /* 0x0003e8000a121844 */
[----:B------:R2:W-:Y:S04]  /*36200*/  STL.64 [R1+0x15b0], R162 ;  /* 0x0015b0a201007387 */ /* 0x0005e80000100a00 */
[----:B------:R2:W-:Y:S04]  /*36210*/  STL.64 [R1+0x15a8], R160 ;  /* 0x0015a8a001007387 */ /* 0x0005e80000100a00 */
[----:B------:R3:W-:Y:S01]  /*36220*/  LDGSTS.E [R2+0x30400], [R204.64], P4 ;  /* 0x30400000cc027fae */ /* 0x0007e2000a121844 */
[----:B-1----:R-:W-:-:S02]  /*36230*/  IMAD.MOV.U32 R6, RZ, RZ, R99 ;  /* 0x000000ffff067224 */ /* 0x002fc400078e0063 */
[----:B------:R-:W-:Y:S01]  /*36240*/  IMAD.MOV.U32 R7, RZ, RZ, R202 ;  /* 0x000000ffff077224 */ /* 0x000fe200078e00ca */
[----:B------:R-:W1:Y:S04]  /*36250*/  S2R R5, SR_TID.X ;  /* 0x0000000000057919 */ /* 0x000e680000002100 */
[----:B------:R4:W-:Y:S04]  /*36260*/  LDGSTS.E [R2+0x30800], [R206.64], P4 ;  /* 0x30800000ce027fae */ /* 0x0009e8000a121844 */
[----:B---3--:R3:W5:Y:S04]  /*36270*/  LDL.LU.64 R204, [R1+0x1c68] ;  /* 0x001c680001cc7983 */ /* 0x0087680000300a00 */
[----:B------:R1:W-:Y:S04]  /*36280*/  STL.64 [R1+0x15a0], R158 ;  /* 0x0015a09e01007387 */ /* 0x0003e80000100a00 */
[----:B------:R-:W1:Y:S04]  /*36290*/  S2R R0, SR_TID.X ;  /* 0x0000000000007919 */ /* 0x000e680000002100 */
[----:B----4-:R3:W5:Y:S04]  /*362a0*/  LDL.LU.64 R206, [R1+0x1c60] ;  /* 0x001c600001ce7983 */ /* 0x0107680000300a00 */
[----:B------:R4:W-:Y:S04]  /*362b0*/  STL.64 [R1+0x1598], R154 ;  /* 0x0015989a01007387 */ /* 0x0009e80000100a00 */
[----:B------:R1:W-:Y:S04]  /*362c0*/  LDGSTS.E [R2+0x30c00], [R208.64], P4 ;  /* 0x30c00000d0027fae */ /* 0x0003e8000a121844 */
[----:B------:R2:W-:Y:S04]  /*362d0*/  LDGSTS.E [R2+0x31000], [R210.64], P4 ;  /* 0x31000000d2027fae */ /* 0x0005e8000a121844 */
[----:B------:R2:W-:Y:S04]  /*362e0*/  LDGSTS.E [R2+0x31400], [R68.64], P4 ;  /* 0x3140000044027fae */ /* 0x0005e8000a121844 */
[----:B-1----:R3:W5:Y:S04]  /*362f0*/  LDL.LU.64 R208, [R1+0x1c58] ;  /* 0x001c580001d07983 */ /* 0x0027680000300a00 */
[----:B------:R-:W-:Y:S04]  /*36300*/  STL.64 [R1+0x1590], R6 ;  /* 0x0015900601007387 */ /* 0x000fe80000100a00 */
[----:B--2---:R3:W5:Y:S04]  /*36310*/  LDL.LU.64 R210, [R1+0x1c50] ;  /* 0x001c500001d27983 */ /* 0x0047680000300a00 */
[----:B------:R3:W5:Y:S04]  /*36320*/  LDL.LU.64 R68, [R1+0x1c48] ;  /* 0x001c480001447983 */ /* 0x0007680000300a00 */
[----:B------:R1:W-:Y:S04]  /*36330*/  LDGSTS.E [R2+0x31800], [R70.64], P4 ;  /* 0x3180000046027fae */ /* 0x0003e8000a121844 */
[----:B------:R2:W-:Y:S04]  /*36340*/  LDGSTS.E [R2+0x31c00], [R72.64], P4 ;  /* 0x31c0000048027fae */ /* 0x0005e8000a121844 */
[----:B------:R3:W-:Y:S04]  /*36350*/  LDGSTS.E [R2+0x32000], [R74.64], P4 ;  /* 0x320000004a027fae */ /* 0x0007e8000a121844 */
[----:B-1----:R1:W5:Y:S04]  /*36360*/  LDL.LU.64 R70, [R1+0x1c40] ;  /* 0x001c400001467983 */ /* 0x0023680000300a00 */
[----:B--2---:R1:W5:Y:S04]  /*36370*/  LDL.LU.64 R72, [R1+0x1c38] ;  /* 0x001c380001487983 */ /* 0x0043680000300a00 */
[----:B---3--:R1:W5:Y:S04]  /*36380*/  LDL.LU.64 R74, [R1+0x1c30] ;  /* 0x001c3000014a7983 */ /* 0x0083680000300a00 */
[----:B------:R2:W-:Y:S04]  /*36390*/  LDGSTS.E [R2+0x32400], [R112.64], P4 ;  /* 0x3240000070027fae */ /* 0x0005e8000a121844 */
[----:B------:R3:W-:Y:S04]  /*363a0*/  LDGSTS.E [R2+0x32800], [R114.64], P4 ;  /* 0x3280000072027fae */ /* 0x0007e8000a121844 */
[----:B------:R1:W-:Y:S04]  /*363b0*/  LDGSTS.E [R2+0x32c00], [R212.64], P4 ;  /* 0x32c00000d4027fae */ /* 0x0003e8000a121844 */
[----:B--2---:R2:W5:Y:S04]  /*363c0*/  LDL.LU.64 R112, [R1+0x1c28] ;  /* 0x001c280001707983 */ /* 0x0045680000300a00 */
[----:B---3--:R2:W5:Y:S04]  /*363d0*/  LDL.LU.64 R114, [R1+0x1c20] ;  /* 0x001c200001727983 */ /* 0x0085680000300a00 */
[----:B-1----:R2:W5:Y:S04]  /*363e0*/  LDL.LU.64 R212, [R1+0x1c18] ;  /* 0x001c180001d47983 */ /* 0x0025680000300a00 */
[----:B------:R1:W-:Y:S04]  /*363f0*/  LDGSTS.E [R2+0x33000], [R214.64], P4 ;  /* 0x33000000d6027fae */ /* 0x0003e8000a121844 */
[----:B------:R3:W-:Y:S04]  /*36400*/  LDGSTS.E [R2+0x33400], [R216.64], P4 ;  /* 0x33400000d8027fae */ /* 0x0007e8000a121844 */
[----:B------:R2:W-:Y:S04]  /*36410*/  LDGSTS.E [R2+0x33800], [R218.64], P4 ;  /* 0x33800000da027fae */ /* 0x0005e8000a121844 */
[----:B-1----:R1:W5:Y:S04]  /*36420*/  LDL.LU.64 R214, [R1+0x1c10] ;  /* 0x001c100001d67983 */ /* 0x0023680000300a00 */
[----:B---3--:R1:W5:Y:S04]  /*36430*/  LDL.LU.64 R216, [R1+0x1c08] ;  /* 0x001c080001d87983 */ /* 0x0083680000300a00 */
[----:B--2---:R1:W5:Y:S04]  /*36440*/  LDL.LU.64 R218, [R1+0x1c00] ;  /* 0x001c000001da7983 */ /* 0x0043680000300a00 */
[----:B------:R2:W-:Y:S04]  /*36450*/  LDGSTS.E [R2+0x33c00], [R76.64], P4 ;  /* 0x33c000004c027fae */ /* 0x0005e8000a121844 */
[----:B------:R3:W-:Y:S01]  /*36460*/  LDGSTS.E [R2+0x34000], [R78.64], P4 ;  /* 0x340000004e027fae */ /* 0x0007e2000a121844 */
[----:B------:R-:W-:-:S03]  /*36470*/  IMAD.MOV.U32 R99, RZ, RZ, R145 ;  /* 0x000000ffff637224 */ /* 0x000fc600078e0091 */
[----:B------:R1:W-:Y:S04]  /*36480*/  LDGSTS.E [R2+0x34400], [R80.64], P4 ;  /* 0x3440000050027fae */ /* 0x0003e8000a121844 */
[----:B--2---:R2:W5:Y:S04]  /*36490*/  LDL.LU.64 R76, [R1+0x1bf8] ;  /* 0x001bf800014c7983 */ /* 0x0045680000300a00 */
[----:B---3--:R2:W5:Y:S01]  /*364a0*/  LDL.LU.64 R78, [R1+0x1bf0] ;  /* 0x001bf000014e7983 */ /* 0x0085620000300a00 */
[----:B------:R-:W-:-:S03]  /*364b0*/  MOV R125, R147 ;  /* 0x00000093007d7202 */ /* 0x000fc60000000f00 */
[----:B-1----:R2:W5:Y:S04]  /*364c0*/  LDL.LU.64 R80, [R1+0x1be8] ;  /* 0x001be80001507983 */ /* 0x0025680000300a00 */
[----:B------:R1:W-:Y:S01]  /*364d0*/  LDGSTS.E [R2+0x34800], [R82.64], P4 ;  /* 0x3480000052027fae */ /* 0x0003e2000a121844 */
[----:B------:R-:W-:-:S03]  /*364e0*/  LOP3.LUT R5, R5, 0x7f, RZ, 0xc0, !PT ;  /* 0x0000007f05057812 */ /* 0x000fc600078ec0ff */
[----:B------:R3:W-:Y:S04]  /*364f0*/  LDGSTS.E [R2+0x34c00], [R116.64], P4 ;  /* 0x34c0000074027fae */ /* 0x0007e8000a121844 */
[----:B------:R2:W-:Y:S04]  /*36500*/  LDGSTS.E [R2+0x35000], [R118.64], P4 ;  /* 0x3500000076027fae */ /* 0x0005e8000a121844 */
[----:B-1----:R1:W5:Y:S04]  /*36510*/  LDL.LU.64 R82, [R1+0x1be0] ;  /* 0x001be00001527983 */ /* 0x0023680000300a00 */
[----:B---3--:R1:W5:Y:S01]  /*36520*/  LDL.LU.64 R116, [R1+0x1bd8] ;  /* 0x001bd80001747983 */ /* 0x0083620000300a00 */
[----:B------:R-:W-:-:S03]  /*36530*/  LOP3.LUT R0, R0, 0x60, RZ, 0xc0, !PT ;  /* 0x0000006000007812 */ /* 0x000fc600078ec0ff */
[----:B--2---:R1:W5:Y:S04]  /*36540*/  LDL.LU.64 R118, [R1+0x1bd0] ;  /* 0x001bd00001767983 */ /* 0x0043680000300a00 */
[----:B------:R2:W-:Y:S04]  /*36550*/  LDGSTS.E [R2+0x35400], [R220.64], P4 ;  /* 0x35400000dc027fae */ /* 0x0005e8000a121844 */
[----:B------:R3:W-:Y:S01]  /*36560*/  LDGSTS.E [R2+0x35800], [R222.64], P4 ;  /* 0x35800000de027fae */ /* 0x0007e2000a121844 */
[----:B------:R-:W-:-:S03]  /*36570*/  IMAD.MOV.U32 R200, RZ, RZ, R227 ;  /* 0x000000ffffc87224 */ /* 0x000fc600078e00e3 */
[----:B------:R1:W-:Y:S04]  /*36580*/  LDGSTS.E [R2+0x35c00], [R224.64], P4 ;  /* 0x35c00000e0027fae */ /* 0x0003e8000a121844 */
[----:B--2---:R2:W5:Y:S04]  /*36590*/  LDL.LU.64 R220, [R1+0x1bc8] ;  /* 0x001bc80001dc7983 */ /* 0x0045680000300a00 */
[----:B---3--:R2:W5:Y:S01]  /*365a0*/  LDL.LU.64 R222, [R1+0x1bc0] ;  /* 0x001bc00001de7983 */ /* 0x0085620000300a00 */
[----:B------:R-:W-:-:S03]  /*365b0*/  IMAD.SHL.U32 R5, R5, 0x4, RZ ;  /* 0x0000000405057824 */ /* 0x000fc600078e00ff */
[----:B-1----:R2:W5:Y:S01]  /*365c0*/  LDL.LU.64 R224, [R1+0x1bb8] ;  /* 0x001bb80001e07983 */ /* 0x0025620000300a00 */
[----:B------:R-:W-:-:S03]  /*365d0*/  SHF.R.U32.HI R0, RZ, 0x1, R0 ;  /* 0x00000001ff007819 */ /* 0x000fc60000011600 */
[----:B------:R-:W-:Y:S01]  /*365e0*/  STL.64 [R1+0x1588], R98 ;  /* 0x0015886201007387 */ /* 0x000fe20000100a00 */
[----:B------:R-:W-:-:S03]  /*365f0*/  IMAD.MOV.U32 R201, RZ, RZ, R157 ;  /* 0x000000ffffc97224 */ /* 0x000fc600078e009d */
[----:B------:R-:W-:Y:S04]  /*36600*/  STL.64 [R1+0x1580], R124 ;  /* 0x0015807c01007387 */ /* 0x000fe80000100a00 */
[----:B------:R2:W5:Y:S04]  /*36610*/  LDL.LU R227, [R1+0x1bb0] ;  /* 0x001bb00001e37983 */ /* 0x0005680000300800 */
[----:B------:R-:W-:Y:S01]  /*36620*/  STL.64 [R1+0x1578], R126 ;  /* 0x0015787e01007387 */ /* 0x000fe20000100a00 */
[----:B------:R-:W-:-:S03]  /*36630*/  LOP3.LUT R0, R5, R0, RZ, 0x3c, !PT ;  /* 0x0000000005007212 */ /* 0x000fc600078e3cff */
[----:B------:R2:W5:Y:S01]  /*36640*/  LDL.LU R84, [R1+0x1bac] ;  /* 0x001bac0001547983 */ /* 0x0005620000300800 */
[----:B------:R-:W-:-:S03]  /*36650*/  IMAD.MOV.U32 R197, RZ, RZ, R167 ;  /* 0x000000ffffc57224 */ /* 0x000fc600078e00a7 */
[----:B------:R-:W-:Y:S04]  /*36660*/  STL.64 [R1+0x1570], R240 ;  /* 0x001570f001007387 */ /* 0x000fe80000100a00 */
[----:B------:R1:W-:Y:S04]  /*36670*/  LDGSTS.E [R2+0x36000], [R194.64], P4 ;  /* 0x36000000c2027fae */ /* 0x0003e8000a121844 */
[----:B------:R2:W5:Y:S04]  /*36680*/  LDL.LU R85, [R1+0x1ba8] ;  /* 0x001ba80001557983 */ /* 0x0005680000300800 */
[----:B------:R-:W-:Y:S01]  /*36690*/  STL.64 [R1+0x1568], R242 ;  /* 0x001568f201007387 */ /* 0x000fe20000100a00 */
[----:B-1----:R-:W-:-:S03]  /*366a0*/  IMAD.MOV.U32 R194, RZ, RZ, R86 ;  /* 0x000000ffffc27224 */ /* 0x002fc600078e0056 */
[----:B------:R1:W-:Y:S01]  /*366b0*/  LDGSTS.E [R2+0x36400], [R192.64], P4 ;  /* 0x36400000c0027fae */ /* 0x0003e2000a121844 */
[----:B------:R-:W-:-:S03]  /*366c0*/  IMAD.MOV.U32 R195, RZ, RZ, R169 ;  /* 0x000000ffffc37224 */ /* 0x000fc600078e00a9 */
[----:B------:R2:W5:Y:S01]  /*366d0*/  LDL.LU R86, [R1+0x1ba4] ;  /* 0x001ba40001567983 */ /* 0x0005620000300800 */
[----:B------:R-:W-:-:S03]  /*366e0*/  LOP3.LUT R0, R0, 0x40, RZ, 0x3c, !PT ;  /* 0x0000004000007812 */ /* 0x000fc600078e3cff */
[----:B------:R-:W-:Y:S01]  /*366f0*/  STL.64 [R1+0x1560], R200 ;  /* 0x001560c801007387 */ /* 0x000fe20000100a00 */
[----:B-1----:R-:W-:-:S03]  /*36700*/  IMAD.MOV.U32 R192, RZ, RZ, R87 ;  /* 0x000000ffffc07224 */ /* 0x002fc600078e0057 */
[----:B------:R1:W-:Y:S01]  /*36710*/  LDGSTS.E [R2+0x36800], [R190.64], P4 ;  /* 0x36800000be027fae */ /* 0x0003e2000a121844 */
[----:B------:R-:W-:-:S03]  /*36720*/  IMAD.MOV.U32 R193, RZ, RZ, R171 ;  /* 0x000000ffffc17224 */ /* 0x000fc600078e00ab */
[----:B------:R2:W5:Y:S04]  /*36730*/  LDL.LU R87, [R1+0x1ba0] ;  /* 0x001ba00001577983 */ /* 0x0005680000300800 */
[----:B------:R-:W-:Y:S01]  /*36740*/  STL.64 [R1+0x1558], R198 ;  /* 0x001558c601007387 */ /* 0x000fe20000100a00 */
[----:B-1----:R-:W-:Y:S01]  /*36750*/  MOV R190, R88 ;  /* 0x0000005800be7202 */ /* 0x002fe20000000f00 */
[----:B------:R-:W-:Y:S02]  /*36760*/  IMAD.MOV.U32 R191, RZ, RZ, R173 ;  /* 0x000000ffffbf7224 */ /* 0x000fe400078e00ad */
[----:B------:R2:W5:Y:S01]  /*36770*/  LDL.LU R88, [R1+0x1b9c] ;  /* 0x001b9c0001587983 */ /* 0x0005620000300800 */
[----:B------:R-:W-:-:S03]  /*36780*/  IMAD.MOV.U32 R172, RZ, RZ, R90 ;  /* 0x000000ffffac7224 */ /* 0x000fc600078e005a */
[----:B------:R-:W-:Y:S01]  /*36790*/  STL.64 [R1+0x1550], R196 ;  /* 0x001550c401007387 */ /* 0x000fe20000100a00 */
[----:B------:R-:W-:-:S03]  /*367a0*/  IMAD R0, R93, 0x8000, R0 ;  /* 0x000080005d007824 */ /* 0x000fc600078e0200 */
[----:B------:R2:W5:Y:S01]  /*367b0*/  LDL.LU R89, [R1+0x1b98] ;  /* 0x001b980001597983 */ /* 0x0005620000300800 */
[----:B------:R-:W-:-:S03]  /*367c0*/  IMAD.MOV.U32 R170, RZ, RZ, R91 ;  /* 0x000000ffffaa7224 */ /* 0x000fc600078e005b */
[----:B------:R-:W-:Y:S01]  /*367d0*/  STL.64 [R1+0x1548], R194 ;  /* 0x001548c201007387 */ /* 0x000fe20000100a00 */
[----:B------:R-:W-:-:S03]  /*367e0*/  IMAD.MOV.U32 R173, RZ, RZ, R177 ;  /* 0x000000ffffad7224 */ /* 0x000fc600078e00b1 */
[----:B------:R1:W-:Y:S01]  /*367f0*/  LDGSTS.E [R2+0x36c00], [R162.64], P4 ;  /* 0x36c00000a2027fae */ /* 0x0003e2000a121844 */
[----:B------:R-:W-:-:S03]  /*36800*/  MOV R168, R120 ;  /* 0x0000007800a87202 */ /* 0x000fc60000000f00 */
[----:B------:R2:W5:Y:S01]  /*36810*/  LDL.LU R90, [R1+0x1b94] ;  /* 0x001b9400015a7983 */ /* 0x0005620000300800 */
[----:B------:R-:W-:-:S03]  /*36820*/  IMAD.MOV.U32 R171, RZ, RZ, R179 ;  /* 0x000000ffffab7224 */ /* 0x000fc600078e00b3 */
[----:B------:R3:W-:Y:S04]  /*36830*/  LDGSTS.E [R2+0x37000], [R160.64], P4 ;  /* 0x37000000a0027fae */ /* 0x0007e8000a121844 */
[----:B------:R-:W-:Y:S01]  /*36840*/  STL.64 [R1+0x1540], R192 ;  /* 0x001540c001007387 */ /* 0x000fe20000100a00 */
[----:B------:R-:W-:-:S03]  /*36850*/  IMAD.MOV.U32 R166, RZ, RZ, R121 ;  /* 0x000000ffffa67224 */ /* 0x000fc600078e0079 */
[----:B------:R1:W-:Y:S04]  /*36860*/  LDGSTS.E [R2+0x37400], [R158.64], P4 ;  /* 0x374000009e027fae */ /* 0x0003e8000a121844 */
[----:B------:R2:W5:Y:S01]  /*36870*/  LDL.LU R91, [R1+0x1b90] ;  /* 0x001b9000015b7983 */ /* 0x0005620000300800 */
[----:B------:R-:W-:-:S03]  /*36880*/  IMAD.MOV.U32 R169, RZ, RZ, R181 ;  /* 0x000000ffffa97224 */ /* 0x000fc600078e00b5 */
[----:B------:R4:W-:Y:S04]  /*36890*/  LDGSTS.E [R2+0x37800], [R154.64], P4 ;  /* 0x378000009a027fae */ /* 0x0009e8000a121844 */
[----:B------:R-:W-:Y:S04]  /*368a0*/  STL.64 [R1+0x1538], R190 ;  /* 0x001538be01007387 */ /* 0x000fe80000100a00 */
[----:B------:R1:W-:Y:S04]  /*368b0*/  LDGSTS.E [R2+0x37c00], [R6.64], P4 ;  /* 0x37c0000006027fae */ /* 0x0003e8000a121844 */
[----:B------:R2:W5:Y:S01]  /*368c0*/  LDL.LU R120, [R1+0x1b8c] ;  /* 0x001b8c0001787983 */ /* 0x0005620000300800 */
[----:B------:R-:W-:-:S03]  /*368d0*/  IMAD.MOV.U32 R167, RZ, RZ, R183 ;  /* 0x000000ffffa77224 */ /* 0x000fc600078e00b7 */
[----:B------:R-:W-:Y:S04]  /*368e0*/  STL.64 [R1+0x1530], R174 ;  /* 0x001530ae01007387 */ /* 0x000fe80000100a00 */
[----:B------:R2:W-:Y:S01]  /*368f0*/  LDGSTS.E [R0+0x30200], [R98.64], P4 ;  /* 0x3020000062007fae */ /* 0x0005e2000a121844 */
[----:B-1----:R-:W-:-:S03]  /*36900*/  IMAD.MOV.U32 R162, RZ, RZ, R123 ;  /* 0x000000ffffa27224 */ /* 0x002fc600078e007b */
[----:B------:R1:W5:Y:S04]  /*36910*/  LDL.LU R121, [R1+0x1b88] ;  /* 0x001b880001797983 */ /* 0x0003680000300800 */
[----:B------:R1:W-:Y:S04]  /*36920*/  LDGSTS.E [R0+0x30600], [R124.64], P4 ;  /* 0x306000007c007fae */ /* 0x0003e8000a121844 */
[----:B------:R-:W-:Y:S04]  /*36930*/  STL.64 [R1+0x1528], R172 ;  /* 0x001528ac01007387 */ /* 0x000fe80000100a00 */
[----:B------:R1:W-:Y:S01]  /*36940*/  LDGSTS.E [R0+0x30a00], [R126.64], P4 ;  /* 0x30a000007e007fae */ /* 0x0003e2000a121844 */
[----:B---3--:R-:W-:-:S03]  /*36950*/  IMAD.MOV.U32 R160, RZ, RZ, R228 ;  /* 0x000000ffffa07224 */ /* 0x008fc600078e00e4 */
[----:B------:R3:W5:Y:S04]  /*36960*/  LDL.LU R122, [R1+0x1b84] ;  /* 0x001b8400017a7983 */ /* 0x0007680000300800 */
[----:B------:R1:W-:Y:S01]  /*36970*/  LDGSTS.E [R0+0x30e00], [R240.64], P4 ;  /* 0x30e00000f0007fae */ /* 0x0003e2000a121844 */
[----:B------:R-:W-:-:S03]  /*36980*/  MOV R163, R187 ;  /* 0x000000bb00a37202 */ /* 0x000fc60000000f00 */
[----:B------:R-:W-:Y:S04]  /*36990*/  STL.64 [R1+0x1520], R170 ;  /* 0x001520aa01007387 */ /* 0x000fe80000100a00 */
[----:B------:R1:W-:Y:S01]  /*369a0*/  LDGSTS.E [R0+0x31200], [R242.64], P4 ;  /* 0x31200000f2007fae */ /* 0x0003e2000a121844 */
[----:B------:R-:W-:-:S03]  /*369b0*/  IMAD.MOV.U32 R158, RZ, RZ, R229 ;  /* 0x000000ffff9e7224 */ /* 0x000fc600078e00e5 */
[----:B------:R3:W5:Y:S04]  /*369c0*/  LDL.LU R123, [R1+0x1b80] ;  /* 0x001b8000017b7983 */ /* 0x0007680000300800 */
[----:B------:R3:W-:Y:S01]  /*369d0*/  LDGSTS.E [R0+0x31600], [R200.64], P4 ;  /* 0x31600000c8007fae */ /* 0x0007e2000a121844 */
[----:B------:R-:W-:-:S03]  /*369e0*/  IMAD.MOV.U32 R161, RZ, RZ, R189 ;  /* 0x000000ffffa17224 */ /* 0x000fc600078e00bd */
[----:B------:R-:W-:Y:S04]  /*369f0*/  STL.64 [R1+0x1518], R168 ;  /* 0x001518a801007387 */ /* 0x000fe80000100a00 */
[----:B------:R3:W-:Y:S04]  /*36a00*/  LDGSTS.E [R0+0x31a00], [R198.64], P4 ;  /* 0x31a00000c6007fae */ /* 0x0007e8000a121844 */
[----:B------:R3:W5:Y:S04]  /*36a10*/  LDL.LU R228, [R1+0x1b7c] ;  /* 0x001b7c0001e47983 */ /* 0x0007680000300800 */
[----:B------:R3:W-:Y:S01]  /*36a20*/  LDGSTS.E [R0+0x31e00], [R196.64], P4 ;  /* 0x31e00000c4007fae */ /* 0x0007e2000a121844 */
[----:B------:R-:W-:-:S03]  /*36a30*/  IMAD.MOV.U32 R159, RZ, RZ, R140 ;  /* 0x000000ffff9f7224 */ /* 0x000fc600078e008c */
[----:B------:R-:W-:Y:S04]  /*36a40*/  STL.64 [R1+0x1510], R166 ;  /* 0x001510a601007387 */ /* 0x000fe80000100a00 */
[----:B------:R3:W-:Y:S01]  /*36a50*/  LDGSTS.E [R0+0x32200], [R194.64], P4 ;  /* 0x32200000c2007fae */ /* 0x0007e2000a121844 */
[----:B----4-:R-:W-:-:S03]  /*36a60*/  MOV R154, R231 ;  /* 0x000000e7009a7202 */ /* 0x010fc60000000f00 */
[----:B------:R3:W5:Y:S04]  /*36a70*/  LDL.LU R229, [R1+0x1b78] ;  /* 0x001b780001e57983 */ /* 0x0007680000300800 */
[----:B------:R3:W-:Y:S01]  /*36a80*/  LDGSTS.E [R0+0x32600], [R192.64], P4 ;  /* 0x32600000c0007fae */ /* 0x0007e2000a121844 */
[----:B------:R-:W-:-:S03]  /*36a90*/  IMAD.MOV.U32 R157, RZ, RZ, R141 ;  /* 0x000000ffff9d7224 */ /* 0x000fc600078e008d */
[----:B------:R-:W-:Y:S04]  /*36aa0*/  STL.64 [R1+0x1508], R164 ;  /* 0x001508a401007387 */ /* 0x000fe80000100a00 */
[----:B------:R3:W-:Y:S01]  /*36ab0*/  LDGSTS.E [R0+0x32a00], [R190.64], P4 ;  /* 0x32a00000be007fae */ /* 0x0007e2000a121844 */
[----:B------:R-:W-:-:S03]  /*36ac0*/  IMAD.MOV.U32 R155, RZ, RZ, R142 ;  /* 0x000000ffff9b7224 */ /* 0x000fc600078e008e */
[----:B------:R3:W5:Y:S01]  /*36ad0*/  LDL.LU R230, [R1+0x1b74] ;  /* 0x001b740001e67983 */ /* 0x0007620000300800 */
[----:B------:R-:W-:-:S03]  /*36ae0*/  IMAD.MOV.U32 R152, RZ, RZ, R232 ;  /* 0x000000ffff987224 */ /* 0x000fc600078e00e8 */
[----:B------:R3:W-:Y:S04]  /*36af0*/  LDGSTS.E [R0+0x32e00], [R174.64], P4 ;  /* 0x32e00000ae007fae */ /* 0x0007e8000a121844 */
        /* <DEDUP_REMOVED lines=9> */
[----:B------:R3:W5:Y:S04]  /*36b90*/  LDL.LU R232, [R1+0x1b6c] ;  /* 0x001b6c0001e87983 */ /* 0x0007680000300800 */
[----:B------:R3:W-:Y:S01]  /*36ba0*/  LDGSTS.E [R0+0x33e00], [R166.64], P4 ;  /* 0x33e00000a6007fae */ /* 0x0007e2000a121844 */
[----:B------:R-:W-:-:S03]  /*36bb0*/  IMAD.MOV.U32 R146, RZ, RZ, R234 ;  /* 0x000000ffff927224 */ /* 0x000fc600078e00ea */
[----:B------:R-:W-:Y:S04]  /*36bc0*/  STL.64 [R1+0x14f0], R158 ;  /* 0x0014f09e01007387 */ /* 0x000fe80000100a00 */
[----:B------:R3:W-:Y:S01]  /*36bd0*/  LDGSTS.E [R0+0x34200], [R164.64], P4 ;  /* 0x34200000a4007fae */ /* 0x0007e2000a121844 */
[----:B------:R-:W-:-:S03]  /*36be0*/  IMAD.MOV.U32 R148, RZ, RZ, R203 ;  /* 0x000000ffff947224 */ /* 0x000fc600078e00cb */
[----:B------:R3:W5:Y:S01]  /*36bf0*/  LDL.LU R233, [R1+0x1b68] ;  /* 0x001b680001e97983 */ /* 0x0007620000300800 */
[----:B------:R-:W-:-:S03]  /*36c00*/  MOV R149, R132 ;  /* 0x0000008400957202 */ /* 0x000fc60000000f00 */
[----:B------:R3:W-:Y:S01]  /*36c10*/  LDGSTS.E [R0+0x34600], [R162.64], P4 ;  /* 0x34600000a2007fae */ /* 0x0007e2000a121844 */
[----:B------:R-:W-:-:S03]  /*36c20*/  IMAD.MOV.U32 R144, RZ, RZ, R235 ;  /* 0x000000ffff907224 */ /* 0x000fc600078e00eb */
[----:B------:R-:W-:Y:S04]  /*36c30*/  STL.64 [R1+0x14e8], R156 ;  /* 0x0014e89c01007387 */ /* 0x000fe80000100a00 */
[----:B------:R3:W-:Y:S01]  /*36c40*/  LDGSTS.E [R0+0x34a00], [R160.64], P4 ;  /* 0x34a00000a0007fae */ /* 0x0007e2000a121844 */
[----:B------:R-:W-:-:S03]  /*36c50*/  IMAD.MOV.U32 R147, RZ, RZ, R133 ;  /* 0x000000ffff937224 */ /* 0x000fc600078e0085 */
[----:B------:R4:W-:Y:S04]  /*36c60*/  STL.64 [R1+0x14e0], R154 ;  /* 0x0014e09a01007387 */ /* 0x0009e80000100a00 */
[----:B------:R3:W-:Y:S01]  /*36c70*/  LDGSTS.E [R0+0x34e00], [R158.64], P4 ;  /* 0x34e000009e007fae */ /* 0x0007e2000a121844 */
[----:B------:R-:W-:-:S03]  /*36c80*/  IMAD.MOV.U32 R142, RZ, RZ, R92 ;  /* 0x000000ffff8e7224 */ /* 0x000fc600078e005c */
[----:B------:R3:W5:Y:S04]  /*36c90*/  LDL.LU R234, [R1+0x1b64] ;  /* 0x001b640001ea7983 */ /* 0x0007680000300800 */
[----:B------:R3:W-:Y:S01]  /*36ca0*/  LDGSTS.E [R0+0x35200], [R156.64], P4 ;  /* 0x352000009c007fae */ /* 0x0007e2000a121844 */
[----:B------:R-:W-:-:S03]  /*36cb0*/  IMAD.MOV.U32 R145, RZ, RZ, R134 ;  /* 0x000000ffff917224 */ /* 0x000fc600078e0086 */
[----:B------:R-:W-:Y:S04]  /*36cc0*/  STL.64 [R1+0x15f0], R152 ;  /* 0x0015f09801007387 */ /* 0x000fe80000100a00 */
[----:B------:R4:W-:Y:S04]  /*36cd0*/  LDGSTS.E [R0+0x35600], [R154.64], P4 ;  /* 0x356000009a007fae */ /* 0x0009e8000a121844 */
[----:B------:R3:W5:Y:S01]  /*36ce0*/  LDL.LU R235, [R1+0x1b60] ;  /* 0x001b600001eb7983 */ /* 0x0007620000300800 */
[----:B------:R-:W-:-:S03]  /*36cf0*/  MOV R143, R135 ;  /* 0x00000087008f7202 */ /* 0x000fc60000000f00 */
[----:B------:R-:W-:Y:S01]  /*36d00*/  STL.64 [R1+0x15e0], R150 ;  /* 0x0015e09601007387 */ /* 0x000fe20000100a00 */
[----:B----4-:R-:W-:-:S03]  /*36d10*/  IMAD.MOV.U32 R155, RZ, RZ, 0x1f ;  /* 0x0000001fff9b7424 */ /* 0x010fc600078e00ff */
[----:B------:R3:W5:Y:S01]  /*36d20*/  LDL.LU R92, [R1+0x1b5c] ;  /* 0x001b5c00015c7983 */ /* 0x0007620000300800 */
[----:B------:R-:W-:-:S03]  /*36d30*/  IMAD.MOV.U32 R140, RZ, RZ, R94 ;  /* 0x000000ffff8c7224 */ /* 0x000fc600078e005e */
[----:B------:R-:W-:Y:S01]  /*36d40*/  STL.64 [R1+0x15d0], R148 ;  /* 0x0015d09401007387 */ /* 0x000fe20000100a00 */
[----:B------:R-:W-:-:S03]  /*36d50*/  IADD3 R155, R155, c[0x0][0x180], RZ ;  /* 0x000060009b9b7a10 */ /* 0x000fc60007ffe0ff */
[----:B------:R3:W5:Y:S01]  /*36d60*/  LDL.LU R93, [R1+0x1b58] ;  /* 0x001b5800015d7983 */ /* 0x0007620000300800 */
[----:B------:R-:W-:-:S03]  /*36d70*/  IMAD.MOV.U32 R141, RZ, RZ, R136 ;  /* 0x000000ffff8d7224 */ /* 0x000fc600078e0088 */
[----:B------:R-:W-:Y:S01]  /*36d80*/  STL.64 [R1+0x15c0], R146 ;  /* 0x0015c09201007387 */ /* 0x000fe20000100a00 */
[----:B------:R-:W-:-:S03]  /*36d90*/  IMAD.MOV.U32 R134, RZ, RZ, R95 ;  /* 0x000000ffff867224 */ /* 0x000fc600078e005f */
[----:B------:R3:W5:Y:S01]  /*36da0*/  LDL.LU R94, [R1+0x1b54] ;  /* 0x001b5400015e7983 */ /* 0x0007620000300800 */
[----:B------:R-:W-:Y:S01]  /*36db0*/  IMAD.MOV.U32 R135, RZ, RZ, R137 ;  /* 0x000000ffff877224 */ /* 0x000fe200078e0089 */
[----:B------:R-:W-:Y:S02]  /*36dc0*/  SHF.R.S32.HI R2, RZ, 0x1f, R155 ;  /* 0x0000001fff027819 */ /* 0x000fe4000001149b */
[----:B------:R-:W-:Y:S01]  /*36dd0*/  STL.64 [R1+0x16c0], R144 ;  /* 0x0016c09001007387 */ /* 0x000fe20000100a00 */
[----:B------:R-:W-:-:S03]  /*36de0*/  IMAD.MOV.U32 R132, RZ, RZ, R96 ;  /* 0x000000ffff847224 */ /* 0x000fc600078e0060 */
[----:B------:R3:W5:Y:S01]  /*36df0*/  LDL.LU R95, [R1+0x1b50] ;  /* 0x001b5000015f7983 */ /* 0x0007620000300800 */
[----:B------:R-:W-:Y:S01]  /*36e00*/  IMAD.MOV.U32 R6, RZ, RZ, R97 ;  /* 0x000000ffff067224 */ /* 0x000fe200078e0061 */
[----:B------:R-:W-:Y:S02]  /*36e10*/  MOV R133, R138 ;  /* 0x0000008a00857202 */ /* 0x000fe40000000f00 */
[----:B------:R-:W-:Y:S01]  /*36e20*/  STL.64 [R1+0x16b8], R142 ;  /* 0x0016b88e01007387 */ /* 0x000fe20000100a00 */
[----:B------:R-:W-:-:S03]  /*36e30*/  IMAD.MOV.U32 R7, RZ, RZ, R139 ;  /* 0x000000ffff077224 */ /* 0x000fc600078e008b */
[----:B------:R3:W5:Y:S01]  /*36e40*/  LDL.LU R96, [R1+0x1b4c] ;  /* 0x001b4c0001607983 */ /* 0x0007620000300800 */
[----:B------:R-:W-:-:S03]  /*36e50*/  LEA.HI R2, R2, R155, RZ, 0x5 ;  /* 0x0000009b02027211 */ /* 0x000fc600078f28ff */
[----:B------:R3:W5:Y:S04]  /*36e60*/  LDL.LU R97, [R1+0x1b48] ;  /* 0x001b480001617983 */ /* 0x0007680000300800 */
[----:B------:R-:W-:Y:S01]  /*36e70*/  STL.64 [R1+0x16b0], R140 ;  /* 0x0016b08c01007387 */ /* 0x000fe20000100a00 */
[----:B------:R-:W-:-:S03]  /*36e80*/  IADD3 R252, R252, 0x1, RZ ;  /* 0x00000001fcfc7810 */ /* 0x000fc60007ffe0ff */
[----:B--2---:R3:W5:Y:S01]  /*36e90*/  LDL.LU.64 R98, [R1+0x1b40] ;  /* 0x001b400001627983 */ /* 0x0047620000300a00 */
[----:B------:R-:W-:-:S03]  /*36ea0*/  SHF.R.S32.HI R2, RZ, 0x5, R2 ;  /* 0x00000005ff027819 */ /* 0x000fc60000011402 */
[----:B------:R-:W-:Y:S04]  /*36eb0*/  STL.64 [R1+0x16a8], R134 ;  /* 0x0016a88601007387 */ /* 0x000fe80000100a00 */
[----:B-1----:R3:W5:Y:S04]  /*36ec0*/  LDL.LU.64 R124, [R1+0x1b38] ;  /* 0x001b3800017c7983 */ /* 0x0027680000300a00 */
[----:B------:R-:W-:Y:S04]  /*36ed0*/  STL.64 [R1+0x16d0], R132 ;  /* 0x0016d08401007387 */ /* 0x000fe80000100a00 */
[----:B------:R3:W5:Y:S01]  /*36ee0*/  LDL.LU.64 R126, [R1+0x1b30] ;  /* 0x001b3000017e7983 */ /* 0x0007620000300a00 */
[----:B------:R-:W-:-:S03]  /*36ef0*/  ISETP.NE.U32.AND P0, PT, R252, R2, PT ;  /* 0x00000002fc00720c */ /* 0x000fc60003f05070 */
[----:B------:R-:W-:Y:S04]  /*36f00*/  STL.64 [R1+0x16c8], R6 ;  /* 0x0016c80601007387 */ /* 0x000fe80000100a00 */
[----:B------:R3:W5:Y:S04]  /*36f10*/  LDL.LU.64 R240, [R1+0x1b28] ;  /* 0x001b280001f07983 */ /* 0x0007680000300a00 */
[----:B------:R3:W5:Y:S04]  /*36f20*/  LDL.LU.64 R242, [R1+0x1b20] ;  /* 0x001b200001f27983 */ /* 0x0007680000300a00 */
[----:B------:R1:W-:Y:S04]  /*36f30*/  STL [R1+0x16dc], R252 ;  /* 0x0016dcfc01007387 */ /* 0x0003e80000100800 */
[----:B------:R3:W-:Y:S04]  /*36f40*/  LDGSTS.E [R0+0x35a00], [R152.64], P4 ;  /* 0x35a0000098007fae */ /* 0x0007e8000a121844 */
[----:B------:R3:W-:Y:S04]  /*36f50*/  LDGSTS.E [R0+0x35e00], [R150.64], P4 ;  /* 0x35e0000096007fae */ /* 0x0007e8000a121844 */
[----:B-1----:R3:W5:Y:S04]  /*36f60*/  LDL.LU R252, [R1+0x1b18] ;  /* 0x001b180001fc7983 */ /* 0x0027680000300800 */
        /* <DEDUP_REMOVED lines=9> */
[----:B------:R-:W-:Y:S01]  /*37000*/  @!P0 CALL.REL.NOINC `(.L_x_1) ;  /* 0x0000001000008944 */ /* 0x000fe20003c00000 */
[----:B------:R-:W-:Y:S05]  /*37010*/  BRA `(.L_x_2) ;  /* 0xfffdcf9000007947 */ /* 0x000fea000383ffff */
.L_x_1:
[----:B------:R-:W4:Y:S01]  /*37020*/  LDL.LU R2, [R1+0x1b0c] ;  /* 0x001b0c0001027983 */ /* 0x000f220000300800 */
[----:B------:R-:W-:-:S04]  /*37030*/  DEPBAR.LE SB0, 0x0 ;  /* 0x000080000000791a */ /* 0x000fc80000000000 */
        /* <DEDUP_REMOVED lines=8> */
[----:B------:R-:W1:Y:S02]  /*370c0*/  S2R R6, SR_TID.X ;  /* 0x0000000000067919 */ /* 0x000e640000002100 */
[C---:B-1----:R-:W-:Y:S01]  /*370d0*/  IMAD.SHL.U32 R0, R6.reuse, 0x200, RZ ;  /* 0x0000020006007824 */ /* 0x042fe200078e00ff */
[C---:B------:R-:W-:Y:S01]  /*370e0*/  SHF.L.U32 R4, R6.reuse, 0xb, RZ ;  /* 0x0000000b06047819 */ /* 0x040fe200000006ff */
[----:B------:R-:W-:-:S02]  /*370f0*/  IMAD.SHL.U32 R3, R6, 0x4, RZ ;  /* 0x0000000406037824 */ /* 0x000fc400078e00ff */
[----:B------:R-:W-:Y:S01]  /*37100*/  IMAD.SHL.U32 R5, R6, 0x40, RZ ;  /* 0x0000004006057824 */ /* 0x000fe200078e00ff */
[----:B------:R-:W-:Y:S02]  /*37110*/  LOP3.LUT R0, R0, 0x3000, RZ, 0xc0, !PT ;  /* 0x0000300000007812 */ /* 0x000fe400078ec0ff */
[----:B------:R-:W-:Y:S02]  /*37120*/  LOP3.LUT R4, R4, 0x3000, RZ, 0xc0, !PT ;  /* 0x0000300004047812 */ /* 0x000fe400078ec0ff */
[----:B------:R-:W-:Y:S02]  /*37130*/  LOP3.LUT R6, R6, 0x7f, RZ, 0xc0, !PT ;  /* 0x0000007f06067812 */ /* 0x000fe400078ec0ff */
[----:B------:R-:W-:Y:S01]  /*37140*/  LOP3.LUT R5, R5, 0x800, RZ, 0xc0, !PT ;  /* 0x0000080005057812 */ /* 0x000fe200078ec0ff */
[----:B------:R-:W-:Y:S01]  /*37150*/  BAR.SYNC.DEFER_BLOCKING 0x0 ;  /* 0x0000000000007b1d */ /* 0x000fe20000010000 */
[----:B----4-:R-:W-:Y:S02]  /*37160*/  LOP3.LUT R0, R0, 0x60, R2, 0xf8, !PT ;  /* 0x0000006000007812 */ /* 0x010fe400078ef802 */
[----:B-----5:R-:W-:-:S02]  /*37170*/  IADD3 R2, R252, 0x2, RZ ;  /* 0x00000002fc027810 */ /* 0x020fc40007ffe0ff */
[----:B------:R-:W-:Y:S02]  /*37180*/  LOP3.LUT R3, R0, 0x170, R3, 0x78, !PT ;  /* 0x0000017000037812 */ /* 0x000fe400078e7803 */
[----:B------:R-:W-:Y:S02]  /*37190*/  IADD3 R0, R252, 0x1, RZ ;  /* 0x00000001fc007810 */ /* 0x000fe40007ffe0ff */
[----:B------:R-:W-:Y:S01]  /*371a0*/  ISETP.GE.AND P4, PT, R2, c[0x0][0x17c], PT ;  /* 0x00005f0002007a0c */ /* 0x000fe20003f86270 */
[----:B------:R-:W-:Y:S01]  /*371b0*/  IMAD R2, R6, 0x10, R4 ;  /* 0x0000001006027824 */ /* 0x000fe200078e0204 */
[----:B------:R-:W-:Y:S01]  /*371c0*/  ISETP.GE.AND P1, PT, R0, c[0x0][0x17c], PT ;  /* 0x00005f0000007a0c */ /* 0x000fe20003f26270 */
[----:B------:R-:W-:Y:S01]  /*371d0*/  IMAD.IADD R0, R5, 0x1, R3 ;  /* 0x0000000105007824 */ /* 0x000fe200078e0203 */
        /* <DEDUP_REMOVED lines=11> */
[----:B--2---:R1:W-:Y:S04]  /*37290*/  STS.128 [R0], R136 ;  /* 0x0000008800007388 */ /* 0x0043e80000000c00 */
[----:B------:R-:W2:Y:S04]  /*372a0*/  LDL.LU R143, [R1+0x6e4] ;  /* 0x0006e400018f7983 */ /* 0x000ea80000300800 */
[----:B---3--:R3:W-:Y:S04]  /*372b0*/  STS.128 [R0+0x80], R132 ;  /* 0x0000808400007388 */ /* 0x0087e80000000c00 */
[----:B-1----:R-:W2:Y:S04]  /*372c0*/  LDL.LU R136, [R1+0x6f8] ;  /* 0x0006f80001887983 */ /* 0x002ea80000300800 */
[----:B------:R-:W2:Y:S04]  /*372d0*/  LDL.LU R137, [R1+0x6fc] ;  /* 0x0006fc0001897983 */ /* 0x000ea80000300800 */
[----:B------:R-:W2:Y:S04]  /*372e0*/  LDL.LU R138, [R1+0x6e8] ;  /* 0x0006e800018a7983 */ /* 0x000ea80000300800 */
[----:B------:R-:W2:Y:S04]  /*372f0*/  LDL.LU R139, [R1+0x6ec] ;  /* 0x0006ec00018b7983 */ /* 0x000ea80000300800 */
[----:B---3--:R-:W3:Y:S04]  /*37300*/  LDL.LU R132, [R1+0x610] ;  /* 0x0006100001847983 */ /* 0x008ee80000300800 */
[----:B------:R-:W3:Y:S04]  /*37310*/  LDL.LU R133, [R1+0x614] ;  /* 0x0006140001857983 */ /* 0x000ee80000300800 */
[----:B------:R-:W3:Y:S04]  /*37320*/  LDL.LU R134, [R1+0x5f0] ;  /* 0x0005f00001867983 */ /* 0x000ee80000300800 */
[----:B------:R-:W3:Y:S04]  /*37330*/  LDL.LU R135, [R1+0x5f4] ;  /* 0x0005f40001877983 */ /* 0x000ee80000300800 */
[----:B----4-:R1:W-:Y:S04]  /*37340*/  STS.128 [R0+0x200], R4 ;  /* 0x0002000400007388 */ /* 0x0103e80000000c00 */
[----:B-1----:R-:W4:Y:S04]  /*37350*/  LDL.LU R4, [R1+0x618] ;  /* 0x0006180001047983 */ /* 0x002f280000300800 */
[----:B------:R-:W4:Y:S04]  /*37360*/  LDL.LU R5, [R1+0x61c] ;  /* 0x00061c0001057983 */ /* 0x000f280000300800 */
[----:B------:R-:W4:Y:S04]  /*37370*/  LDL.LU R6, [R1+0x5f8] ;  /* 0x0005f80001067983 */ /* 0x000f280000300800 */
[----:B------:R-:W4:Y:S04]  /*37380*/  LDL.LU R7, [R1+0x5fc] ;  /* 0x0005fc0001077983 */ /* 0x000f280000300800 */
[----:B--2---:R1:W-:Y:S04]  /*37390*/  STS.128 [R0+0x480], R136 ;  /* 0x0004808800007388 */ /* 0x0043e80000000c00 */
[----:B-1----:R-:W2:Y:S04]  /*373a0*/  LDL.LU R136, [R1+0x4f0] ;  /* 0x0004f00001887983 */ /* 0x002ea80000300800 */
[----:B------:R-:W2:Y:S04]  /*373b0*/  LDL.LU R137, [R1+0x4f4] ;  /* 0x0004f40001897983 */ /* 0x000ea80000300800 */
[----:B------:R-:W2:Y:S04]  /*373c0*/  LDL.LU R138, [R1+0x470] ;  /* 0x00047000018a7983 */ /* 0x000ea80000300800 */
[----:B---3--:R1:W-:Y:S04]  /*373d0*/  STS.128 [R0+0x600], R132 ;  /* 0x0006008400007388 */ /* 0x0083e80000000c00 */
[----:B------:R-:W2:Y:S04]  /*373e0*/  LDL.LU R139, [R1+0x474] ;  /* 0x00047400018b7983 */ /* 0x000ea80000300800 */
[----:B-1----:R-:W3:Y:S04]  /*373f0*/  LDL.LU R132, [R1+0x4f8] ;  /* 0x0004f80001847983 */ /* 0x002ee80000300800 */
[----:B------:R-:W3:Y:S04]  /*37400*/  LDL.LU R133, [R1+0x4fc] ;  /* 0x0004fc0001857983 */ /* 0x000ee80000300800 */
[----:B------:R-:W3:Y:S04]  /*37410*/  LDL.LU R134, [R1+0x478] ;  /* 0x0004780001867983 */ /* 0x000ee80000300800 */
[----:B------:R-:W3:Y:S04]  /*37420*/  LDL.LU R135, [R1+0x47c] ;  /* 0x00047c0001877983 */ /* 0x000ee80000300800 */
[----:B------:R-:W-:Y:S04]  /*37430*/  STS.128 [R0+0x280], R144 ;  /* 0x0002809000007388 */ /* 0x000fe80000000c00 */
[----:B------:R-:W-:Y:S01]  /*37440*/  STS.128 [R0+0x400], R140 ;  /* 0x0004008c00007388 */ /* 0x000fe20000000c00 */
[----:B------:R-:W-:-:S02]  /*37450*/  LOP3.LUT R188, R2, 0x20, RZ, 0x3c, !PT ;  /* 0x0000002002bc7812 */ /* 0x000fc400078e3cff */
[C---:B------:R-:W-:Y:S02]  /*37460*/  LOP3.LUT R196, R2.reuse, 0x40, RZ, 0x3c, !PT ;  /* 0x0000004002c47812 */ /* 0x040fe400078e3cff */
[----:B------:R-:W-:Y:S01]  /*37470*/  LOP3.LUT R3, R2, 0x60, RZ, 0x3c, !PT ;  /* 0x0000006002037812 */ /* 0x000fe200078e3cff */
[----:B----4-:R1:W-:Y:S04]  /*37480*/  STS.128 [R0+0x680], R4 ;  /* 0x0006800400007388 */ /* 0x0103e80000000c00 */
[----:B------:R-:W-:Y:S06]  /*37490*/  BAR.SYNC.DEFER_BLOCKING 0x0 ;  /* 0x0000000000007b1d */ /* 0x000fec0000010000 */
[----:B-1----:R-:W2:Y:S04]  /*374a0*/  LDL.LU R4, [R1+0x360] ;  /* 0x0003600001047983 */ /* 0x002ea80000300800 */
[----:B------:R-:W2:Y:S04]  /*374b0*/  LDL.LU R5, [R1+0x364] ;  /* 0x0003640001057983 */ /* 0x000ea80000300800 */
[----:B------:R-:W2:Y:S04]  /*374c0*/  LDL.LU R6, [R1+0x340] ;  /* 0x0003400001067983 */ /* 0x000ea80000300800 */
[----:B------:R-:W2:Y:S04]  /*374d0*/  LDL.LU R7, [R1+0x344] ;  /* 0x0003440001077983 */ /* 0x000ea80000300800 */
[----:B------:R-:W1:Y:S04]  /*374e0*/  LDS.128 R144, [R2] ;  /* 0x0000000002907984 */ /* 0x000e680000000c00 */
[----:B------:R-:W2:Y:S04]  /*374f0*/  LDS.128 R140, [R2+0x800] ;  /* 0x00080000028c7984 */ /* 0x000ea80000000c00 */
[----:B------:R-:W2:Y:S04]  /*37500*/  LDS.128 R148, [R188] ;  /* 0x00000000bc947984 */ /* 0x000ea80000000c00 */
[----:B-1----:R-:W-:Y:S04]  /*37510*/  STL.64 [R1+0x3f0], R144 ;  /* 0x0003f09001007387 */ /* 0x002fe80000100a00 */
[----:B------:R-:W-:Y:S04]  /*37520*/  STL.64 [R1+0x3f8], R146 ;  /* 0x0003f89201007387 */ /* 0x000fe80000100a00 */
[----:B------:R-:W1:Y:S04]  /*37530*/  LDS.128 R144, [R188+0x800] ;  /* 0x00080000bc907984 */ /* 0x000e680000000c00 */
[----:B--2---:R-:W-:Y:S04]  /*37540*/  STL.64 [R1+0x690], R140 ;  /* 0x0006908c01007387 */ /* 0x004fe80000100a00 */
[----:B------:R-:W-:Y:S04]  /*37550*/  STL.64 [R1+0x698], R142 ;  /* 0x0006988e01007387 */ /* 0x000fe80000100a00 */
[----:B------:R-:W2:Y:S04]  /*37560*/  LDS.128 R140, [R196] ;  /* 0x00000000c48c7984 */ /* 0x000ea80000000c00 */
[----:B------:R-:W-:Y:S04]  /*37570*/  STL.64 [R1+0x470], R148 ;  /* 0x0004709401007387 */ /* 0x000fe80000100a00 */
[----:B------:R-:W-:Y:S04]  /*37580*/  STL.64 [R1+0x478], R150 ;  /* 0x0004789601007387 */ /* 0x000fe80000100a00 */
[----:B------:R-:W3:Y:S04]  /*37590*/  LDS.128 R148, [R196+0x800] ;  /* 0x00080000c4947984 */ /* 0x000ee80000000c00 */
[----:B-1----:R-:W-:Y:S04]  /*375a0*/  STL.64 [R1+0x6f0], R144 ;  /* 0x0006f09001007387 */ /* 0x002fe80000100a00 */
[----:B------:R-:W-:Y:S04]  /*375b0*/  STL.64 [R1+0x6f8], R146 ;  /* 0x0006f89201007387 */ /* 0x000fe80000100a00 */
[----:B------:R-:W1:Y:S04]  /*375c0*/  LDS.128 R144, [R3] ;  /* 0x0000000003907984 */ /* 0x000e680000000c00 */
[----:B--2---:R-:W-:Y:S04]  /*375d0*/  STL.64 [R1+0x580], R140 ;  /* 0x0005808c01007387 */ /* 0x004fe80000100a00 */
[----:B------:R-:W-:Y:S04]  /*375e0*/  STL.64 [R1+0x588], R142 ;  /* 0x0005888e01007387 */ /* 0x000fe80000100a00 */
[----:B------:R-:W2:Y:S04]  /*375f0*/  LDS.128 R140, [R3+0x800] ;  /* 0x00080000038c7984 */ /* 0x000ea80000000c00 */
[----:B------:R-:W-:Y:S06]  /*37600*/  BAR.SYNC.DEFER_BLOCKING 0x0 ;  /* 0x0000000000007b1d */ /* 0x000fec0000010000 */
[----:B---3--:R-:W-:Y:S04]  /*37610*/  STL.64 [R1+0x730], R148 ;  /* 0x0007309401007387 */ /* 0x008fe80000100a00 */
[----:B------:R-:W-:Y:S04]  /*37620*/  STL.64 [R1+0x738], R150 ;  /* 0x0007389601007387 */ /* 0x000fe80000100a00 */
[----:B-1----:R1:W-:Y:S04]  /*37630*/  STL.64 [R1+0x660], R144 ;  /* 0x0006609001007387 */ /* 0x0023e80000100a00 */
[----:B------:R3:W-:Y:S04]  /*37640*/  STL.64 [R1+0x668], R146 ;  /* 0x0006689201007387 */ /* 0x0007e80000100a00 */
[----:B--2---:R2:W-:Y:S04]  /*37650*/  STL.64 [R1+0x770], R140 ;  /* 0x0007708c01007387 */ /* 0x0045e80000100a00 */
[----:B------:R2:W-:Y:S04]  /*37660*/  STL.64 [R1+0x778], R142 ;  /* 0x0007788e01007387 */ /* 0x0005e80000100a00 */
[----:B-1----:R-:W4:Y:S04]  /*37670*/  LDL.LU R144, [R1+0x368] ;  /* 0x0003680001907983 */ /* 0x002f280000300800 */
[----:B------:R-:W4:Y:S04]  /*37680*/  LDL.LU R145, [R1+0x36c] ;  /* 0x00036c0001917983 */ /* 0x000f280000300800 */
[----:B---3--:R-:W4:Y:S04]  /*37690*/  LDL.LU R146, [R1+0x348] ;  /* 0x0003480001927983 */ /* 0x008f280000300800 */
[----:B------:R-:W4:Y:S04]  /*376a0*/  LDL.LU R147, [R1+0x34c] ;  /* 0x00034c0001937983 */ /* 0x000f280000300800 */
[----:B--2---:R-:W2:Y:S04]  /*376b0*/  LDL.LU R140, [R1+0x240] ;  /* 0x00024000018c7983 */ /* 0x004ea80000300800 */
[----:B------:R-:W2:Y:S04]  /*376c0*/  LDL.LU R141, [R1+0x244] ;  /* 0x00024400018d7983 */ /* 0x000ea80000300800 */
[----:B------:R-:W2:Y:S04]  /*376d0*/  LDL.LU R142, [R1+0x250] ;  /* 0x00025000018e7983 */ /* 0x000ea80000300800 */
[----:B------:R1:W-:Y:S04]  /*376e0*/  STS.128 [R0], R136 ;  /* 0x0000008800007388 */ /* 0x0003e80000000c00 */
[----:B------:R-:W2:Y:S04]  /*376f0*/  LDL.LU R143, [R1+0x254] ;  /* 0x00025400018f7983 */ /* 0x000ea80000300800 */
[----:B------:R3:W-:Y:S04]  /*37700*/  STS.128 [R0+0x80], R132 ;  /* 0x0000808400007388 */ /* 0x0007e80000000c00 */
        /* <DEDUP_REMOVED lines=8> */
[----:B------:R1:W-:Y:S04]  /*37790*/  STS.128 [R0+0x200], R4 ;  /* 0x0002000400007388 */ /* 0x0003e80000000c00 */
[----:B-1----:R-:W4:Y:S04]  /*377a0*/  LDL.LU R4, [R1+0x178] ;  /* 0x0001780001047983 */ /* 0x002f280000300800 */
[----:B------:R-:W4:Y:S04]  /*377b0*/  LDL.LU R5, [R1+0x17c] ;  /* 0x00017c0001057983 */ /* 0x000f280000300800 */
[----:B------:R-:W4:Y:S04]  /*377c0*/  LDL.LU R6, [R1+0x1a8] ;  /* 0x0001a80001067983 */ /* 0x000f280000300800 */
[----:B------:R-:W4:Y:S04]  /*377d0*/  LDL.LU R7, [R1+0x1ac] ;  /* 0x0001ac0001077983 */ /* 0x000f280000300800 */
[----:B--2---:R1:W-:Y:S04]  /*377e0*/  STS.128 [R0+0x480], R136 ;  /* 0x0004808800007388 */ /* 0x0043e80000000c00 */
[----:B-1----:R-:W2:Y:S04]  /*377f0*/  LDL.LU R138, [R1+0xa0] ;  /* 0x0000a000018a7983 */ /* 0x002ea80000300800 */
[----:B---3--:R1:W-:Y:S04]  /*37800*/  STS.128 [R0+0x600], R132 ;  /* 0x0006008400007388 */ /* 0x0083e80000000c00 */
[----:B------:R-:W2:Y:S04]  /*37810*/  LDL.LU R139, [R1+0xa4] ;  /* 0x0000a400018b7983 */ /* 0x000ea80000300800 */
[----:B-1----:R-:W3:Y:S04]  /*37820*/  LDL.LU R134, [R1+0xa8] ;  /* 0x0000a80001867983 */ /* 0x002ee80000300800 */
[----:B------:R-:W3:Y:S04]  /*37830*/  LDL.LU R135, [R1+0xac] ;  /* 0x0000ac0001877983 */ /* 0x000ee80000300800 */
[----:B----4-:R-:W-:Y:S04]  /*37840*/  STS.128 [R0+0x280], R144 ;  /* 0x0002809000007388 */ /* 0x010fe80000000c00 */
[----:B------:R-:W-:Y:S04]  /*37850*/  STS.128 [R0+0x400], R140 ;  /* 0x0004008c00007388 */ /* 0x000fe80000000c00 */
[----:B------:R-:W-:Y:S04]  /*37860*/  STS.128 [R0+0x680], R4 ;  /* 0x0006800400007388 */ /* 0x000fe80000000c00 */
[----:B------:R-:W-:Y:S06]  /*37870*/  BAR.SYNC.DEFER_BLOCKING 0x0 ;  /* 0x0000000000007b1d */ /* 0x000fec0000010000 */
[----:B------:R-:W1:Y:S04]  /*37880*/  LDS.128 R144, [R2] ;  /* 0x0000000002907984 */ /* 0x000e680000000c00 */
[----:B------:R-:W4:Y:S04]  /*37890*/  LDS.128 R140, [R2+0x800] ;  /* 0x00080000028c7984 */ /* 0x000f280000000c00 */
[----:B------:R-:W4:Y:S04]  /*378a0*/  LDS.128 R148, [R188] ;  /* 0x00000000bc947984 */ /* 0x000f280000000c00 */
[----:B-1----:R-:W-:Y:S04]  /*378b0*/  STL.64 [R1+0x290], R144 ;  /* 0x0002909001007387 */ /* 0x002fe80000100a00 */
[----:B------:R-:W-:Y:S04]  /*378c0*/  STL.64 [R1+0x298], R146 ;  /* 0x0002989201007387 */ /* 0x000fe80000100a00 */
[----:B------:R-:W1:Y:S04]  /*378d0*/  LDS.128 R144, [R188+0x800] ;  /* 0x00080000bc907984 */ /* 0x000e680000000c00 */
[----:B----4-:R-:W-:Y:S04]  /*378e0*/  STL.64 [R1+0x610], R140 ;  /* 0x0006108c01007387 */ /* 0x010fe80000100a00 */
[----:B------:R-:W-:Y:S04]  /*378f0*/  STL.64 [R1+0x618], R142 ;  /* 0x0006188e01007387 */ /* 0x000fe80000100a00 */
[----:B------:R-:W4:Y:S04]  /*37900*/  LDS.128 R140, [R196] ;  /* 0x00000000c48c7984 */ /* 0x000f280000000c00 */
[----:B------:R-:W-:Y:S04]  /*37910*/  STL.64 [R1+0x340], R148 ;  /* 0x0003409401007387 */ /* 0x000fe80000100a00 */
[----:B------:R-:W-:Y:S04]  /*37920*/  STL.64 [R1+0x348], R150 ;  /* 0x0003489601007387 */ /* 0x000fe80000100a00 */
[----:B------:R-:W2:Y:S04]  /*37930*/  LDS.128 R148, [R196+0x800] ;  /* 0x00080000c4947984 */ /* 0x000ea80000000c00 */
[----:B-1----:R-:W-:Y:S04]  /*37940*/  STL.64 [R1+0x680], R144 ;  /* 0x0006809001007387 */ /* 0x002fe80000100a00 */
[----:B------:R-:W-:Y:S04]  /*37950*/  STL.64 [R1+0x688], R146 ;  /* 0x0006889201007387 */ /* 0x000fe80000100a00 */
[----:B------:R-:W1:Y:S04]  /*37960*/  LDS.128 R144, [R3] ;  /* 0x0000000003907984 */ /* 0x000e680000000c00 */
[----:B----4-:R-:W-:Y:S04]  /*37970*/  STL.64 [R1+0x400], R140 ;  /* 0x0004008c01007387 */ /* 0x010fe80000100a00 */
[----:B------:R-:W-:Y:S04]  /*37980*/  STL.64 [R1+0x408], R142 ;  /* 0x0004088e01007387 */ /* 0x000fe80000100a00 */
[----:B------:R-:W4:Y:S01]  /*37990*/  LDS.128 R140, [R3+0x800] ;  /* 0x00080000038c7984 */ /* 0x000f220000000c00 */
[----:B------:R-:W-:Y:S01]  /*379a0*/  MOV R4, R124 ;  /* 0x0000007c00047202 */ /* 0x000fe20000000f00 */
[----:B------:R-:W-:-:S02]  /*379b0*/  IMAD.MOV.U32 R5, RZ, RZ, R125 ;  /* 0x000000ffff057224 */ /* 0x000fc400078e007d */
[----:B------:R-:W-:Y:S02]  /*379c0*/  IMAD.MOV.U32 R6, RZ, RZ, R96 ;  /* 0x000000ffff067224 */ /* 0x000fe400078e0060 */
[----:B------:R-:W-:Y:S01]  /*379d0*/  IMAD.MOV.U32 R7, RZ, RZ, R97 ;  /* 0x000000ffff077224 */ /* 0x000fe200078e0061 */
[----:B------:R-:W-:Y:S01]  /*379e0*/  BAR.SYNC.DEFER_BLOCKING 0x0 ;  /* 0x0000000000007b1d */ /* 0x000fe20000010000 */
[----:B------:R-:W-:Y:S02]  /*379f0*/  IMAD.MOV.U32 R124, RZ, RZ, R126 ;  /* 0x000000ffff7c7224 */ /* 0x000fe400078e007e */
[----:B------:R-:W-:Y:S01]  /*37a00*/  IMAD.MOV.U32 R125, RZ, RZ, R127 ;  /* 0x000000ffff7d7224 */ /* 0x000fe200078e007f */
[----:B------:R-:W-:Y:S01]  /*37a10*/  MOV R127, R99 ;  /* 0x00000063007f7202 */ /* 0x000fe20000000f00 */
[----:B------:R-:W-:Y:S02]  /*37a20*/  IMAD.MOV.U32 R126, RZ, RZ, R98 ;  /* 0x000000ffff7e7224 */ /* 0x000fe400078e0062 */
[----:B------:R-:W-:-:S02]  /*37a30*/  IMAD.MOV.U32 R98, RZ, RZ, R88 ;  /* 0x000000ffff627224 */ /* 0x000fc400078e0058 */
[----:B------:R-:W-:Y:S02]  /*37a40*/  IMAD.MOV.U32 R99, RZ, RZ, R89 ;  /* 0x000000ffff637224 */ /* 0x000fe400078e0059 */
[----:B------:R-:W-:Y:S02]  /*37a50*/  IMAD.MOV.U32 R136, RZ, RZ, R240 ;  /* 0x000000ffff887224 */ /* 0x000fe400078e00f0 */
[----:B------:R-:W-:Y:S02]  /*37a60*/  IMAD.MOV.U32 R137, RZ, RZ, R241 ;  /* 0x000000ffff897224 */ /* 0x000fe400078e00f1 */
[----:B------:R-:W-:Y:S02]  /*37a70*/  IMAD.MOV.U32 R132, RZ, RZ, R242 ;  /* 0x000000ffff847224 */ /* 0x000fe400078e00f2 */
[----:B------:R-:W-:Y:S02]  /*37a80*/  IMAD.MOV.U32 R133, RZ, RZ, R243 ;  /* 0x000000ffff857224 */ /* 0x000fe400078e00f3 */
[----:B------:R-:W-:-:S02]  /*37a90*/  IMAD.MOV.U32 R96, RZ, RZ, R120 ;  /* 0x000000ffff607224 */ /* 0x000fc400078e0078 */
[----:B------:R-:W-:Y:S01]  /*37aa0*/  IMAD.MOV.U32 R97, RZ, RZ, R121 ;  /* 0x000000ffff617224 */ /* 0x000fe200078e0079 */
[----:B------:R1:W-:Y:S01]  /*37ab0*/  STS.128 [R0+0x200], R4 ;  /* 0x0002000400007388 */ /* 0x0003e20000000c00 */
[----:B------:R-:W-:Y:S02]  /*37ac0*/  IMAD.MOV.U32 R88, RZ, RZ, R122 ;  /* 0x000000ffff587224 */ /* 0x000fe400078e007a */
[----:B------:R-:W-:Y:S01]  /*37ad0*/  IMAD.MOV.U32 R89, RZ, RZ, R123 ;  /* 0x000000ffff597224 */ /* 0x000fe200078e007b */
[----:B------:R-:W-:Y:S04]  /*37ae0*/  STS.128 [R0+0x280], R124 ;  /* 0x0002807c00007388 */ /* 0x000fe80000000c00 */
[----:B------:R-:W-:Y:S01]  /*37af0*/  STS.128 [R0+0x400], R96 ;  /* 0x0004006000007388 */ /* 0x000fe20000000c00 */
[----:B-1----:R-:W-:Y:S01]  /*37b00*/  IMAD.MOV.U32 R6, RZ, RZ, R80 ;  /* 0x000000ffff067224 */ /* 0x002fe200078e0050 */
[----:B------:R-:W-:Y:S01]  /*37b10*/  MOV R4, R116 ;  /* 0x0000007400047202 */ /* 0x000fe20000000f00 */
[----:B------:R-:W-:-:S02]  /*37b20*/  IMAD.MOV.U32 R7, RZ, RZ, R81 ;  /* 0x000000ffff077224 */ /* 0x000fc400078e0051 */
[----:B------:R-:W-:Y:S02]  /*37b30*/  IMAD.MOV.U32 R5, RZ, RZ, R117 ;  /* 0x000000ffff057224 */ /* 0x000fe400078e0075 */
[----:B------:R-:W-:Y:S02]  /*37b40*/  IMAD.MOV.U32 R80, RZ, RZ, R118 ;  /* 0x000000ffff507224 */ /* 0x000fe400078e0076 */
[----:B------:R-:W-:Y:S01]  /*37b50*/  IMAD.MOV.U32 R81, RZ, RZ, R119 ;  /* 0x000000ffff517224 */ /* 0x000fe200078e0077 */
[----:B------:R-:W-:Y:S04]  /*37b60*/  STS.128 [R0+0x480], R88 ;  /* 0x0004805800007388 */ /* 0x000fe80000000c00 */
[----:B------:R-:W-:Y:S04]  /*37b70*/  STS.128 [R0+0x600], R4 ;  /* 0x0006000400007388 */ /* 0x000fe80000000c00 */
[----:B------:R1:W-:Y:S04]  /*37b80*/  STS.128 [R0+0x680], R80 ;  /* 0x0006805000007388 */ /* 0x0003e80000000c00 */
[----:B--2---:R-:W-:Y:S04]  /*37b90*/  STS.128 [R0], R136 ;  /* 0x0000008800007388 */ /* 0x004fe80000000c00 */
[----:B---3--:R-:W-:Y:S04]  /*37ba0*/  STS.128 [R0+0x80], R132 ;  /* 0x0000808400007388 */ /* 0x008fe80000000c00 */
[----:B------:R-:W-:Y:S06]  /*37bb0*/  BAR.SYNC.DEFER_BLOCKING 0x0 ;  /* 0x0000000000007b1d */ /* 0x000fec0000010000 */
[----:B------:R-:W2:Y:S04]  /*37bc0*/  LDS.128 R96, [R2] ;  /* 0x0000000002607984 */ /* 0x000ea80000000c00 */
[----:B------:R-:W3:Y:S04]  /*37bd0*/  LDS.128 R88, [R2+0x800] ;  /* 0x0008000002587984 */ /* 0x000ee80000000c00 */
[----:B------:R-:W-:Y:S01]  /*37be0*/  STL.64 [R1+0x6e0], R148 ;  /* 0x0006e09401007387 */ /* 0x000fe20000100a00 */
[----:B-1----:R-:W-:-:S03]  /*37bf0*/  IMAD.MOV.U32 R82, RZ, RZ, R72 ;  /* 0x000000ffff527224 */ /* 0x002fc600078e0048 */
[----:B------:R-:W-:Y:S01]  /*37c00*/  STL.64 [R1+0x6e8], R150 ;  /* 0x0006e89601007387 */ /* 0x000fe20000100a00 */
[----:B------:R-:W-:-:S03]  /*37c10*/  IMAD.MOV.U32 R83, RZ, RZ, R73 ;  /* 0x000000ffff537224 */ /* 0x000fc600078e0049 */
[----:B------:R-:W-:Y:S01]  /*37c20*/  STL.64 [R1+0x500], R144 ;  /* 0x0005009001007387 */ /* 0x000fe20000100a00 */
[----:B------:R-:W-:Y:S01]  /*37c30*/  IMAD.MOV.U32 R80, RZ, RZ, R112 ;  /* 0x000000ffff507224 */ /* 0x000fe200078e0070 */
[----:B------:R-:W-:Y:S02]  /*37c40*/  MOV R81, R113 ;  /* 0x0000007100517202 */ /* 0x000fe40000000f00 */
[----:B------:R-:W-:Y:S01]  /*37c50*/  STL.64 [R1+0x508], R146 ;  /* 0x0005089201007387 */ /* 0x000fe20000100a00 */
[----:B------:R-:W-:Y:S02]  /*37c60*/  IMAD.MOV.U32 R72, RZ, RZ, R114 ;  /* 0x000000ffff487224 */ /* 0x000fe400078e0072 */
[----:B------:R-:W-:Y:S01]  /*37c70*/  IMAD.MOV.U32 R73, RZ, RZ, R115 ;  /* 0x000000ffff497224 */ /* 0x000fe200078e0073 */
[----:B----4-:R-:W-:Y:S04]  /*37c80*/  STL.64 [R1+0x700], R140 ;  /* 0x0007008c01007387 */ /* 0x010fe80000100a00 */
[----:B------:R-:W-:Y:S04]  /*37c90*/  STL.64 [R1+0x708], R142 ;  /* 0x0007088e01007387 */ /* 0x000fe80000100a00 */
[----:B------:R-:W1:Y:S04]  /*37ca0*/  LDS.128 R112, [R188] ;  /* 0x00000000bc707984 */ /* 0x000e680000000c00 */
[----:B--2---:R-:W-:Y:S04]  /*37cb0*/  STL.64 [R1+0x1a0], R96 ;  /* 0x0001a06001007387 */ /* 0x004fe80000100a00 */
[----:B------:R-:W-:Y:S04]  /*37cc0*/  STL.64 [R1+0x1a8], R98 ;  /* 0x0001a86201007387 */ /* 0x000fe80000100a00 */
[----:B------:R-:W2:Y:S04]  /*37cd0*/  LDS.128 R96, [R188+0x800] ;  /* 0x00080000bc607984 */ /* 0x000ea80000000c00 */
[----:B---3--:R-:W-:Y:S04]  /*37ce0*/  STL.64 [R1+0x420], R88 ;  /* 0x0004205801007387 */ /* 0x008fe80000100a00 */
[----:B------:R-:W-:Y:S04]  /*37cf0*/  STL.64 [R1+0x428], R90 ;  /* 0x0004285a01007387 */ /* 0x000fe80000100a00 */
[----:B------:R-:W3:Y:S04]  /*37d00*/  LDS.128 R88, [R196] ;  /* 0x00000000c4587984 */ /* 0x000ee80000000c00 */
[----:B-1----:R-:W-:Y:S04]  /*37d10*/  STL.64 [R1+0x250], R112 ;  /* 0x0002507001007387 */ /* 0x002fe80000100a00 */
[----:B------:R-:W-:Y:S04]  /*37d20*/  STL.64 [R1+0x258], R114 ;  /* 0x0002587201007387 */ /* 0x000fe80000100a00 */
[----:B------:R-:W1:Y:S04]  /*37d30*/  LDS.128 R112, [R196+0x800] ;  /* 0x00080000c4707984 */ /* 0x000e680000000c00 */
[----:B--2---:R-:W-:Y:S04]  /*37d40*/  STL.64 [R1+0x5f0], R96 ;  /* 0x0005f06001007387 */ /* 0x004fe80000100a00 */
[----:B------:R-:W-:Y:S04]  /*37d50*/  STL.64 [R1+0x5f8], R98 ;  /* 0x0005f86201007387 */ /* 0x000fe80000100a00 */
[----:B------:R-:W2:Y:S04]  /*37d60*/  LDS.128 R96, [R3] ;  /* 0x0000000003607984 */ /* 0x000ea80000000c00 */
[----:B---3--:R-:W-:Y:S04]  /*37d70*/  STL.64 [R1+0x2a0], R88 ;  /* 0x0002a05801007387 */ /* 0x008fe80000100a00 */
[----:B------:R-:W-:Y:S04]  /*37d80*/  STL.64 [R1+0x2a8], R90 ;  /* 0x0002a85a01007387 */ /* 0x000fe80000100a00 */
[----:B------:R-:W3:Y:S04]  /*37d90*/  LDS.128 R88, [R3+0x800] ;  /* 0x0008000003587984 */ /* 0x000ee80000000c00 */
[----:B------:R-:W-:Y:S01]  /*37da0*/  BAR.SYNC.DEFER_BLOCKING 0x0 ;  /* 0x0000000000007b1d */ /* 0x000fe20000010000 */
[----:B------:R-:W-:Y:S01]  /*37db0*/  IMAD.MOV.U32 R4, RZ, RZ, R108 ;  /* 0x000000ffff047224 */ /* 0x000fe200078e006c */
[----:B------:R-:W-:Y:S01]  /*37dc0*/  MOV R6, R64 ;  /* 0x0000004000067202 */ /* 0x000fe20000000f00 */
[----:B------:R-:W-:-:S02]  /*37dd0*/  IMAD.MOV.U32 R5, RZ, RZ, R109 ;  /* 0x000000ffff057224 */ /* 0x000fc400078e006d */
[----:B------:R-:W-:Y:S01]  /*37de0*/  IMAD.MOV.U32 R7, RZ, RZ, R65 ;  /* 0x000000ffff077224 */ /* 0x000fe200078e0041 */
[----:B-1----:R-:W-:Y:S04]  /*37df0*/  STL.64 [R1+0x670], R112 ;  /* 0x0006707001007387 */ /* 0x002fe80000100a00 */
[----:B------:R-:W-:Y:S04]  /*37e00*/  STL.64 [R1+0x678], R114 ;  /* 0x0006787201007387 */ /* 0x000fe80000100a00 */
[----:B------:R1:W-:Y:S04]  /*37e10*/  STS.128 [R0+0x80], R72 ;  /* 0x0000804800007388 */ /* 0x0003e80000000c00 */
[----:B--2---:R-:W-:Y:S04]  /*37e20*/  STL.64 [R1+0x350], R96 ;  /* 0x0003506001007387 */ /* 0x004fe80000100a00 */
[----:B------:R2:W-:Y:S01]  /*37e30*/  STS.128 [R0+0x200], R4 ;  /* 0x0002000400007388 */ /* 0x0005e20000000c00 */
[----:B-1----:R-:W-:-:S02]  /*37e40*/  IMAD.MOV.U32 R74, RZ, RZ, R66 ;  /* 0x000000ffff4a7224 */ /* 0x002fc400078e0042 */
[----:B------:R-:W-:Y:S02]  /*37e50*/  IMAD.MOV.U32 R75, RZ, RZ, R67 ;  /* 0x000000ffff4b7224 */ /* 0x000fe400078e0043 */
[----:B------:R-:W-:Y:S02]  /*37e60*/  IMAD.MOV.U32 R66, RZ, RZ, R48 ;  /* 0x000000ffff427224 */ /* 0x000fe400078e0030 */
[----:B------:R-:W-:Y:S02]  /*37e70*/  IMAD.MOV.U32 R67, RZ, RZ, R49 ;  /* 0x000000ffff437224 */ /* 0x000fe400078e0031 */
[----:B------:R-:W-:Y:S02]  /*37e80*/  IMAD.MOV.U32 R48, RZ, RZ, R106 ;  /* 0x000000ffff307224 */ /* 0x000fe400078e006a */
[----:B------:R-:W-:Y:S01]  /*37e90*/  IMAD.MOV.U32 R49, RZ, RZ, R107 ;  /* 0x000000ffff317224 */ /* 0x000fe200078e006b */
[----:B------:R-:W-:Y:S01]  /*37ea0*/  STL.64 [R1+0x358], R98 ;  /* 0x0003586201007387 */ /* 0x000fe20000100a00 */
[----:B--2---:R-:W-:Y:S01]  /*37eb0*/  MOV R6, R32 ;  /* 0x0000002000067202 */ /* 0x004fe20000000f00 */
[----:B------:R-:W-:-:S02]  /*37ec0*/  IMAD.MOV.U32 R7, RZ, RZ, R33 ;  /* 0x000000ffff077224 */ /* 0x000fc400078e0021 */
[----:B---3--:R-:W-:Y:S01]  /*37ed0*/  STL.64 [R1+0x6b0], R88 ;  /* 0x0006b05801007387 */ /* 0x008fe20000100a00 */
[----:B------:R-:W-:Y:S02]  /*37ee0*/  IMAD.MOV.U32 R32, RZ, RZ, R102 ;  /* 0x000000ffff207224 */ /* 0x000fe400078e0066 */
[----:B------:R-:W-:Y:S01]  /*37ef0*/  IMAD.MOV.U32 R33, RZ, RZ, R103 ;  /* 0x000000ffff217224 */ /* 0x000fe200078e0067 */
[----:B------:R-:W-:Y:S04]  /*37f00*/  STL.64 [R1+0x6b8], R90 ;  /* 0x0006b85a01007387 */ /* 0x000fe80000100a00 */
[----:B------:R1:W-:Y:S04]  /*37f10*/  STS.128 [R0+0x480], R48 ;  /* 0x0004803000007388 */ /* 0x0003e80000000c00 */
[----:B------:R2:W-:Y:S04]  /*37f20*/  STS.128 [R0+0x680], R32 ;  /* 0x0006802000007388 */ /* 0x0005e80000000c00 */
[----:B-1----:R-:W3:Y:S04]  /*37f30*/  LDL.LU R48, [R1+0xac0] ;  /* 0x000ac00001307983 */ /* 0x002ee80000300800 */
[----:B------:R-:W3:Y:S04]  /*37f40*/  LDL.LU R49, [R1+0xac4] ;  /* 0x000ac40001317983 */ /* 0x000ee80000300800 */
[----:B------:R-:W3:Y:S04]  /*37f50*/  LDL.LU R50, [R1+0xaf0] ;  /* 0x000af00001327983 */ /* 0x000ee80000300800 */
[----:B------:R-:W3:Y:S04]  /*37f60*/  LDL.LU R51, [R1+0xaf4] ;  /* 0x000af40001337983 */ /* 0x000ee80000300800 */
[----:B--2---:R-:W2:Y:S04]  /*37f70*/  LDL.LU R32, [R1+0xac8] ;  /* 0x000ac80001207983 */ /* 0x004ea80000300800 */
[----:B------:R-:W2:Y:S04]  /*37f80*/  LDL.LU R33, [R1+0xacc] ;  /* 0x000acc0001217983 */ /* 0x000ea80000300800 */
[----:B------:R-:W2:Y:S04]  /*37f90*/  LDL.LU R34, [R1+0xaf8] ;  /* 0x000af80001227983 */ /* 0x000ea80000300800 */
[----:B------:R-:W2:Y:S01]  /*37fa0*/  LDL.LU R35, [R1+0xafc] ;  /* 0x000afc0001237983 */ /* 0x000ea20000300800 */
[----:B------:R-:W-:Y:S01]  /*37fb0*/  IMAD.MOV.U32 R72, RZ, RZ, R110 ;  /* 0x000000ffff487224 */ /* 0x000fe200078e006e */
[----:B------:R-:W-:Y:S01]  /*37fc0*/  MOV R65, R105 ;  /* 0x0000006900417202 */ /* 0x000fe20000000f00 */
[----:B------:R-:W-:-:S02]  /*37fd0*/  IMAD.MOV.U32 R73, RZ, RZ, R111 ;  /* 0x000000ffff497224 */ /* 0x000fc400078e006f */
[----:B------:R-:W-:Y:S02]  /*37fe0*/  IMAD.MOV.U32 R64, RZ, RZ, R104 ;  /* 0x000000ffff407224 */ /* 0x000fe400078e0068 */
[----:B------:R-:W-:Y:S02]  /*37ff0*/  IMAD.MOV.U32 R4, RZ, RZ, R100 ;  /* 0x000000ffff047224 */ /* 0x000fe400078e0064 */
[----:B------:R-:W-:Y:S01]  /*38000*/  IMAD.MOV.U32 R5, RZ, RZ, R101 ;  /* 0x000000ffff057224 */ /* 0x000fe200078e0065 */
[----:B------:R-:W-:Y:S04]  /*38010*/  STS.128 [R0], R80 ;  /* 0x0000005000007388 */ /* 0x000fe80000000c00 */
[----:B------:R-:W-:Y:S04]  /*38020*/  STS.128 [R0+0x280], R72 ;  /* 0x0002804800007388 */ /* 0x000fe80000000c00 */
[----:B------:R-:W-:Y:S04]  /*38030*/  STS.128 [R0+0x400], R64 ;  /* 0x0004004000007388 */ /* 0x000fe80000000c00 */
[----:B------:R1:W-:Y:S04]  /*38040*/  STS.128 [R0+0x600], R4 ;  /* 0x0006000400007388 */ /* 0x0003e80000000c00 */
[----:B------:R-:W-:Y:S06]  /*38050*/  BAR.SYNC.DEFER_BLOCKING 0x0 ;  /* 0x0000000000007b1d */ /* 0x000fec0000010000 */
[----:B-1----:R-:W2:Y:S04]  /*38060*/  LDL.LU R4, [R1+0x850] ;  /* 0x0008500001047983 */ /* 0x002ea80000300800 */
[----:B------:R-:W2:Y:S04]  /*38070*/  LDL.LU R5, [R1+0x854] ;  /* 0x0008540001057983 */ /* 0x000ea80000300800 */
[----:B------:R-:W2:Y:S04]  /*38080*/  LDL.LU R6, [R1+0x8b0] ;  /* 0x0008b00001067983 */ /* 0x000ea80000300800 */
[----:B------:R-:W2:Y:S04]  /*38090*/  LDL.LU R7, [R1+0x8b4] ;  /* 0x0008b40001077983 */ /* 0x000ea80000300800 */
[----:B------:R-:W1:Y:S04]  /*380a0*/  LDS.128 R72, [R2] ;  /* 0x0000000002487984 */ /* 0x000e680000000c00 */
[----:B------:R-:W1:Y:S04]  /*380b0*/  LDS.128 R64, [R2+0x800] ;  /* 0x0008000002407984 */ /* 0x000e680000000c00 */
[----:B------:R-:W1:Y:S04]  /*380c0*/  LDS.128 R80, [R188] ;  /* 0x00000000bc507984 */ /* 0x000e680000000c00 */
[----:B-1----:R-:W-:Y:S04]  /*380d0*/  STL.64 [R1+0xa0], R72 ;  /* 0x0000a04801007387 */ /* 0x002fe80000100a00 */
[----:B------:R-:W-:Y:S04]  /*380e0*/  STL.64 [R1+0xa8], R74 ;  /* 0x0000a84a01007387 */ /* 0x000fe80000100a00 */
[----:B------:R-:W1:Y:S04]  /*380f0*/  LDS.128 R72, [R188+0x800] ;  /* 0x00080000bc487984 */ /* 0x000e680000000c00 */
[----:B------:R-:W-:Y:S04]  /*38100*/  STL.64 [R1+0x320], R64 ;  /* 0x0003204001007387 */ /* 0x000fe80000100a00 */
[----:B------:R-:W-:Y:S04]  /*38110*/  STL.64 [R1+0x328], R66 ;  /* 0x0003284201007387 */ /* 0x000fe80000100a00 */
[----:B------:R-:W1:Y:S04]  /*38120*/  LDS.128 R64, [R196] ;  /* 0x00000000c4407984 */ /* 0x000e680000000c00 */
[----:B------:R-:W-:Y:S04]  /*38130*/  STL.64 [R1+0x170], R80 ;  /* 0x0001705001007387 */ /* 0x000fe80000100a00 */
[----:B------:R-:W-:Y:S04]  /*38140*/  STL.64 [R1+0x178], R82 ;  /* 0x0001785201007387 */ /* 0x000fe80000100a00 */
[----:B------:R-:W1:Y:S04]  /*38150*/  LDS.128 R80, [R196+0x800] ;  /* 0x00080000c4507984 */ /* 0x000e680000000c00 */
[----:B-1----:R-:W-:Y:S04]  /*38160*/  STL.64 [R1+0x360], R72 ;  /* 0x0003604801007387 */ /* 0x002fe80000100a00 */
[----:B------:R-:W-:Y:S04]  /*38170*/  STL.64 [R1+0x368], R74 ;  /* 0x0003684a01007387 */ /* 0x000fe80000100a00 */
[----:B------:R-:W1:Y:S04]  /*38180*/  LDS.128 R72, [R3] ;  /* 0x0000000003487984 */ /* 0x000e680000000c00 */
[----:B------:R-:W-:Y:S04]  /*38190*/  STL.64 [R1+0x240], R64 ;  /* 0x0002404001007387 */ /* 0x000fe80000100a00 */
[----:B------:R-:W-:Y:S04]  /*381a0*/  STL.64 [R1+0x248], R66 ;  /* 0x0002484201007387 */ /* 0x000fe80000100a00 */
[----:B------:R-:W1:Y:S04]  /*381b0*/  LDS.128 R64, [R3+0x800] ;  /* 0x0008000003407984 */ /* 0x000e680000000c00 */
[----:B------:R-:W-:Y:S06]  /*381c0*/  BAR.SYNC.DEFER_BLOCKING 0x0 ;  /* 0x0000000000007b1d */ /* 0x000fec0000010000 */
[----:B------:R-:W-:Y:S04]  /*381d0*/  STL.64 [R1+0x4f0], R80 ;  /* 0x0004f05001007387 */ /* 0x000fe80000100a00 */
[----:B------:R-:W-:Y:S04]  /*381e0*/  STL.64 [R1+0x4f8], R82 ;  /* 0x0004f85201007387 */ /* 0x000fe80000100a00 */
[----:B-1----:R1:W-:Y:S04]  /*381f0*/  STL.64 [R1+0x260], R72 ;  /* 0x0002604801007387 */ /* 0x0023e80000100a00 */
[----:B------:R1:W-:Y:S04]  /*38200*/  STL.64 [R1+0x268], R74 ;  /* 0x0002684a01007387 */ /* 0x0003e80000100a00 */
[----:B------:R1:W-:Y:S04]  /*38210*/  STL.64 [R1+0x600], R64 ;  /* 0x0006004001007387 */ /* 0x0003e80000100a00 */
        /* <DEDUP_REMOVED lines=9> */
[----:B---3--:R1:W-:Y:S04]  /*382b0*/  STS.128 [R0], R48 ;  /* 0x0000003000007388 */ /* 0x0083e80000000c00 */
[----:B-1----:R-:W3:Y:S04]  /*382c0*/  LDL.LU R48, [R1+0x728] ;  /* 0x0007280001307983 */ /* 0x002ee80000300800 */
[----:B------:R-:W3:Y:S04]  /*382d0*/  LDL.LU R49, [R1+0x72c] ;  /* 0x00072c0001317983 */ /* 0x000ee80000300800 */
[----:B------:R-:W3:Y:S04]  /*382e0*/  LDL.LU R50, [R1+0x748] ;  /* 0x0007480001327983 */ /* 0x000ee80000300800 */
[----:B--2---:R1:W-:Y:S04]  /*382f0*/  STS.128 [R0+0x80], R32 ;  /* 0x0000802000007388 */ /* 0x0043e80000000c00 */
[----:B------:R-:W3:Y:S04]  /*38300*/  LDL.LU R51, [R1+0x74c] ;  /* 0x00074c0001337983 */ /* 0x000ee80000300800 */
[----:B-1----:R-:W2:Y:S04]  /*38310*/  LDL.LU R32, [R1+0x620] ;  /* 0x0006200001207983 */ /* 0x002ea80000300800 */
[----:B------:R-:W2:Y:S04]  /*38320*/  LDL.LU R33, [R1+0x624] ;  /* 0x0006240001217983 */ /* 0x000ea80000300800 */
[----:B------:R-:W2:Y:S04]  /*38330*/  LDL.LU R34, [R1+0x570] ;  /* 0x0005700001227983 */ /* 0x000ea80000300800 */
[----:B------:R-:W2:Y:S04]  /*38340*/  LDL.LU R35, [R1+0x574] ;  /* 0x0005740001237983 */ /* 0x000ea80000300800 */
[----:B------:R1:W-:Y:S04]  /*38350*/  STS.128 [R0+0x200], R4 ;  /* 0x0002000400007388 */ /* 0x0003e80000000c00 */
[----:B-1----:R-:W4:Y:S04]  /*38360*/  LDL.LU R4, [R1+0x628] ;  /* 0x0006280001047983 */ /* 0x002f280000300800 */
[----:B------:R-:W4:Y:S04]  /*38370*/  LDL.LU R5, [R1+0x62c] ;  /* 0x00062c0001057983 */ /* 0x000f280000300800 */
[----:B------:R-:W4:Y:S04]  /*38380*/  LDL.LU R6, [R1+0x578] ;  /* 0x0005780001067983 */ /* 0x000f280000300800 */
[----:B------:R-:W4:Y:S04]  /*38390*/  LDL.LU R7, [R1+0x57c] ;  /* 0x00057c0001077983 */ /* 0x000f280000300800 */
[----:B---3--:R1:W-:Y:S04]  /*383a0*/  STS.128 [R0+0x480], R48 ;  /* 0x0004803000007388 */ /* 0x0083e80000000c00 */
        /* <DEDUP_REMOVED lines=9> */
[----:B----4-:R-:W-:Y:S04]  /*38440*/  STS.128 [R0+0x280], R72 ;  /* 0x0002804800007388 */ /* 0x010fe80000000c00 */
[----:B------:R-:W-:Y:S04]  /*38450*/  STS.128 [R0+0x400], R64 ;  /* 0x0004004000007388 */ /* 0x000fe80000000c00 */
[----:B------:R1:W-:Y:S04]  /*38460*/  STS.128 [R0+0x680], R4 ;  /* 0x0006800400007388 */ /* 0x0003e80000000c00 */
[----:B------:R-:W-:Y:S06]  /*38470*/  BAR.SYNC.DEFER_BLOCKING 0x0 ;  /* 0x0000000000007b1d */ /* 0x000fec0000010000 */
[----:B-1----:R-:W2:Y:S04]  /*38480*/  LDL.LU R4, [R1+0x440] ;  /* 0x0004400001047983 */ /* 0x002ea80000300800 */
[----:B------:R-:W2:Y:S04]  /*38490*/  LDL.LU R5, [R1+0x444] ;  /* 0x0004440001057983 */ /* 0x000ea80000300800 */
[----:B------:R-:W2:Y:S04]  /*384a0*/  LDL.LU R6, [R1+0x430] ;  /* 0x0004300001067983 */ /* 0x000ea80000300800 */
[----:B------:R-:W1:Y:S04]  /*384b0*/  LDS.128 R72, [R2] ;  /* 0x0000000002487984 */ /* 0x000e680000000c00 */
[----:B------:R-:W1:Y:S04]  /*384c0*/  LDS.128 R64, [R2+0x800] ;  /* 0x0008000002407984 */ /* 0x000e680000000c00 */
[----:B------:R-:W2:Y:S04]  /*384d0*/  LDL.LU R7, [R1+0x434] ;  /* 0x0004340001077983 */ /* 0x000ea80000300800 */
        /* <DEDUP_REMOVED lines=71> */
[----:B------:R-:W4:Y:S04]  /*38950*/  LDS.128 R80, [R196+0x800] ;  /* 0x00080000c4507984 */ /* 0x000f280000000c00 */
[----:B-1----:R-:W-:Y:S04]  /*38960*/  STL.64 [R1+0x950], R72 ;  /* 0x0009504801007387 */ /* 0x002fe80000100a00 */
[----:B------:R-:W-:Y:S04]  /*38970*/  STL.64 [R1+0x958], R74 ;  /* 0x0009584a01007387 */ /* 0x000fe80000100a00 */
[----:B------:R-:W1:Y:S04]  /*38980*/  LDS.128 R72, [R3] ;  /* 0x0000000003487984 */ /* 0x000e680000000c00 */
[----:B----4-:R-:W-:Y:S04]  /*38990*/  STL.64 [R1+0x740], R64 ;  /* 0x0007404001007387 */ /* 0x010fe80000100a00 */
[----:B------:R-:W-:Y:S04]  /*389a0*/  STL.64 [R1+0x748], R66 ;  /* 0x0007484201007387 */ /* 0x000fe80000100a00 */
[----:B------:R-:W4:Y:S04]  /*389b0*/  LDS.128 R64, [R3+0x800] ;  /* 0x0008000003407984 */ /* 0x000f280000000c00 */
[----:B------:R-:W-:Y:S01]  /*389c0*/  BAR.SYNC.DEFER_BLOCKING 0x0 ;  /* 0x0000000000007b1d */ /* 0x000fe20000010000 */
[----:B------:R-:W-:Y:S01]  /*389d0*/  IMAD.MOV.U32 R4, RZ, RZ, R92 ;  /* 0x000000ffff047224 */ /* 0x000fe200078e005c */
[----:B------:R-:W-:Y:S01]  /*389e0*/  MOV R7, R233 ;  /* 0x000000e900077202 */ /* 0x000fe20000000f00 */
[----:B------:R-:W-:-:S02]  /*389f0*/  IMAD.MOV.U32 R5, RZ, RZ, R93 ;  /* 0x000000ffff057224 */ /* 0x000fc400078e005d */
[----:B------:R-:W-:Y:S02]  /*38a00*/  IMAD.MOV.U32 R6, RZ, RZ, R232 ;  /* 0x000000ffff067224 */ /* 0x000fe400078e00e8 */
[----:B------:R-:W-:Y:S02]  /*38a10*/  IMAD.MOV.U32 R232, RZ, RZ, R94 ;  /* 0x000000ffffe87224 */ /* 0x000fe400078e005e */
[----:B------:R-:W-:Y:S01]  /*38a20*/  IMAD.MOV.U32 R233, RZ, RZ, R95 ;  /* 0x000000ffffe97224 */ /* 0x000fe200078e005f */
[----:B------:R1:W-:Y:S04]  /*38a30*/  STS.128 [R0+0x200], R4 ;  /* 0x0002000400007388 */ /* 0x0003e80000000c00 */
[----:B------:R-:W-:Y:S01]  /*38a40*/  STS.128 [R0+0x280], R232 ;  /* 0x000280e800007388 */ /* 0x000fe20000000c00 */
[----:B-1----:R-:W-:-:S02]  /*38a50*/  IMAD.MOV.U32 R6, RZ, RZ, R216 ;  /* 0x000000ffff067224 */ /* 0x002fc400078e00d8 */
[----:B------:R-:W-:Y:S01]  /*38a60*/  IMAD.MOV.U32 R7, RZ, RZ, R217 ;  /* 0x000000ffff077224 */ /* 0x000fe200078e00d9 */
[----:B------:R-:W-:Y:S01]  /*38a70*/  MOV R217, R79 ;  /* 0x0000004f00d97202 */ /* 0x000fe20000000f00 */
[----:B------:R-:W-:Y:S02]  /*38a80*/  IMAD.MOV.U32 R4, RZ, RZ, R76 ;  /* 0x000000ffff047224 */ /* 0x000fe400078e004c */
[----:B------:R-:W-:Y:S02]  /*38a90*/  IMAD.MOV.U32 R5, RZ, RZ, R77 ;  /* 0x000000ffff057224 */ /* 0x000fe400078e004d */
[----:B------:R-:W-:-:S03]  /*38aa0*/  IMAD.MOV.U32 R216, RZ, RZ, R78 ;  /* 0x000000ffffd87224 */ /* 0x000fc600078e004e */
[----:B------:R-:W-:Y:S04]  /*38ab0*/  STS.128 [R0+0x600], R4 ;  /* 0x0006000400007388 */ /* 0x000fe80000000c00 */
[----:B------:R-:W-:Y:S04]  /*38ac0*/  STS.128 [R0+0x680], R216 ;  /* 0x000680d800007388 */ /* 0x000fe80000000c00 */
[----:B------:R-:W-:Y:S04]  /*38ad0*/  STL.64 [R1+0xa10], R80 ;  /* 0x000a105001007387 */ /* 0x000fe80000100a00 */
[----:B------:R-:W-:Y:S04]  /*38ae0*/  STL.64 [R1+0xa18], R82 ;  /* 0x000a185201007387 */ /* 0x000fe80000100a00 */
[----:B------:R-:W-:Y:S04]  /*38af0*/  STL.64 [R1+0x800], R72 ;  /* 0x0008004801007387 */ /* 0x000fe80000100a00 */
[----:B------:R-:W-:Y:S04]  /*38b00*/  STL.64 [R1+0x808], R74 ;  /* 0x0008084a01007387 */ /* 0x000fe80000100a00 */
[----:B----4-:R-:W-:Y:S04]  /*38b10*/  STL.64 [R1+0xac0], R64 ;  /* 0x000ac04001007387 */ /* 0x010fe80000100a00 */
[----:B------:R-:W-:Y:S04]  /*38b20*/  STL.64 [R1+0xac8], R66 ;  /* 0x000ac84201007387 */ /* 0x000fe80000100a00 */
[----:B---3--:R-:W-:Y:S04]  /*38b30*/  STS.128 [R0], R48 ;  /* 0x0000003000007388 */ /* 0x008fe80000000c00 */
[----:B--2---:R1:W-:Y:S02]  /*38b40*/  STS.128 [R0+0x80], R32 ;  /* 0x0000802000007388 */ /* 0x0043e40000000c00 */
[----:B-1----:R-:W-:Y:S01]  /*38b50*/  IMAD.MOV.U32 R34, RZ, RZ, R224 ;  /* 0x000000ffff227224 */ /* 0x002fe200078e00e0 */
[----:B------:R-:W-:Y:S01]  /*38b60*/  MOV R224, R86 ;  /* 0x0000005600e07202 */ /* 0x000fe20000000f00 */
[----:B------:R-:W-:-:S02]  /*38b70*/  IMAD.MOV.U32 R35, RZ, RZ, R225 ;  /* 0x000000ffff237224 */ /* 0x000fc400078e00e1 */
[----:B------:R-:W-:Y:S02]  /*38b80*/  IMAD.MOV.U32 R32, RZ, RZ, R84 ;  /* 0x000000ffff207224 */ /* 0x000fe400078e0054 */
[----:B------:R-:W-:Y:S02]  /*38b90*/  IMAD.MOV.U32 R33, RZ, RZ, R85 ;  /* 0x000000ffff217224 */ /* 0x000fe400078e0055 */
[----:B------:R-:W-:-:S03]  /*38ba0*/  IMAD.MOV.U32 R225, RZ, RZ, R87 ;  /* 0x000000ffffe17224 */ /* 0x000fc600078e0057 */
[----:B------:R1:W-:Y:S04]  /*38bb0*/  STS.128 [R0+0x400], R32 ;  /* 0x0004002000007388 */ /* 0x0003e80000000c00 */
[----:B------:R-:W-:Y:S04]  /*38bc0*/  STS.128 [R0+0x480], R224 ;  /* 0x000480e000007388 */ /* 0x000fe80000000c00 */
[----:B------:R-:W-:Y:S06]  /*38bd0*/  BAR.SYNC.DEFER_BLOCKING 0x0 ;  /* 0x0000000000007b1d */ /* 0x000fec0000010000 */
[----:B------:R-:W2:Y:S04]  /*38be0*/  LDS.128 R64, [R2] ;  /* 0x0000000002407984 */ /* 0x000ea80000000c00 */
[----:B------:R-:W3:Y:S01]  /*38bf0*/  LDS.128 R48, [R2+0x800] ;  /* 0x0008000002307984 */ /* 0x000ee20000000c00 */
[----:B-1----:R-:W-:-:S02]  /*38c00*/  IMAD.MOV.U32 R34, RZ, RZ, R208 ;  /* 0x000000ffff227224 */ /* 0x002fc400078e00d0 */
[----:B------:R-:W-:Y:S02]  /*38c10*/  IMAD.MOV.U32 R35, RZ, RZ, R209 ;  /* 0x000000ffff237224 */ /* 0x000fe400078e00d1 */
[----:B------:R-:W-:Y:S02]  /*38c20*/  IMAD.MOV.U32 R32, RZ, RZ, R68 ;  /* 0x000000ffff207224 */ /* 0x000fe400078e0044 */
[----:B------:R-:W-:Y:S02]  /*38c30*/  IMAD.MOV.U32 R33, RZ, RZ, R69 ;  /* 0x000000ffff217224 */ /* 0x000fe400078e0045 */
[----:B------:R-:W-:Y:S02]  /*38c40*/  IMAD.MOV.U32 R208, RZ, RZ, R70 ;  /* 0x000000ffffd07224 */ /* 0x000fe400078e0046 */
[----:B------:R-:W-:Y:S02]  /*38c50*/  IMAD.MOV.U32 R209, RZ, RZ, R71 ;  /* 0x000000ffffd17224 */ /* 0x000fe400078e0047 */
        /* <DEDUP_REMOVED lines=17> */
[----:B------:R-:W-:Y:S01]  /*38d70*/  MOV R4, R60 ;  /* 0x0000003c00047202 */ /* 0x000fe20000000f00 */
[----:B------:R-:W-:-:S02]  /*38d80*/  IMAD.MOV.U32 R5, RZ, RZ, R61 ;  /* 0x000000ffff057224 */ /* 0x000fc400078e003d */
[----:B------:R-:W-:Y:S02]  /*38d90*/  IMAD.MOV.U32 R6, RZ, RZ, R56 ;  /* 0x000000ffff067224 */ /* 0x000fe400078e0038 */
[----:B------:R-:W-:Y:S01]  /*38da0*/  IMAD.MOV.U32 R7, RZ, RZ, R57 ;  /* 0x000000ffff077224 */ /* 0x000fe200078e0039 */
[----:B-1----:R-:W-:Y:S04]  /*38db0*/  STL.64 [R1+0x8b0], R68 ;  /* 0x0008b04401007387 */ /* 0x002fe80000100a00 */
[----:B------:R-:W-:Y:S04]  /*38dc0*/  STL.64 [R1+0x8b8], R70 ;  /* 0x0008b84601007387 */ /* 0x000fe80000100a00 */
[----:B--2---:R-:W-:Y:S04]  /*38dd0*/  STL.64 [R1+0x570], R64 ;  /* 0x0005704001007387 */ /* 0x004fe80000100a00 */
[----:B------:R-:W-:Y:S04]  /*38de0*/  STL.64 [R1+0x578], R66 ;  /* 0x0005784201007387 */ /* 0x000fe80000100a00 */
[----:B------:R1:W-:Y:S04]  /*38df0*/  STS.128 [R0+0x200], R4 ;  /* 0x0002000400007388 */ /* 0x0003e80000000c00 */
[----:B---3--:R-:W-:Y:S04]  /*38e00*/  STL.64 [R1+0x9f0], R48 ;  /* 0x0009f03001007387 */ /* 0x008fe80000100a00 */
[----:B------:R-:W-:Y:S01]  /*38e10*/  STL.64 [R1+0x9f8], R50 ;  /* 0x0009f83201007387 */ /* 0x000fe20000100a00 */
[----:B-1----:R-:W-:Y:S01]  /*38e20*/  IMAD.MOV.U32 R4, RZ, RZ, R28 ;  /* 0x000000ffff047224 */ /* 0x002fe200078e001c */
[----:B------:R-:W-:Y:S01]  /*38e30*/  MOV R6, R24 ;  /* 0x0000001800067202 */ /* 0x000fe20000000f00 */
[----:B------:R-:W-:Y:S01]  /*38e40*/  IMAD.MOV.U32 R5, RZ, RZ, R29 ;  /* 0x000000ffff057224 */ /* 0x000fe200078e001d */
[----:B------:R-:W2:Y:S01]  /*38e50*/  LDL.LU R28, [R1+0xba0] ;  /* 0x000ba000011c7983 */ /* 0x000ea20000300800 */
[----:B------:R-:W-:-:S02]  /*38e60*/  IMAD.MOV.U32 R7, RZ, RZ, R25 ;  /* 0x000000ffff077224 */ /* 0x000fc400078e0019 */
[----:B------:R-:W-:Y:S01]  /*38e70*/  IMAD.MOV.U32 R24, RZ, RZ, R30 ;  /* 0x000000ffff187224 */ /* 0x000fe200078e001e */
[----:B------:R-:W2:Y:S01]  /*38e80*/  LDL.LU R29, [R1+0xba4] ;  /* 0x000ba400011d7983 */ /* 0x000ea20000300800 */
[----:B------:R-:W-:-:S03]  /*38e90*/  IMAD.MOV.U32 R25, RZ, RZ, R31 ;  /* 0x000000ffff197224 */ /* 0x000fc600078e001f */
[----:B------:R-:W2:Y:S04]  /*38ea0*/  LDL.LU R30, [R1+0xc60] ;  /* 0x000c6000011e7983 */ /* 0x000ea80000300800 */
[----:B------:R-:W2:Y:S01]  /*38eb0*/  LDL.LU R31, [R1+0xc64] ;  /* 0x000c6400011f7983 */ /* 0x000ea20000300800 */
[----:B------:R-:W-:-:S03]  /*38ec0*/  IMAD.MOV.U32 R56, RZ, RZ, R62 ;  /* 0x000000ffff387224 */ /* 0x000fc600078e003e */
[----:B------:R1:W-:Y:S01]  /*38ed0*/  STS.128 [R0], R32 ;  /* 0x0000002000007388 */ /* 0x0003e20000000c00 */
[----:B------:R-:W-:-:S03]  /*38ee0*/  IMAD.MOV.U32 R57, RZ, RZ, R63 ;  /* 0x000000ffff397224 */ /* 0x000fc600078e003f */
[----:B------:R3:W-:Y:S04]  /*38ef0*/  STS.128 [R0+0x680], R24 ;  /* 0x0006801800007388 */ /* 0x0007e80000000c00 */
[----:B------:R-:W-:Y:S01]  /*38f00*/  STS.128 [R0+0x80], R208 ;  /* 0x000080d000007388 */ /* 0x000fe20000000c00 */
[----:B-1----:R-:W-:Y:S01]  /*38f10*/  IMAD.MOV.U32 R34, RZ, RZ, R40 ;  /* 0x000000ffff227224 */ /* 0x002fe200078e0028 */
[----:B------:R-:W-:Y:S01]  /*38f20*/  MOV R33, R45 ;  /* 0x0000002d00217202 */ /* 0x000fe20000000f00 */
[----:B------:R-:W-:Y:S02]  /*38f30*/  IMAD.MOV.U32 R35, RZ, RZ, R41 ;  /* 0x000000ffff237224 */ /* 0x000fe400078e0029 */
[----:B------:R-:W-:Y:S01]  /*38f40*/  IMAD.MOV.U32 R32, RZ, RZ, R44 ;  /* 0x000000ffff207224 */ /* 0x000fe200078e002c */
[----:B---3--:R-:W3:Y:S01]  /*38f50*/  LDL.LU R24, [R1+0xba8] ;  /* 0x000ba80001187983 */ /* 0x008ee20000300800 */
[----:B------:R-:W-:-:S02]  /*38f60*/  IMAD.MOV.U32 R40, RZ, RZ, R46 ;  /* 0x000000ffff287224 */ /* 0x000fc400078e002e */
[----:B------:R-:W-:Y:S01]  /*38f70*/  IMAD.MOV.U32 R41, RZ, RZ, R47 ;  /* 0x000000ffff297224 */ /* 0x000fe200078e002f */
[----:B------:R-:W3:Y:S04]  /*38f80*/  LDL.LU R25, [R1+0xbac] ;  /* 0x000bac0001197983 */ /* 0x000ee80000300800 */
[----:B------:R-:W3:Y:S04]  /*38f90*/  LDL.LU R26, [R1+0xc68] ;  /* 0x000c6800011a7983 */ /* 0x000ee80000300800 */
[----:B------:R-:W-:Y:S04]  /*38fa0*/  STS.128 [R0+0x280], R56 ;  /* 0x0002803800007388 */ /* 0x000fe80000000c00 */
[----:B------:R-:W-:Y:S04]  /*38fb0*/  STS.128 [R0+0x400], R32 ;  /* 0x0004002000007388 */ /* 0x000fe80000000c00 */
[----:B------:R-:W-:Y:S04]  /*38fc0*/  STS.128 [R0+0x480], R40 ;  /* 0x0004802800007388 */ /* 0x000fe80000000c00 */
[----:B------:R1:W-:Y:S04]  /*38fd0*/  STS.128 [R0+0x600], R4 ;  /* 0x0006000400007388 */ /* 0x0003e80000000c00 */
[----:B------:R-:W3:Y:S04]  /*38fe0*/  LDL.LU R27, [R1+0xc6c] ;  /* 0x000c6c00011b7983 */ /* 0x000ee80000300800 */
[----:B------:R-:W-:Y:S06]  /*38ff0*/  BAR.SYNC.DEFER_BLOCKING 0x0 ;  /* 0x0000000000007b1d */ /* 0x000fec0000010000 */
[----:B-1----:R-:W3:Y:S04]  /*39000*/  LDL.LU R4, [R1+0xa20] ;  /* 0x000a200001047983 */ /* 0x002ee80000300800 */
[----:B------:R-:W3:Y:S04]  /*39010*/  LDL.LU R5, [R1+0xa24] ;  /* 0x000a240001057983 */ /* 0x000ee80000300800 */
[----:B------:R-:W3:Y:S04]  /*39020*/  LDL.LU R6, [R1+0xae0] ;  /* 0x000ae00001067983 */ /* 0x000ee80000300800 */
[----:B------:R-:W3:Y:S04]  /*39030*/  LDL.LU R7, [R1+0xae4] ;  /* 0x000ae40001077983 */ /* 0x000ee80000300800 */
        /* <DEDUP_REMOVED lines=34> */
[----:B-1----:R-:W2:Y:S04]  /*39260*/  LDL.LU R28, [R1+0x788] ;  /* 0x00078800011c7983 */ /* 0x002ea80000300800 */
[----:B------:R-:W2:Y:S04]  /*39270*/  LDL.LU R29, [R1+0x78c] ;  /* 0x00078c00011d7983 */ /* 0x000ea80000300800 */
[----:B------:R-:W2:Y:S04]  /*39280*/  LDL.LU R30, [R1+0x8a8] ;  /* 0x0008a800011e7983 */ /* 0x000ea80000300800 */
[----:B------:R-:W2:Y:S04]  /*39290*/  LDL.LU R31, [R1+0x8ac] ;  /* 0x0008ac00011f7983 */ /* 0x000ea80000300800 */
[----:B---3--:R1:W-:Y:S04]  /*392a0*/  STS.128 [R0+0x80], R24 ;  /* 0x0000801800007388 */ /* 0x0083e80000000c00 */
[----:B-1----:R-:W3:Y:S04]  /*392b0*/  LDL.LU R24, [R1+0x640] ;  /* 0x0006400001187983 */ /* 0x002ee80000300800 */
[----:B------:R-:W3:Y:S04]  /*392c0*/  LDL.LU R25, [R1+0x644] ;  /* 0x0006440001197983 */ /* 0x000ee80000300800 */
[----:B------:R-:W3:Y:S04]  /*392d0*/  LDL.LU R26, [R1+0x6a0] ;  /* 0x0006a000011a7983 */ /* 0x000ee80000300800 */
[----:B------:R1:W-:Y:S04]  /*392e0*/  STS.128 [R0+0x200], R4 ;  /* 0x0002000400007388 */ /* 0x0003e80000000c00 */
[----:B------:R-:W3:Y:S04]  /*392f0*/  LDL.LU R27, [R1+0x6a4] ;  /* 0x0006a400011b7983 */ /* 0x000ee80000300800 */
[----:B-1----:R-:W3:Y:S04]  /*39300*/  LDL.LU R4, [R1+0x648] ;  /* 0x0006480001047983 */ /* 0x002ee80000300800 */
[----:B------:R-:W3:Y:S04]  /*39310*/  LDL.LU R5, [R1+0x64c] ;  /* 0x00064c0001057983 */ /* 0x000ee80000300800 */
[----:B------:R-:W3:Y:S04]  /*39320*/  LDL.LU R6, [R1+0x6a8] ;  /* 0x0006a80001067983 */ /* 0x000ee80000300800 */
[----:B------:R-:W3:Y:S04]  /*39330*/  LDL.LU R7, [R1+0x6ac] ;  /* 0x0006ac0001077983 */ /* 0x000ee80000300800 */
[----:B--2---:R1:W-:Y:S04]  /*39340*/  STS.128 [R0+0x480], R28 ;  /* 0x0004801c00007388 */ /* 0x0043e80000000c00 */
[----:B-1----:R-:W2:Y:S04]  /*39350*/  LDL.LU R28, [R1+0x560] ;  /* 0x00056000011c7983 */ /* 0x002ea80000300800 */
[----:B------:R-:W2:Y:S04]  /*39360*/  LDL.LU R29, [R1+0x564] ;  /* 0x00056400011d7983 */ /* 0x000ea80000300800 */
[----:B------:R-:W2:Y:S04]  /*39370*/  LDL.LU R30, [R1+0x5a0] ;  /* 0x0005a000011e7983 */ /* 0x000ea80000300800 */
[----:B------:R-:W2:Y:S04]  /*39380*/  LDL.LU R31, [R1+0x5a4] ;  /* 0x0005a400011f7983 */ /* 0x000ea80000300800 */
[----:B----4-:R-:W-:Y:S04]  /*39390*/  STS.128 [R0+0x280], R40 ;  /* 0x0002802800007388 */ /* 0x010fe80000000c00 */
[----:B------:R-:W-:Y:S04]  /*393a0*/  STS.128 [R0+0x400], R32 ;  /* 0x0004002000007388 */ /* 0x000fe80000000c00 */
[----:B---3--:R1:W-:Y:S04]  /*393b0*/  STS.128 [R0+0x600], R24 ;  /* 0x0006001800007388 */ /* 0x0083e80000000c00 */
[----:B-1----:R-:W3:Y:S04]  /*393c0*/  LDL.LU R24, [R1+0x568] ;  /* 0x0005680001187983 */ /* 0x002ee80000300800 */
[----:B------:R-:W3:Y:S04]  /*393d0*/  LDL.LU R25, [R1+0x56c] ;  /* 0x00056c0001197983 */ /* 0x000ee80000300800 */
[----:B------:R1:W-:Y:S04]  /*393e0*/  STS.128 [R0+0x680], R4 ;  /* 0x0006800400007388 */ /* 0x0003e80000000c00 */
[----:B------:R-:W-:Y:S06]  /*393f0*/  BAR.SYNC.DEFER_BLOCKING 0x0 ;  /* 0x0000000000007b1d */ /* 0x000fec0000010000 */
[----:B------:R-:W3:Y:S04]  /*39400*/  LDL.LU R26, [R1+0x5a8] ;  /* 0x0005a800011a7983 */ /* 0x000ee80000300800 */
[----:B------:R-:W3:Y:S04]  /*39410*/  LDL.LU R27, [R1+0x5ac] ;  /* 0x0005ac00011b7983 */ /* 0x000ee80000300800 */
        /* <DEDUP_REMOVED lines=89> */
[----:B-1----:R-:W-:Y:S04]  /*399b0*/  STL.64 [R1+0x6a0], R40 ;  /* 0x0006a02801007387 */ /* 0x002fe80000100a00 */
[----:B------:R1:W-:Y:S04]  /*399c0*/  STL.64 [R1+0x6a8], R42 ;  /* 0x0006a82a01007387 */ /* 0x0003e80000100a00 */
[----:B------:R-:W-:Y:S04]  /*399d0*/  STL.64 [R1+0xc60], R32 ;  /* 0x000c602001007387 */ /* 0x000fe80000100a00 */
[----:B------:R1:W-:Y:S04]  /*399e0*/  STL.64 [R1+0xc68], R34 ;  /* 0x000c682201007387 */ /* 0x0003e80000100a00 */
[----:B-1----:R-:W4:Y:S04]  /*399f0*/  LDL.LU R42, [R1+0x88] ;  /* 0x00008800012a7983 */ /* 0x002f280000300800 */
[----:B------:R-:W4:Y:S04]  /*39a00*/  LDL.LU R43, [R1+0x8c] ;  /* 0x00008c00012b7983 */ /* 0x000f280000300800 */
[----:B------:R-:W4:Y:S04]  /*39a10*/  LDL.LU R34, [R1+0x60] ;  /* 0x0000600001227983 */ /* 0x000f280000300800 */
[----:B------:R-:W4:Y:S04]  /*39a20*/  LDL.LU R35, [R1+0x64] ;  /* 0x0000640001237983 */ /* 0x000f280000300800 */
[----:B--2---:R1:W-:Y:S04]  /*39a30*/  STS.128 [R0], R28 ;  /* 0x0000001c00007388 */ /* 0x0043e80000000c00 */
[----:B-1----:R-:W2:Y:S04]  /*39a40*/  LDL.LU R30, [R1+0x68] ;  /* 0x00006800011e7983 */ /* 0x002ea80000300800 */
[----:B------:R-:W2:Y:S01]  /*39a50*/  LDL.LU R31, [R1+0x6c] ;  /* 0x00006c00011f7983 */ /* 0x000ea20000300800 */
[----:B------:R-:W-:-:S02]  /*39a60*/  IMAD.MOV.U32 R4, RZ, RZ, R228 ;  /* 0x000000ffff047224 */ /* 0x000fc400078e00e4 */
[----:B------:R-:W-:Y:S01]  /*39a70*/  IMAD.MOV.U32 R5, RZ, RZ, R229 ;  /* 0x000000ffff057224 */ /* 0x000fe200078e00e5 */
[----:B---3--:R1:W-:Y:S04]  /*39a80*/  STS.128 [R0+0x80], R24 ;  /* 0x0000801800007388 */ /* 0x0083e80000000c00 */
[----:B------:R3:W-:Y:S04]  /*39a90*/  STS.128 [R0+0x200], R4 ;  /* 0x0002000400007388 */ /* 0x0007e80000000c00 */
[----:B-1----:R-:W4:Y:S04]  /*39aa0*/  LDL.LU R26, [R1+0x40] ;  /* 0x00004000011a7983 */ /* 0x002f280000300800 */
[----:B------:R-:W4:Y:S04]  /*39ab0*/  LDL.LU R27, [R1+0x44] ;  /* 0x00004400011b7983 */ /* 0x000f280000300800 */
[----:B---3--:R-:W3:Y:S04]  /*39ac0*/  LDL.LU R6, [R1+0x48] ;  /* 0x0000480001067983 */ /* 0x008ee80000300800 */
[----:B------:R-:W3:Y:S01]  /*39ad0*/  LDL.LU R7, [R1+0x4c] ;  /* 0x00004c0001077983 */ /* 0x000ee20000300800 */
[----:B------:R-:W-:-:S02]  /*39ae0*/  IMAD.MOV.U32 R28, RZ, RZ, R222 ;  /* 0x000000ffff1c7224 */ /* 0x000fc400078e00de */
[----:B------:R-:W-:Y:S01]  /*39af0*/  IMAD.MOV.U32 R29, RZ, RZ, R223 ;  /* 0x000000ffff1d7224 */ /* 0x000fe200078e00df */
[----:B------:R-:W-:Y:S01]  /*39b00*/  MOV R41, R231 ;  /* 0x000000e700297202 */ /* 0x000fe20000000f00 */
[----:B------:R-:W-:Y:S01]  /*39b10*/  IMAD.MOV.U32 R40, RZ, RZ, R230 ;  /* 0x000000ffff287224 */ /* 0x000fe200078e00e6 */
[----:B------:R-:W-:Y:S01]  /*39b20*/  MOV R4, R214 ;  /* 0x000000d600047202 */ /* 0x000fe20000000f00 */
[----:B------:R-:W-:Y:S02]  /*39b30*/  IMAD.MOV.U32 R32, RZ, RZ, R220 ;  /* 0x000000ffff207224 */ /* 0x000fe400078e00dc */
[----:B------:R-:W-:Y:S02]  /*39b40*/  IMAD.MOV.U32 R33, RZ, RZ, R221 ;  /* 0x000000ffff217224 */ /* 0x000fe400078e00dd */
[----:B------:R-:W-:Y:S02]  /*39b50*/  IMAD.MOV.U32 R24, RZ, RZ, R212 ;  /* 0x000000ffff187224 */ /* 0x000fe400078e00d4 */
[----:B------:R-:W-:-:S02]  /*39b60*/  IMAD.MOV.U32 R25, RZ, RZ, R213 ;  /* 0x000000ffff197224 */ /* 0x000fc400078e00d5 */
[----:B------:R-:W-:Y:S01]  /*39b70*/  IMAD.MOV.U32 R5, RZ, RZ, R215 ;  /* 0x000000ffff057224 */ /* 0x000fe200078e00d7 */
[----:B--2---:R1:W-:Y:S04]  /*39b80*/  STS.128 [R0+0x480], R28 ;  /* 0x0004801c00007388 */ /* 0x0043e80000000c00 */
[----:B-1----:R-:W2:Y:S04]  /*39b90*/  LDL.LU R30, [R1+0x20] ;  /* 0x00002000011e7983 */ /* 0x002ea80000300800 */
[----:B------:R-:W2:Y:S04]  /*39ba0*/  LDL.LU R31, [R1+0x24] ;  /* 0x00002400011f7983 */ /* 0x000ea80000300800 */
[----:B----4-:R-:W-:Y:S04]  /*39bb0*/  STS.128 [R0+0x280], R40 ;  /* 0x0002802800007388 */ /* 0x010fe80000000c00 */
[----:B------:R-:W-:Y:S04]  /*39bc0*/  STS.128 [R0+0x400], R32 ;  /* 0x0004002000007388 */ /* 0x000fe80000000c00 */
[----:B------:R1:W-:Y:S04]  /*39bd0*/  STS.128 [R0+0x600], R24 ;  /* 0x0006001800007388 */ /* 0x0003e80000000c00 */
[----:B---3--:R3:W-:Y:S04]  /*39be0*/  STS.128 [R0+0x680], R4 ;  /* 0x0006800400007388 */ /* 0x0087e80000000c00 */
[----:B------:R-:W-:Y:S06]  /*39bf0*/  BAR.SYNC.DEFER_BLOCKING 0x0 ;  /* 0x0000000000007b1d */ /* 0x000fec0000010000 */
[----:B-1----:R-:W4:Y:S04]  /*39c00*/  LDL.LU R26, [R1+0x28] ;  /* 0x00002800011a7983 */ /* 0x002f280000300800 */
[----:B------:R-:W4:Y:S04]  /*39c10*/  LDL.LU R27, [R1+0x2c] ;  /* 0x00002c00011b7983 */ /* 0x000f280000300800 */
[----:B---3--:R-:W3:Y:S04]  /*39c20*/  LDL.LU R6, [R1] ;  /* 0x0000000001067983 */ /* 0x008ee80000300800 */
        /* <DEDUP_REMOVED lines=18> */
[----:B------:R-:W1:Y:S01]  /*39d50*/  LDS.128 R32, [R3+0x800] ;  /* 0x0008000003207984 */ /* 0x000e620000000c00 */
[----:B------:R-:W-:-:S02]  /*39d60*/  IMAD.MOV.U32 R28, RZ, RZ, R204 ;  /* 0x000000ffff1c7224 */ /* 0x000fc400078e00cc */
[----:B------:R-:W-:Y:S01]  /*39d70*/  IMAD.MOV.U32 R29, RZ, RZ, R205 ;  /* 0x000000ffff1d7224 */ /* 0x000fe200078e00cd */
[----:B------:R-:W-:Y:S06]  /*39d80*/  BAR.SYNC.DEFER_BLOCKING 0x0 ;  /* 0x0000000000007b1d */ /* 0x000fec0000010000 */
[----:B------:R-:W-:Y:S04]  /*39d90*/  STL.64 [R1+0xb80], R44 ;  /* 0x000b802c01007387 */ /* 0x000fe80000100a00 */
[----:B------:R-:W-:Y:S04]  /*39da0*/  STL.64 [R1+0xb88], R46 ;  /* 0x000b882e01007387 */ /* 0x000fe80000100a00 */
[----:B-1----:R-:W-:Y:S04]  /*39db0*/  STL.64 [R1+0x310], R40 ;  /* 0x0003102801007387 */ /* 0x002fe80000100a00 */
[----:B------:R-:W-:Y:S04]  /*39dc0*/  STL.64 [R1+0x318], R42 ;  /* 0x0003182a01007387 */ /* 0x000fe80000100a00 */
[----:B------:R-:W-:Y:S04]  /*39dd0*/  STL.64 [R1+0xbb0], R32 ;  /* 0x000bb02001007387 */ /* 0x000fe80000100a00 */
[----:B------:R-:W-:Y:S04]  /*39de0*/  STL.64 [R1+0xbb8], R34 ;  /* 0x000bb82201007387 */ /* 0x000fe80000100a00 */
[----:B--2---:R1:W-:Y:S04]  /*39df0*/  STS.128 [R0], R28 ;  /* 0x0000001c00007388 */ /* 0x0043e80000000c00 */
[----:B-1----:R-:W2:Y:S04]  /*39e00*/  LDL.LU R30, [R1+0x8] ;  /* 0x00000800011e7983 */ /* 0x002ea80000300800 */
[----:B------:R-:W2:Y:S01]  /*39e10*/  LDL.LU R31, [R1+0xc] ;  /* 0x00000c00011f7983 */ /* 0x000ea20000300800 */
[----:B------:R-:W-:Y:S01]  /*39e20*/  IMAD.MOV.U32 R4, RZ, RZ, R52 ;  /* 0x000000ffff047224 */ /* 0x000fe200078e0034 */
[----:B------:R-:W-:-:S05]  /*39e30*/  MOV R5, R53 ;  /* 0x0000003500057202 */ /* 0x000fca0000000f00 */
[----:B---3--:R1:W-:Y:S02]  /*39e40*/  STS.128 [R0+0x200], R4 ;  /* 0x0002000400007388 */ /* 0x0083e40000000c00 */
[----:B-1----:R-:W-:Y:S02]  /*39e50*/  IMAD.MOV.U32 R6, RZ, RZ, R16 ;  /* 0x000000ffff067224 */ /* 0x002fe400078e0010 */
[----:B------:R-:W-:Y:S01]  /*39e60*/  IMAD.MOV.U32 R7, RZ, RZ, R17 ;  /* 0x000000ffff077224 */ /* 0x000fe200078e0011 */
[----:B------:R-:W-:Y:S01]  /*39e70*/  MOV R17, R23 ;  /* 0x0000001700117202 */ /* 0x000fe20000000f00 */
[----:B------:R-:W-:Y:S02]  /*39e80*/  IMAD.MOV.U32 R16, RZ, RZ, R22 ;  /* 0x000000ffff107224 */ /* 0x000fe400078e0016 */
[----:B------:R-:W-:Y:S02]  /*39e90*/  IMAD.MOV.U32 R4, RZ, RZ, R20 ;  /* 0x000000ffff047224 */ /* 0x000fe400078e0014 */
[----:B------:R-:W-:Y:S01]  /*39ea0*/  IMAD.MOV.U32 R5, RZ, RZ, R21 ;  /* 0x000000ffff057224 */ /* 0x000fe200078e0015 */
[----:B------:R-:W3:Y:S04]  /*39eb0*/  LDL.LU R20, [R1+0xcc0] ;  /* 0x000cc00001147983 */ /* 0x000ee80000300800 */
[----:B------:R-:W3:Y:S04]  /*39ec0*/  LDL.LU R21, [R1+0xcc4] ;  /* 0x000cc40001157983 */ /* 0x000ee80000300800 */
[----:B------:R-:W3:Y:S04]  /*39ed0*/  LDL.LU R22, [R1+0xde0] ;  /* 0x000de00001167983 */ /* 0x000ee80000300800 */
[----:B------:R1:W-:Y:S04]  /*39ee0*/  STS.128 [R0+0x680], R16 ;  /* 0x0006801000007388 */ /* 0x0003e80000000c00 */
[----:B------:R-:W3:Y:S04]  /*39ef0*/  LDL.LU R23, [R1+0xde4] ;  /* 0x000de40001177983 */ /* 0x000ee80000300800 */
[----:B-1----:R-:W3:Y:S04]  /*39f00*/  LDL.LU R16, [R1+0xcc8] ;  /* 0x000cc80001107983 */ /* 0x002ee80000300800 */
[----:B------:R-:W3:Y:S04]  /*39f10*/  LDL.LU R17, [R1+0xccc] ;  /* 0x000ccc0001117983 */ /* 0x000ee80000300800 */
[----:B------:R-:W3:Y:S04]  /*39f20*/  LDL.LU R18, [R1+0xde8] ;  /* 0x000de80001127983 */ /* 0x000ee80000300800 */
[----:B------:R-:W3:Y:S01]  /*39f30*/  LDL.LU R19, [R1+0xdec] ;  /* 0x000dec0001137983 */ /* 0x000ee20000300800 */
[----:B------:R-:W-:-:S02]  /*39f40*/  IMAD.MOV.U32 R24, RZ, RZ, R206 ;  /* 0x000000ffff187224 */ /* 0x000fc400078e00ce */
[----:B------:R-:W-:Y:S02]  /*39f50*/  IMAD.MOV.U32 R25, RZ, RZ, R207 ;  /* 0x000000ffff197224 */ /* 0x000fe400078e00cf */
[----:B------:R-:W-:-:S03]  /*39f60*/  IMAD.MOV.U32 R28, RZ, RZ, R54 ;  /* 0x000000ffff1c7224 */ /* 0x000fc600078e0036 */
[----:B----4-:R1:W-:Y:S01]  /*39f70*/  STS.128 [R0+0x80], R24 ;  /* 0x0000801800007388 */ /* 0x0103e20000000c00 */
[----:B------:R-:W-:-:S03]  /*39f80*/  IMAD.MOV.U32 R29, RZ, RZ, R55 ;  /* 0x000000ffff1d7224 */ /* 0x000fc600078e0037 */
[----:B------:R4:W-:Y:S01]  /*39f90*/  STS.128 [R0+0x600], R4 ;  /* 0x0006000400007388 */ /* 0x0009e20000000c00 */
[----:B-1----:R-:W-:Y:S01]  /*39fa0*/  IMAD.MOV.U32 R26, RZ, RZ, R244 ;  /* 0x000000ffff1a7224 */ /* 0x002fe200078e00f4 */
[----:B------:R-:W-:Y:S01]  /*39fb0*/  MOV R244, R38 ;  /* 0x0000002600f47202 */ /* 0x000fe20000000f00 */
[----:B------:R-:W-:Y:S02]  /*39fc0*/  IMAD.MOV.U32 R27, RZ, RZ, R245 ;  /* 0x000000ffff1b7224 */ /* 0x000fe400078e00f5 */
[----:B------:R-:W-:Y:S01]  /*39fd0*/  IMAD.MOV.U32 R24, RZ, RZ, R36 ;  /* 0x000000ffff187224 */ /* 0x000fe200078e0024 */
[----:B----4-:R-:W2:Y:S01]  /*39fe0*/  LDL.LU R4, [R1+0xbd0] ;  /* 0x000bd00001047983 */ /* 0x010ea20000300800 */
[----:B------:R-:W-:Y:S02]  /*39ff0*/  IMAD.MOV.U32 R25, RZ, RZ, R37 ;  /* 0x000000ffff197224 */ /* 0x000fe400078e0025 */
[----:B------:R-:W-:Y:S01]  /*3a000*/  IMAD.MOV.U32 R245, RZ, RZ, R39 ;  /* 0x000000fffff57224 */ /* 0x000fe200078e0027 */
[----:B------:R-:W2:Y:S04]  /*3a010*/  LDL.LU R5, [R1+0xbd4] ;  /* 0x000bd40001057983 */ /* 0x000ea80000300800 */
[----:B------:R-:W-:Y:S04]  /*3a020*/  STS.128 [R0+0x400], R24 ;  /* 0x0004001800007388 */ /* 0x000fe80000000c00 */
[----:B------:R-:W-:Y:S04]  /*3a030*/  STS.128 [R0+0x480], R244 ;  /* 0x000480f400007388 */ /* 0x000fe80000000c00 */
[----:B------:R-:W2:Y:S04]  /*3a040*/  LDL.LU R6, [R1+0xc90] ;  /* 0x000c900001067983 */ /* 0x000ea80000300800 */
[----:B------:R-:W2:Y:S04]  /*3a050*/  LDL.LU R7, [R1+0xc94] ;  /* 0x000c940001077983 */ /* 0x000ea80000300800 */
[----:B--2---:R-:W-:Y:S04]  /*3a060*/  STS.128 [R0+0x280], R28 ;  /* 0x0002801c00007388 */ /* 0x004fe80000000c00 */
[----:B------:R-:W-:Y:S06]  /*3a070*/  BAR.SYNC.DEFER_BLOCKING 0x0 ;  /* 0x0000000000007b1d */ /* 0x000fec0000010000 */
[----:B------:R-:W1:Y:S04]  /*3a080*/  LDS.128 R28, [R2] ;  /* 0x00000000021c7984 */ /* 0x000e680000000c00 */
[----:B------:R-:W2:Y:S04]  /*3a090*/  LDS.128 R24, [R2+0x800] ;  /* 0x0008000002187984 */ /* 0x000ea80000000c00 */
[----:B------:R-:W2:Y:S04]  /*3a0a0*/  LDS.128 R32, [R188] ;  /* 0x00000000bc207984 */ /* 0x000ea80000000c00 */
[----:B-1----:R-:W-:Y:S04]  /*3a0b0*/  STL.64 [R1], R28 ;  /* 0x0000001c01007387 */ /* 0x002fe80000100a00 */
        /* <DEDUP_REMOVED lines=54> */
[----:B----4-:R-:W-:Y:S04]  /*3a420*/  STS.128 [R0+0x280], R28 ;  /* 0x0002801c00007388 */ /* 0x010fe80000000c00 */
[----:B------:R-:W-:Y:S04]  /*3a430*/  STS.128 [R0+0x400], R24 ;  /* 0x0004001800007388 */ /* 0x000fe80000000c00 */
[----:B------:R1:W-:Y:S04]  /*3a440*/  STS.128 [R0+0x680], R4 ;  /* 0x0006800400007388 */ /* 0x0003e80000000c00 */
        /* <DEDUP_REMOVED lines=157> */
[----:B------:R-:W-:Y:S04]  /*3ae20*/  STL.64 [R1+0xf8], R30 ;  /* 0x0000f81e01007387 */ /* 0x000fe80000100a00 */
[----:B------:R-:W-:Y:S04]  /*3ae30*/  STL.64 [R1+0xc90], R24 ;  /* 0x000c901801007387 */ /* 0x000fe80000100a00 */
[----:B------:R1:W-:Y:S04]  /*3ae40*/  STL.64 [R1+0xc98], R26 ;  /* 0x000c981a01007387 */ /* 0x0003e80000100a00 */
[----:B-1----:R-:W4:Y:S04]  /*3ae50*/  LDL.LU R26, [R1+0xc8] ;  /* 0x0000c800011a7983 */ /* 0x002f280000300800 */
[----:B------:R-:W4:Y:S04]  /*3ae60*/  LDL.LU R27, [R1+0xcc] ;  /* 0x0000cc00011b7983 */ /* 0x000f280000300800 */
[----:B--2---:R1:W-:Y:S04]  /*3ae70*/  STS.128 [R0], R20 ;  /* 0x0000001400007388 */ /* 0x0043e80000000c00 */
[----:B-1----:R-:W2:Y:S04]  /*3ae80*/  LDL.LU R22, [R1+0xb0] ;  /* 0x0000b00001167983 */ /* 0x002ea80000300800 */
[----:B------:R-:W2:Y:S04]  /*3ae90*/  LDL.LU R23, [R1+0xb4] ;  /* 0x0000b40001177983 */ /* 0x000ea80000300800 */
[----:B---3--:R1:W-:Y:S04]  /*3aea0*/  STS.128 [R0+0x80], R16 ;  /* 0x0000801000007388 */ /* 0x0083e80000000c00 */
[----:B-1----:R-:W3:Y:S04]  /*3aeb0*/  LDL.LU R18, [R1+0xb8] ;  /* 0x0000b80001127983 */ /* 0x002ee80000300800 */
[----:B------:R-:W3:Y:S01]  /*3aec0*/  LDL.LU R19, [R1+0xbc] ;  /* 0x0000bc0001137983 */ /* 0x000ee20000300800 */
[----:B------:R-:W-:-:S02]  /*3aed0*/  IMAD.MOV.U32 R4, RZ, RZ, R248 ;  /* 0x000000ffff047224 */ /* 0x000fc400078e00f8 */
[----:B------:R-:W-:-:S05]  /*3aee0*/  IMAD.MOV.U32 R5, RZ, RZ, R249 ;  /* 0x000000ffff057224 */ /* 0x000fca00078e00f9 */
[----:B------:R1:W-:Y:S02]  /*3aef0*/  STS.128 [R0+0x200], R4 ;  /* 0x0002000400007388 */ /* 0x0003e40000000c00 */
[----:B-1----:R-:W-:Y:S02]  /*3af00*/  IMAD.MOV.U32 R4, RZ, RZ, R12 ;  /* 0x000000ffff047224 */ /* 0x002fe400078e000c */
[----:B------:R-:W-:Y:S01]  /*3af10*/  IMAD.MOV.U32 R6, RZ, RZ, R8 ;  /* 0x000000ffff067224 */ /* 0x000fe200078e0008 */
[----:B------:R-:W3:Y:S01]  /*3af20*/  LDL.LU R12, [R1+0xe90] ;  /* 0x000e9000010c7983 */ /* 0x000ee20000300800 */
[----:B------:R-:W-:Y:S01]  /*3af30*/  IMAD.MOV.U32 R7, RZ, RZ, R9 ;  /* 0x000000ffff077224 */ /* 0x000fe200078e0009 */
[----:B------:R-:W-:Y:S01]  /*3af40*/  MOV R9, R15 ;  /* 0x0000000f00097202 */ /* 0x000fe20000000f00 */
[----:B------:R-:W-:Y:S02]  /*3af50*/  IMAD.MOV.U32 R5, RZ, RZ, R13 ;  /* 0x000000ffff057224 */ /* 0x000fe400078e000d */
[----:B------:R-:W-:Y:S01]  /*3af60*/  IMAD.MOV.U32 R8, RZ, RZ, R14 ;  /* 0x000000ffff087224 */ /* 0x000fe200078e000e */
[----:B------:R-:W3:Y:S04]  /*3af70*/  LDL.LU R13, [R1+0xe94] ;  /* 0x000e9400010d7983 */ /* 0x000ee80000300800 */
[----:B------:R-:W3:Y:S04]  /*3af80*/  LDL.LU R14, [R1+0xfa0] ;  /* 0x000fa000010e7983 */ /* 0x000ee80000300800 */
[----:B------:R-:W3:Y:S04]  /*3af90*/  LDL.LU R15, [R1+0xfa4] ;  /* 0x000fa400010f7983 */ /* 0x000ee80000300800 */
[----:B------:R1:W-:Y:S04]  /*3afa0*/  STS.128 [R0+0x680], R8 ;  /* 0x0006800800007388 */ /* 0x0003e80000000c00 */
[----:B------:R1:W-:Y:S04]  /*3afb0*/  STS.128 [R0+0x600], R4 ;  /* 0x0006000400007388 */ /* 0x0003e80000000c00 */
[----:B-1----:R-:W3:Y:S04]  /*3afc0*/  LDL.LU R8, [R1+0xe98] ;  /* 0x000e980001087983 */ /* 0x002ee80000300800 */
[----:B------:R-:W3:Y:S04]  /*3afd0*/  LDL.LU R9, [R1+0xe9c] ;  /* 0x000e9c0001097983 */ /* 0x000ee80000300800 */
[----:B------:R-:W3:Y:S04]  /*3afe0*/  LDL.LU R10, [R1+0xfa8] ;  /* 0x000fa800010a7983 */ /* 0x000ee80000300800 */
[----:B------:R-:W3:Y:S04]  /*3aff0*/  LDL.LU R11, [R1+0xfac] ;  /* 0x000fac00010b7983 */ /* 0x000ee80000300800 */
[----:B------:R-:W3:Y:S04]  /*3b000*/  LDL.LU R4, [R1+0xdc0] ;  /* 0x000dc00001047983 */ /* 0x000ee80000300800 */
[----:B------:R-:W3:Y:S04]  /*3b010*/  LDL.LU R5, [R1+0xdc4] ;  /* 0x000dc40001057983 */ /* 0x000ee80000300800 */
[----:B------:R-:W3:Y:S04]  /*3b020*/  LDL.LU R6, [R1+0xe80] ;  /* 0x000e800001067983 */ /* 0x000ee80000300800 */
[----:B------:R-:W3:Y:S01]  /*3b030*/  LDL.LU R7, [R1+0xe84] ;  /* 0x000e840001077983 */ /* 0x000ee20000300800 */
[----:B------:R-:W-:Y:S01]  /*3b040*/  IMAD.MOV.U32 R24, RZ, RZ, R250 ;  /* 0x000000ffff187224 */ /* 0x000fe200078e00fa */
[----:B------:R-:W-:Y:S01]  /*3b050*/  MOV R16, R238 ;  /* 0x000000ee00107202 */ /* 0x000fe20000000f00 */
[----:B------:R-:W-:-:S02]  /*3b060*/  IMAD.MOV.U32 R25, RZ, RZ, R251 ;  /* 0x000000ffff197224 */ /* 0x000fc400078e00fb */
[----:B------:R-:W-:Y:S02]  /*3b070*/  IMAD.MOV.U32 R20, RZ, RZ, R236 ;  /* 0x000000ffff147224 */ /* 0x000fe400078e00ec */
[----:B------:R-:W-:Y:S02]  /*3b080*/  IMAD.MOV.U32 R21, RZ, RZ, R237 ;  /* 0x000000ffff157224 */ /* 0x000fe400078e00ed */
[----:B------:R-:W-:Y:S01]  /*3b090*/  IMAD.MOV.U32 R17, RZ, RZ, R239 ;  /* 0x000000ffff117224 */ /* 0x000fe200078e00ef */
[----:B----4-:R-:W-:Y:S04]  /*3b0a0*/  STS.128 [R0+0x280], R24 ;  /* 0x0002801800007388 */ /* 0x010fe80000000c00 */
[----:B--2---:R-:W-:Y:S04]  /*3b0b0*/  STS.128 [R0+0x400], R20 ;  /* 0x0004001400007388 */ /* 0x004fe80000000c00 */
[----:B---3--:R-:W-:Y:S04]  /*3b0c0*/  STS.128 [R0+0x480], R16 ;  /* 0x0004801000007388 */ /* 0x008fe80000000c00 */
[----:B------:R-:W-:Y:S06]  /*3b0d0*/  BAR.SYNC.DEFER_BLOCKING 0x0 ;  /* 0x0000000000007b1d */ /* 0x000fec0000010000 */
[----:B------:R-:W1:Y:S04]  /*3b0e0*/  LDS.128 R248, [R2] ;  /* 0x0000000002f87984 */ /* 0x000e680000000c00 */
[----:B------:R-:W2:Y:S04]  /*3b0f0*/  LDS.128 R16, [R2+0x800] ;  /* 0x0008000002107984 */ /* 0x000ea80000000c00 */
[----:B------:R-:W3:Y:S04]  /*3b100*/  LDS.128 R24, [R188] ;  /* 0x00000000bc187984 */ /* 0x000ee80000000c00 */
[----:B------:R-:W4:Y:S04]  /*3b110*/  LDS.128 R20, [R188+0x800] ;  /* 0x00080000bc147984 */ /* 0x000f280000000c00 */
[----:B-1----:R-:W-:Y:S04]  /*3b120*/  STL [R1+0x1b48], R248 ;  /* 0x001b48f801007387 */ /* 0x002fe80000100800 */
[----:B------:R-:W-:Y:S04]  /*3b130*/  STL [R1+0x1b44], R249 ;  /* 0x001b44f901007387 */ /* 0x000fe80000100800 */
[----:B------:R-:W-:Y:S04]  /*3b140*/  STL [R1+0x1b3c], R250 ;  /* 0x001b3cfa01007387 */ /* 0x000fe80000100800 */
[----:B------:R-:W-:Y:S04]  /*3b150*/  STL [R1+0x1b38], R251 ;  /* 0x001b38fb01007387 */ /* 0x000fe80000100800 */
[----:B--2---:R-:W-:Y:S04]  /*3b160*/  STL.64 [R1+0xb0], R16 ;  /* 0x0000b01001007387 */ /* 0x004fe80000100a00 */
[----:B------:R-:W-:Y:S04]  /*3b170*/  STL.64 [R1+0xb8], R18 ;  /* 0x0000b81201007387 */ /* 0x000fe80000100a00 */
[----:B------:R-:W1:Y:S04]  /*3b180*/  LDS.128 R16, [R196] ;  /* 0x00000000c4107984 */ /* 0x000e680000000c00 */
[----:B---3--:R-:W-:Y:S04]  /*3b190*/  STL.64 [R1+0x10], R24 ;  /* 0x0000101801007387 */ /* 0x008fe80000100a00 */
[----:B------:R-:W-:Y:S04]  /*3b1a0*/  STL.64 [R1+0x18], R26 ;  /* 0x0000181a01007387 */ /* 0x000fe80000100a00 */
[----:B----4-:R-:W-:Y:S04]  /*3b1b0*/  STL.64 [R1+0xc0], R20 ;  /* 0x0000c01401007387 */ /* 0x010fe80000100a00 */
[----:B------:R-:W-:Y:S04]  /*3b1c0*/  STL.64 [R1+0xc8], R22 ;  /* 0x0000c81601007387 */ /* 0x000fe80000100a00 */
[----:B------:R-:W2:Y:S04]  /*3b1d0*/  LDS.128 R24, [R196+0x800] ;  /* 0x00080000c4187984 */ /* 0x000ea80000000c00 */
[----:B------:R-:W3:Y:S04]  /*3b1e0*/  LDS.128 R20, [R3] ;  /* 0x0000000003147984 */ /* 0x000ee80000000c00 */
[----:B-1----:R-:W-:Y:S04]  /*3b1f0*/  STL.64 [R1+0x50], R16 ;  /* 0x0000501001007387 */ /* 0x002fe80000100a00 */
[----:B------:R-:W-:Y:S04]  /*3b200*/  STL.64 [R1+0x58], R18 ;  /* 0x0000581201007387 */ /* 0x000fe80000100a00 */
[----:B------:R-:W1:Y:S04]  /*3b210*/  LDS.128 R16, [R3+0x800] ;  /* 0x0008000003107984 */ /* 0x000e680000000c00 */
[----:B------:R-:W-:Y:S06]  /*3b220*/  BAR.SYNC.DEFER_BLOCKING 0x0 ;  /* 0x0000000000007b1d */ /* 0x000fec0000010000 */
[----:B--2---:R-:W-:Y:S04]  /*3b230*/  STL.64 [R1+0x390], R24 ;  /* 0x0003901801007387 */ /* 0x004fe80000100a00 */
[----:B------:R-:W-:Y:S04]  /*3b240*/  STL.64 [R1+0x398], R26 ;  /* 0x0003981a01007387 */ /* 0x000fe80000100a00 */
[----:B---3--:R2:W-:Y:S04]  /*3b250*/  STL.64 [R1+0x70], R20 ;  /* 0x0000701401007387 */ /* 0x0085e80000100a00 */
[----:B------:R3:W-:Y:S01]  /*3b260*/  STL.64 [R1+0x78], R22 ;  /* 0x0000781601007387 */ /* 0x0007e20000100a00 */
[----:B-1----:R-:W-:-:S02]  /*3b270*/  IMAD.MOV.U32 R251, RZ, RZ, R17 ;  /* 0x000000fffffb7224 */ /* 0x002fc400078e0011 */
[----:B------:R-:W-:Y:S01]  /*3b280*/  IMAD.MOV.U32 R250, RZ, RZ, R16 ;  /* 0x000000fffffa7224 */ /* 0x000fe200078e0010 */
[----:B------:R1:W-:Y:S04]  /*3b290*/  STL.64 [R1+0x548], R18 ;  /* 0x0005481201007387 */ /* 0x0003e80000100a00 */
[----:B------:R-:W-:Y:S04]  /*3b2a0*/  STL [R1+0x1b4c], R251 ;  /* 0x001b4cfb01007387 */ /* 0x000fe80000100800 */
[----:B------:R-:W-:Y:S04]  /*3b2b0*/  STL [R1+0x1b40], R250 ;  /* 0x001b40fa01007387 */ /* 0x000fe80000100800 */
[----:B--2---:R-:W2:Y:S04]  /*3b2c0*/  LDL.LU R20, [R1+0xdc8] ;  /* 0x000dc80001147983 */ /* 0x004ea80000300800 */
[----:B------:R-:W2:Y:S04]  /*3b2d0*/  LDL.LU R21, [R1+0xdcc] ;  /* 0x000dcc0001157983 */ /* 0x000ea80000300800 */
[----:B---3--:R-:W2:Y:S04]  /*3b2e0*/  LDL.LU R22, [R1+0xe88] ;  /* 0x000e880001167983 */ /* 0x008ea80000300800 */
[----:B------:R-:W2:Y:S04]  /*3b2f0*/  LDL.LU R23, [R1+0xe8c] ;  /* 0x000e8c0001177983 */ /* 0x000ea80000300800 */
[----:B------:R-:W3:Y:S04]  /*3b300*/  LDL.LU R16, [R1+0xc70] ;  /* 0x000c700001107983 */ /* 0x000ee80000300800 */
[----:B------:R-:W3:Y:S04]  /*3b310*/  LDL.LU R17, [R1+0xc74] ;  /* 0x000c740001117983 */ /* 0x000ee80000300800 */
[----:B-1----:R-:W3:Y:S04]  /*3b320*/  LDL.LU R18, [R1+0xd70] ;  /* 0x000d700001127983 */ /* 0x002ee80000300800 */
[----:B------:R1:W-:Y:S04]  /*3b330*/  STS.128 [R0], R12 ;  /* 0x0000000c00007388 */ /* 0x0003e80000000c00 */
[----:B------:R-:W3:Y:S04]  /*3b340*/  LDL.LU R19, [R1+0xd74] ;  /* 0x000d740001137983 */ /* 0x000ee80000300800 */
[----:B------:R4:W-:Y:S04]  /*3b350*/  STS.128 [R0+0x80], R8 ;  /* 0x0000800800007388 */ /* 0x0009e80000000c00 */
[----:B-1----:R-:W2:Y:S04]  /*3b360*/  LDL.LU R12, [R1+0xc78] ;  /* 0x000c7800010c7983 */ /* 0x002ea80000300800 */
[----:B------:R-:W2:Y:S04]  /*3b370*/  LDL.LU R13, [R1+0xc7c] ;  /* 0x000c7c00010d7983 */ /* 0x000ea80000300800 */
[----:B------:R-:W2:Y:S04]  /*3b380*/  LDL.LU R14, [R1+0xd78] ;  /* 0x000d7800010e7983 */ /* 0x000ea80000300800 */
[----:B------:R-:W2:Y:S04]  /*3b390*/  LDL.LU R15, [R1+0xd7c] ;  /* 0x000d7c00010f7983 */ /* 0x000ea80000300800 */
[----:B----4-:R-:W4:Y:S04]  /*3b3a0*/  LDL.LU R8, [R1+0xad0] ;  /* 0x000ad00001087983 */ /* 0x010f280000300800 */
[----:B------:R-:W4:Y:S04]  /*3b3b0*/  LDL.LU R9, [R1+0xad4] ;  /* 0x000ad40001097983 */ /* 0x000f280000300800 */
[----:B------:R-:W4:Y:S04]  /*3b3c0*/  LDL.LU R10, [R1+0xc50] ;  /* 0x000c5000010a7983 */ /* 0x000f280000300800 */
[----:B------:R1:W-:Y:S04]  /*3b3d0*/  STS.128 [R0+0x200], R4 ;  /* 0x0002000400007388 */ /* 0x0003e80000000c00 */
[----:B------:R-:W4:Y:S04]  /*3b3e0*/  LDL.LU R11, [R1+0xc54] ;  /* 0x000c5400010b7983 */ /* 0x000f280000300800 */
        /* <DEDUP_REMOVED lines=9> */
[----:B----4-:R1:W-:Y:S04]  /*3b480*/  STS.128 [R0+0x600], R8 ;  /* 0x0006000800007388 */ /* 0x0103e80000000c00 */
[----:B---3--:R3:W-:Y:S04]  /*3b490*/  STS.128 [R0+0x680], R4 ;  /* 0x0006800400007388 */ /* 0x0087e80000000c00 */
[----:B-1----:R-:W4:Y:S04]  /*3b4a0*/  LDL.LU R8, [R1+0x8c8] ;  /* 0x0008c80001087983 */ /* 0x002f280000300800 */
[----:B------:R-:W4:Y:S04]  /*3b4b0*/  LDL.LU R9, [R1+0x8cc] ;  /* 0x0008cc0001097983 */ /* 0x000f280000300800 */
[----:B------:R-:W4:Y:S04]  /*3b4c0*/  LDL.LU R10, [R1+0xa78] ;  /* 0x000a7800010a7983 */ /* 0x000f280000300800 */
[----:B------:R-:W4:Y:S04]  /*3b4d0*/  LDL.LU R11, [R1+0xa7c] ;  /* 0x000a7c00010b7983 */ /* 0x000f280000300800 */
[----:B---3--:R-:W4:Y:S04]  /*3b4e0*/  LDL.LU R4, [R1+0x710] ;  /* 0x0007100001047983 */ /* 0x008f280000300800 */
[----:B------:R-:W4:Y:S04]  /*3b4f0*/  LDL.LU R5, [R1+0x714] ;  /* 0x0007140001057983 */ /* 0x000f280000300800 */
[----:B------:R-:W4:Y:S04]  /*3b500*/  LDL.LU R6, [R1+0x890] ;  /* 0x0008900001067983 */ /* 0x000f280000300800 */
[----:B------:R-:W4:Y:S04]  /*3b510*/  LDL.LU R7, [R1+0x894] ;  /* 0x0008940001077983 */ /* 0x000f280000300800 */
[----:B------:R-:W-:Y:S04]  /*3b520*/  STS.128 [R0+0x280], R20 ;  /* 0x0002801400007388 */ /* 0x000fe80000000c00 */
[----:B------:R-:W-:Y:S04]  /*3b530*/  STS.128 [R0+0x400], R16 ;  /* 0x0004001000007388 */ /* 0x000fe80000000c00 */
[----:B------:R-:W-:Y:S06]  /*3b540*/  BAR.SYNC.DEFER_BLOCKING 0x0 ;  /* 0x0000000000007b1d */ /* 0x000fec0000010000 */
        /* <DEDUP_REMOVED lines=25> */
[----:B-1----:R-:W3:Y:S04]  /*3b6e0*/  LDL.LU R20, [R1+0x718] ;  /* 0x0007180001147983 */ /* 0x002ee80000300800 */
[----:B------:R-:W3:Y:S04]  /*3b6f0*/  LDL.LU R21, [R1+0x71c] ;  /* 0x00071c0001157983 */ /* 0x000ee80000300800 */
[----:B------:R-:W3:Y:S04]  /*3b700*/  LDL.LU R22, [R1+0x898] ;  /* 0x0008980001167983 */ /* 0x000ee80000300800 */
[----:B------:R-:W3:Y:S04]  /*3b710*/  LDL.LU R23, [R1+0x89c] ;  /* 0x00089c0001177983 */ /* 0x000ee80000300800 */
[----:B------:R-:W3:Y:S04]  /*3b720*/  LDL.LU R16, [R1+0x5b0] ;  /* 0x0005b00001107983 */ /* 0x000ee80000300800 */
[----:B------:R-:W3:Y:S04]  /*3b730*/  LDL.LU R17, [R1+0x5b4] ;  /* 0x0005b40001117983 */ /* 0x000ee80000300800 */
[----:B------:R-:W3:Y:S04]  /*3b740*/  LDL.LU R18, [R1+0x6d0] ;  /* 0x0006d00001127983 */ /* 0x000ee80000300800 */
[----:B------:R-:W3:Y:S04]  /*3b750*/  LDL.LU R19, [R1+0x6d4] ;  /* 0x0006d40001137983 */ /* 0x000ee80000300800 */
[----:B--2---:R1:W-:Y:S04]  /*3b760*/  STS.128 [R0], R12 ;  /* 0x0000000c00007388 */ /* 0x0043e80000000c00 */
[----:B-1----:R-:W2:Y:S04]  /*3b770*/  LDL.LU R12, [R1+0x5b8] ;  /* 0x0005b800010c7983 */ /* 0x002ea80000300800 */
[----:B------:R-:W2:Y:S04]  /*3b780*/  LDL.LU R13, [R1+0x5bc] ;  /* 0x0005bc00010d7983 */ /* 0x000ea80000300800 */
[----:B------:R-:W2:Y:S04]  /*3b790*/  LDL.LU R14, [R1+0x6d8] ;  /* 0x0006d800010e7983 */ /* 0x000ea80000300800 */
[----:B------:R-:W2:Y:S04]  /*3b7a0*/  LDL.LU R15, [R1+0x6dc] ;  /* 0x0006dc00010f7983 */ /* 0x000ea80000300800 */
[----:B----4-:R1:W-:Y:S04]  /*3b7b0*/  STS.128 [R0+0x80], R8 ;  /* 0x0000800800007388 */ /* 0x0103e80000000c00 */
[----:B-1----:R-:W4:Y:S04]  /*3b7c0*/  LDL.LU R8, [R1+0x490] ;  /* 0x0004900001087983 */ /* 0x002f280000300800 */
        /* <DEDUP_REMOVED lines=17> */
[----:B---3--:R1:W-:Y:S04]  /*3b8e0*/  STS.128 [R0+0x680], R4 ;  /* 0x0006800400007388 */ /* 0x0083e80000000c00 */
[----:B------:R-:W4:Y:S04]  /*3b8f0*/  LDL.LU R11, [R1+0x4bc] ;  /* 0x0004bc00010b7983 */ /* 0x000f280000300800 */
[----:B-1----:R-:W4:Y:S04]  /*3b900*/  LDL.LU R4, [R1+0x2c0] ;  /* 0x0002c00001047983 */ /* 0x002f280000300800 */
        /* <DEDUP_REMOVED lines=113> */
[----:B------:R1:W-:Y:S04]  /*3c020*/  STS.128 [R0+0x200], R4 ;  /* 0x0002000400007388 */ /* 0x0003e80000000c00 */
[----:B-1----:R-:W3:Y:S04]  /*3c030*/  LDL.LU R6, [R1+0x158] ;  /* 0x0001580001067983 */ /* 0x002ee80000300800 */
[----:B------:R-:W3:Y:S01]  /*3c040*/  LDL.LU R7, [R1+0x15c] ;  /* 0x00015c0001077983 */ /* 0x000ee20000300800 */
[----:B------:R-:W-:-:S02]  /*3c050*/  IMAD.MOV.U32 R8, RZ, RZ, R128 ;  /* 0x000000ffff087224 */ /* 0x000fc400078e0080 */
[----:B------:R-:W-:Y:S02]  /*3c060*/  IMAD.MOV.U32 R9, RZ, RZ, R129 ;  /* 0x000000ffff097224 */ /* 0x000fe400078e0081 */
[----:B------:R-:W-:Y:S02]  /*3c070*/  IMAD.MOV.U32 R4, RZ, RZ, R130 ;  /* 0x000000ffff047224 */ /* 0x000fe400078e0082 */
[----:B------:R-:W-:Y:S01]  /*3c080*/  IMAD.MOV.U32 R5, RZ, RZ, R131 ;  /* 0x000000ffff057224 */ /* 0x000fe200078e0083 */
        /* <DEDUP_REMOVED lines=181> */
[----:B--2---:R-:W2:Y:S04]  /*3cbe0*/  LDL.LU R18, [R1+0x590] ;  /* 0x0005900001127983 */ /* 0x004ea80000300800 */
[----:B------:R1:W-:Y:S04]  /*3cbf0*/  STS.128 [R0], R12 ;  /* 0x0000000c00007388 */ /* 0x0003e80000000c00 */
[----:B------:R-:W2:Y:S04]  /*3cc00*/  LDL.LU R19, [R1+0x594] ;  /* 0x0005940001137983 */ /* 0x000ea80000300800 */
        /* <DEDUP_REMOVED lines=86> */
[----:B-1----:R-:W3:Y:S04]  /*3d170*/  LDL.LU R8, [R1+0x1278] ;  /* 0x0012780001087983 */ /* 0x002ee80000300800 */
[----:B------:R-:W3:Y:S04]  /*3d180*/  LDL.LU R9, [R1+0x127c] ;  /* 0x00127c0001097983 */ /* 0x000ee80000300800 */
[----:B------:R-:W3:Y:S04]  /*3d190*/  LDL.LU R10, [R1+0x1268] ;  /* 0x00126800010a7983 */ /* 0x000ee80000300800 */
[----:B---3--:R1:W-:Y:S04]  /*3d1a0*/  STS.128 [R0+0x680], R4 ;  /* 0x0006800400007388 */ /* 0x0083e80000000c00 */
[----:B------:R-:W3:Y:S04]  /*3d1b0*/  LDL.LU R11, [R1+0x126c] ;  /* 0x00126c00010b7983 */ /* 0x000ee80000300800 */
[----:B-1----:R-:W3:Y:S04]  /*3d1c0*/  LDL.LU R4, [R1+0x11c0] ;  /* 0x0011c00001047983 */ /* 0x002ee80000300800 */
[----:B------:R-:W3:Y:S04]  /*3d1d0*/  LDL.LU R5, [R1+0x11c4] ;  /* 0x0011c40001057983 */ /* 0x000ee80000300800 */
[----:B------:R-:W3:Y:S04]  /*3d1e0*/  LDL.LU R6, [R1+0x11b0] ;  /* 0x0011b00001067983 */ /* 0x000ee80000300800 */
[----:B------:R-:W3:Y:S04]  /*3d1f0*/  LDL.LU R7, [R1+0x11b4] ;  /* 0x0011b40001077983 */ /* 0x000ee80000300800 */
[----:B------:R-:W-:Y:S04]  /*3d200*/  STS.128 [R0+0x280], R20 ;  /* 0x0002801400007388 */ /* 0x000fe80000000c00 */
[----:B------:R-:W-:Y:S04]  /*3d210*/  STS.128 [R0+0x400], R16 ;  /* 0x0004001000007388 */ /* 0x000fe80000000c00 */
[----:B------:R-:W-:Y:S06]  /*3d220*/  BAR.SYNC.DEFER_BLOCKING 0x0 ;  /* 0x0000000000007b1d */ /* 0x000fec0000010000 */
[----:B------:R-:W1:Y:S04]  /*3d230*/  LDS.128 R244, [R2] ;  /* 0x0000000002f47984 */ /* 0x000e680000000c00 */
[----:B------:R-:W1:Y:S04]  /*3d240*/  LDS.128 R16, [R2+0x800] ;  /* 0x0008000002107984 */ /* 0x000e680000000c00 */
[----:B------:R-:W1:Y:S04]  /*3d250*/  LDS.128 R24, [R188] ;  /* 0x00000000bc187984 */ /* 0x000e680000000c00 */
[----:B------:R-:W1:Y:S04]  /*3d260*/  LDS.128 R20, [R188+0x800] ;  /* 0x00080000bc147984 */ /* 0x000e680000000c00 */
[----:B-1----:R-:W-:Y:S04]  /*3d270*/  STL [R1+0x1b34], R244 ;  /* 0x001b34f401007387 */ /* 0x002fe80000100800 */
[----:B------:R-:W-:Y:S04]  /*3d280*/  STL [R1+0x1b30], R245 ;  /* 0x001b30f501007387 */ /* 0x000fe80000100800 */
[----:B------:R-:W-:Y:S04]  /*3d290*/  STL [R1+0x1b2c], R246 ;  /* 0x001b2cf601007387 */ /* 0x000fe80000100800 */
[----:B------:R-:W-:Y:S04]  /*3d2a0*/  STL [R1+0x1b28], R247 ;  /* 0x001b28f701007387 */ /* 0x000fe80000100800 */
[----:B------:R-:W-:Y:S04]  /*3d2b0*/  STL.64 [R1+0x4c0], R16 ;  /* 0x0004c01001007387 */ /* 0x000fe80000100a00 */
[----:B------:R-:W-:Y:S04]  /*3d2c0*/  STL.64 [R1+0x4c8], R18 ;  /* 0x0004c81201007387 */ /* 0x000fe80000100a00 */
[----:B------:R-:W1:Y:S04]  /*3d2d0*/  LDS.128 R16, [R196] ;  /* 0x00000000c4107984 */ /* 0x000e680000000c00 */
[----:B------:R-:W-:Y:S04]  /*3d2e0*/  STL.64 [R1+0x370], R24 ;  /* 0x0003701801007387 */ /* 0x000fe80000100a00 */
[----:B------:R-:W-:Y:S04]  /*3d2f0*/  STL.64 [R1+0x378], R26 ;  /* 0x0003781a01007387 */ /* 0x000fe80000100a00 */
[----:B------:R-:W1:Y:S04]  /*3d300*/  LDS.128 R24, [R196+0x800] ;  /* 0x00080000c4187984 */ /* 0x000e680000000c00 */
[----:B------:R-:W-:Y:S04]  /*3d310*/  STL.64 [R1+0x4d0], R20 ;  /* 0x0004d01401007387 */ /* 0x000fe80000100a00 */
[----:B------:R-:W-:Y:S04]  /*3d320*/  STL.64 [R1+0x4d8], R22 ;  /* 0x0004d81601007387 */ /* 0x000fe80000100a00 */
[----:B------:R-:W1:Y:S04]  /*3d330*/  LDS.128 R20, [R3] ;  /* 0x0000000003147984 */ /* 0x000e680000000c00 */
[----:B-1----:R-:W-:Y:S04]  /*3d340*/  STL.64 [R1+0x3a0], R16 ;  /* 0x0003a01001007387 */ /* 0x002fe80000100a00 */
[----:B------:R-:W-:Y:S04]  /*3d350*/  STL.64 [R1+0x3a8], R18 ;  /* 0x0003a81201007387 */ /* 0x000fe80000100a00 */
[----:B------:R-:W1:Y:S04]  /*3d360*/  LDS.128 R16, [R3+0x800] ;  /* 0x0008000003107984 */ /* 0x000e680000000c00 */
[----:B------:R-:W-:Y:S06]  /*3d370*/  BAR.SYNC.DEFER_BLOCKING 0x0 ;  /* 0x0000000000007b1d */ /* 0x000fec0000010000 */
[----:B------:R-:W-:Y:S04]  /*3d380*/  STL.64 [R1+0x510], R24 ;  /* 0x0005101801007387 */ /* 0x000fe80000100a00 */
[----:B------:R-:W-:Y:S04]  /*3d390*/  STL.64 [R1+0x518], R26 ;  /* 0x0005181a01007387 */ /* 0x000fe80000100a00 */
[----:B------:R1:W-:Y:S04]  /*3d3a0*/  STL.64 [R1+0x3b0], R20 ;  /* 0x0003b01401007387 */ /* 0x0003e80000100a00 */
[----:B------:R1:W-:Y:S04]  /*3d3b0*/  STL.64 [R1+0x3b8], R22 ;  /* 0x0003b81601007387 */ /* 0x0003e80000100a00 */
[----:B-1----:R-:W-:Y:S04]  /*3d3c0*/  STL.64 [R1+0x658], R18 ;  /* 0x0006581201007387 */ /* 0x002fe80000100a00 */
        /* <DEDUP_REMOVED lines=13> */
[----:B------:R-:W3:Y:S04]  /*3d4a0*/  LDL.LU R7, [R1+0x10ec] ;  /* 0x0010ec0001077983 */ /* 0x000ee80000300800 */
[----:B------:R1:W-:Y:S01]  /*3d4b0*/  STS.128 [R0+0x80], R8 ;  /* 0x0000800800007388 */ /* 0x0003e20000000c00 */
[----:B------:R-:W-:Y:S01]  /*3d4c0*/  MOV R246, R16 ;  /* 0x0000001000f67202 */ /* 0x000fe20000000f00 */
[----:B------:R-:W-:-:S02]  /*3d4d0*/  IMAD.MOV.U32 R247, RZ, RZ, R17 ;  /* 0x000000fffff77224 */ /* 0x000fc400078e0011 */
        /* <DEDUP_REMOVED lines=13> */
[----:B----4-:R-:W-:Y:S04]  /*3d5b0*/  STS.128 [R0+0x280], R20 ;  /* 0x0002801400007388 */ /* 0x010fe80000000c00 */
[----:B--2---:R-:W-:Y:S04]  /*3d5c0*/  STS.128 [R0+0x400], R12 ;  /* 0x0004000c00007388 */ /* 0x004fe80000000c00 */
[----:B------:R1:W-:Y:S04]  /*3d5d0*/  STS.128 [R0+0x600], R8 ;  /* 0x0006000800007388 */ /* 0x0003e80000000c00 */
[----:B------:R-:W-:Y:S04]  /*3d5e0*/  STS.128 [R0+0x680], R16 ;  /* 0x0006801000007388 */ /* 0x000fe80000000c00 */
[----:B------:R-:W-:Y:S06]  /*3d5f0*/  BAR.SYNC.DEFER_BLOCKING 0x0 ;  /* 0x0000000000007b1d */ /* 0x000fec0000010000 */
[----:B-1----:R-:W2:Y:S04]  /*3d600*/  LDL.LU R8, [R1+0xf88] ;  /* 0x000f880001087983 */ /* 0x002ea80000300800 */
[----:B------:R-:W2:Y:S04]  /*3d610*/  LDL.LU R9, [R1+0xf8c] ;  /* 0x000f8c0001097983 */ /* 0x000ea80000300800 */
[----:B------:R-:W2:Y:S04]  /*3d620*/  LDL.LU R10, [R1+0xf78] ;  /* 0x000f7800010a7983 */ /* 0x000ea80000300800 */
[----:B------:R-:W2:Y:S04]  /*3d630*/  LDL.LU R11, [R1+0xf7c] ;  /* 0x000f7c00010b7983 */ /* 0x000ea80000300800 */
[----:B------:R-:W4:Y:S04]  /*3d640*/  LDL.LU R12, [R1+0xe60] ;  /* 0x000e6000010c7983 */ /* 0x000f280000300800 */
[----:B------:R-:W1:Y:S04]  /*3d650*/  LDS.128 R16, [R2] ;  /* 0x0000000002107984 */ /* 0x000e680000000c00 */
[----:B------:R-:W4:Y:S04]  /*3d660*/  LDL.LU R13, [R1+0xe64] ;  /* 0x000e6400010d7983 */ /* 0x000f280000300800 */
[----:B------:R-:W4:Y:S04]  /*3d670*/  LDL.LU R14, [R1+0xe50] ;  /* 0x000e5000010e7983 */ /* 0x000f280000300800 */
[----:B------:R-:W4:Y:S04]  /*3d680*/  LDL.LU R15, [R1+0xe54] ;  /* 0x000e5400010f7983 */ /* 0x000f280000300800 */
[----:B------:R-:W-:Y:S04]  /*3d690*/  LDS.128 R240, [R2+0x800] ;  /* 0x0008000002f07984 */ /* 0x000fe80000000c00 */
[----:B------:R-:W-:Y:S04]  /*3d6a0*/  LDS.128 R236, [R188] ;  /* 0x00000000bcec7984 */ /* 0x000fe80000000c00 */
[----:B------:R-:W-:Y:S04]  /*3d6b0*/  LDS.128 R232, [R188+0x800] ;  /* 0x00080000bce87984 */ /* 0x000fe80000000c00 */
[----:B------:R-:W-:Y:S04]  /*3d6c0*/  LDS.128 R228, [R196] ;  /* 0x00000000c4e47984 */ /* 0x000fe80000000c00 */
[----:B------:R-:W-:Y:S04]  /*3d6d0*/  LDS.128 R224, [R196+0x800] ;  /* 0x00080000c4e07984 */ /* 0x000fe80000000c00 */
[----:B------:R-:W-:Y:S04]  /*3d6e0*/  LDS.128 R220, [R3] ;  /* 0x0000000003dc7984 */ /* 0x000fe80000000c00 */
[----:B------:R-:W-:Y:S04]  /*3d6f0*/  LDS.128 R216, [R3+0x800] ;  /* 0x0008000003d87984 */ /* 0x000fe80000000c00 */
[----:B------:R-:W-:Y:S06]  /*3d700*/  BAR.SYNC.DEFER_BLOCKING 0x0 ;  /* 0x0000000000007b1d */ /* 0x000fec0000010000 */
[----:B-1----:R1:W-:Y:S04]  /*3d710*/  STL.64 [R1+0x2b0], R16 ;  /* 0x0002b01001007387 */ /* 0x0023e80000100a00 */
[----:B------:R1:W-:Y:S04]  /*3d720*/  STL.64 [R1+0x2b8], R18 ;  /* 0x0002b81201007387 */ /* 0x0003e80000100a00 */
        /* <DEDUP_REMOVED lines=8> */
[----:B---3--:R1:W-:Y:S04]  /*3d7b0*/  STS.128 [R0], R4 ;  /* 0x0000000400007388 */ /* 0x0083e80000000c00 */
        /* <DEDUP_REMOVED lines=8> */
[----:B----4-:R1:W-:Y:S04]  /*3d840*/  STS.128 [R0+0x200], R12 ;  /* 0x0002000c00007388 */ /* 0x0103e80000000c00 */
[----:B------:R-:W2:Y:S04]  /*3d850*/  LDL.LU R11, [R1+0xce4] ;  /* 0x000ce400010b7983 */ /* 0x000ea80000300800 */
        /* <DEDUP_REMOVED lines=16> */
[----:B------:R-:W-:Y:S04]  /*3d960*/  STS.128 [R0+0x280], R20 ;  /* 0x0002801400007388 */ /* 0x000fe80000000c00 */
[----:B------:R-:W-:Y:S04]  /*3d970*/  STS.128 [R0+0x400], R16 ;  /* 0x0004001000007388 */ /* 0x000fe80000000c00 */
[----:B--2---:R-:W-:Y:S04]  /*3d980*/  STS.128 [R0+0x600], R8 ;  /* 0x0006000800007388 */ /* 0x004fe80000000c00 */
[----:B----4-:R-:W-:Y:S04]  /*3d990*/  STS.128 [R0+0x680], R12 ;  /* 0x0006800c00007388 */ /* 0x010fe80000000c00 */
[----:B------:R-:W2:Y:S04]  /*3d9a0*/  LDL.LU R35, [R1+0xb44] ;  /* 0x000b440001237983 */ /* 0x000ea80000300800 */
[----:B------:R-:W-:Y:S06]  /*3d9b0*/  BAR.SYNC.DEFER_BLOCKING 0x0 ;  /* 0x0000000000007b1d */ /* 0x000fec0000010000 */
[----:B------:R-:W4:Y:S04]  /*3d9c0*/  LDL.LU R44, [R1+0xb58] ;  /* 0x000b5800012c7983 */ /* 0x000f280000300800 */
[----:B------:R-:W4:Y:S04]  /*3d9d0*/  LDL.LU R45, [R1+0xb5c] ;  /* 0x000b5c00012d7983 */ /* 0x000f280000300800 */
[----:B------:R-:W4:Y:S04]  /*3d9e0*/  LDL.LU R46, [R1+0xb48] ;  /* 0x000b4800012e7983 */ /* 0x000f280000300800 */
[----:B------:R-:W4:Y:S04]  /*3d9f0*/  LDL.LU R47, [R1+0xb4c] ;  /* 0x000b4c00012f7983 */ /* 0x000f280000300800 */
[----:B------:R-:W4:Y:S04]  /*3da00*/  LDL.LU R40, [R1+0xaa0] ;  /* 0x000aa00001287983 */ /* 0x000f280000300800 */
[----:B------:R-:W-:Y:S04]  /*3da10*/  LDS.128 R212, [R2] ;  /* 0x0000000002d47984 */ /* 0x000fe80000000c00 */
        /* <DEDUP_REMOVED lines=16> */
[----:B------:R-:W-:Y:S04]  /*3db20*/  STS.128 [R0+0x80], R36 ;  /* 0x0000802400007388 */ /* 0x000fe80000000c00 */
[----:B--2---:R1:W-:Y:S04]  /*3db30*/  STS.128 [R0+0x200], R32 ;  /* 0x0002002000007388 */ /* 0x0043e80000000c00 */
        /* <DEDUP_REMOVED lines=16> */
[----:B----4-:R-:W-:Y:S04]  /*3dc40*/  STS.128 [R0+0x280], R44 ;  /* 0x0002802c00007388 */ /* 0x010fe80000000c00 */
[----:B------:R-:W-:Y:S04]  /*3dc50*/  STS.128 [R0+0x400], R40 ;  /* 0x0004002800007388 */ /* 0x000fe80000000c00 */
[----:B--2---:R-:W-:Y:S04]  /*3dc60*/  STS.128 [R0+0x600], R32 ;  /* 0x0006002000007388 */ /* 0x004fe80000000c00 */
[----:B------:R-:W2:Y:S04]  /*3dc70*/  LDL.LU R67, [R1+0x9ac] ;  /* 0x0009ac0001437983 */ /* 0x000ea80000300800 */
[----:B------:R-:W4:Y:S04]  /*3dc80*/  LDL.LU R68, [R1+0x930] ;  /* 0x0009300001447983 */ /* 0x000f280000300800 */
[----:B------:R-:W-:Y:S04]  /*3dc90*/  STS.128 [R0+0x680], R36 ;  /* 0x0006802400007388 */ /* 0x000fe80000000c00 */
        /* <DEDUP_REMOVED lines=53> */
[----:B------:R-:W-:Y:S06]  /*3dff0*/  BAR.SYNC.DEFER_BLOCKING 0x0 ;  /* 0x0000000000007b1d */ /* 0x000fec0000010000 */
[----:B------:R-:W2:Y:S04]  /*3e000*/  LDL.LU R108, [R1+0x11a8] ;  /* 0x0011a800016c7983 */ /* 0x000ea80000300800 */
[----:B------:R-:W2:Y:S04]  /*3e010*/  LDL.LU R109, [R1+0x11ac] ;  /* 0x0011ac00016d7983 */ /* 0x000ea80000300800 */
[----:B------:R-:W2:Y:S04]  /*3e020*/  LDL.LU R110, [R1+0x1198] ;  /* 0x00119800016e7983 */ /* 0x000ea80000300800 */
[----:B------:R-:W2:Y:S04]  /*3e030*/  LDL.LU R111, [R1+0x119c] ;  /* 0x00119c00016f7983 */ /* 0x000ea80000300800 */
        /* <DEDUP_REMOVED lines=18> */
[----:B------:R1:W-:Y:S04]  /*3e160*/  STS.128 [R0+0x80], R96 ;  /* 0x0000806000007388 */ /* 0x0003e80000000c00 */
[----:B------:R1:W-:Y:S04]  /*3e170*/  STS.128 [R0+0x200], R100 ;  /* 0x0002006400007388 */ /* 0x0003e80000000c00 */
        /* <DEDUP_REMOVED lines=8> */
[----:B--2---:R-:W-:Y:S04]  /*3e200*/  STS.128 [R0+0x280], R108 ;  /* 0x0002806c00007388 */ /* 0x004fe80000000c00 */
[----:B---3--:R1:W-:Y:S04]  /*3e210*/  STS.128 [R0+0x480], R4 ;  /* 0x0004800400007388 */ /* 0x0083e80000000c00 */
[----:B-1----:R-:W2:Y:S04]  /*3e220*/  LDL.LU R4, [R1+0xf60] ;  /* 0x000f600001047983 */ /* 0x002ea80000300800 */
[----:B------:R-:W2:Y:S04]  /*3e230*/  LDL.LU R5, [R1+0xf64] ;  /* 0x000f640001057983 */ /* 0x000ea80000300800 */
[----:B------:R-:W2:Y:S04]  /*3e240*/  LDL.LU R6, [R1+0xf50] ;  /* 0x000f500001067983 */ /* 0x000ea80000300800 */
[----:B------:R-:W2:Y:S04]  /*3e250*/  LDL.LU R7, [R1+0xf54] ;  /* 0x000f540001077983 */ /* 0x000ea80000300800 */
[----:B------:R-:W3:Y:S04]  /*3e260*/  LDL.LU R128, [R1+0xf68] ;  /* 0x000f680001807983 */ /* 0x000ee80000300800 */
[----:B------:R-:W3:Y:S04]  /*3e270*/  LDL.LU R129, [R1+0xf6c] ;  /* 0x000f6c0001817983 */ /* 0x000ee80000300800 */
[----:B------:R-:W3:Y:S04]  /*3e280*/  LDL.LU R130, [R1+0xf58] ;  /* 0x000f580001827983 */ /* 0x000ee80000300800 */
[----:B------:R-:W3:Y:S04]  /*3e290*/  LDL.LU R131, [R1+0xf5c] ;  /* 0x000f5c0001837983 */ /* 0x000ee80000300800 */
[----:B----4-:R-:W-:Y:S04]  /*3e2a0*/  STS.128 [R0+0x400], R104 ;  /* 0x0004006800007388 */ /* 0x010fe80000000c00 */
[----:B------:R-:W-:Y:S04]  /*3e2b0*/  STS.128 [R0+0x600], R96 ;  /* 0x0006006000007388 */ /* 0x000fe80000000c00 */
[----:B------:R-:W-:Y:S04]  /*3e2c0*/  STS.128 [R0+0x680], R100 ;  /* 0x0006806400007388 */ /* 0x000fe80000000c00 */
[----:B------:R-:W4:Y:S04]  /*3e2d0*/  LDL.LU R132, [R1+0xe40] ;  /* 0x000e400001847983 */ /* 0x000f280000300800 */
[----:B------:R-:W4:Y:S04]  /*3e2e0*/  LDL.LU R133, [R1+0xe44] ;  /* 0x000e440001857983 */ /* 0x000f280000300800 */
[----:B------:R-:W-:Y:S06]  /*3e2f0*/  BAR.SYNC.DEFER_BLOCKING 0x0 ;  /* 0x0000000000007b1d */ /* 0x000fec0000010000 */
[----:B------:R-:W4:Y:S04]  /*3e300*/  LDL.LU R134, [R1+0xe30] ;  /* 0x000e300001867983 */ /* 0x000f280000300800 */
[----:B------:R-:W4:Y:S04]  /*3e310*/  LDL.LU R135, [R1+0xe34] ;  /* 0x000e340001877983 */ /* 0x000f280000300800 */
[----:B------:R-:W1:Y:S04]  /*3e320*/  LDS.128 R96, [R3+0x800] ;  /* 0x0008000003607984 */ /* 0x000e680000000c00 */
[----:B------:R-:W-:Y:S04]  /*3e330*/  LDS.128 R124, [R2] ;  /* 0x00000000027c7984 */ /* 0x000fe80000000c00 */
[----:B------:R-:W-:Y:S04]  /*3e340*/  LDS.128 R108, [R2+0x800] ;  /* 0x00080000026c7984 */ /* 0x000fe80000000c00 */
[----:B------:R-:W-:Y:S04]  /*3e350*/  LDS.128 R120, [R188] ;  /* 0x00000000bc787984 */ /* 0x000fe80000000c00 */
[----:B------:R-:W-:Y:S04]  /*3e360*/  LDS.128 R104, [R188+0x800] ;  /* 0x00080000bc687984 */ /* 0x000fe80000000c00 */
[----:B------:R-:W-:Y:S04]  /*3e370*/  LDS.128 R112, [R196] ;  /* 0x00000000c4707984 */ /* 0x000fe80000000c00 */
[----:B------:R-:W-:Y:S04]  /*3e380*/  LDS.128 R100, [R196+0x800] ;  /* 0x00080000c4647984 */ /* 0x000fe80000000c00 */
[----:B------:R-:W-:Y:S04]  /*3e390*/  LDS.128 R116, [R3] ;  /* 0x0000000003747984 */ /* 0x000fe80000000c00 */
[----:B------:R-:W-:Y:S06]  /*3e3a0*/  BAR.SYNC.DEFER_BLOCKING 0x0 ;  /* 0x0000000000007b1d */ /* 0x000fec0000010000 */
[----:B-1----:R-:W-:Y:S04]  /*3e3b0*/  STL [R1+0x1b18], R99 ;  /* 0x001b186301007387 */ /* 0x002fe80000100800 */
        /* <DEDUP_REMOVED lines=17> */
[----:B----4-:R1:W-:Y:S04]  /*3e4d0*/  STS.128 [R0+0x200], R132 ;  /* 0x0002008400007388 */ /* 0x0103e80000000c00 */
[----:B------:R-:W3:Y:S04]  /*3e4e0*/  LDL.LU R131, [R1+0xcb4] ;  /* 0x000cb40001837983 */ /* 0x000ee80000300800 */
        /* <DEDUP_REMOVED lines=17> */
[----:B------:R-:W-:Y:S04]  /*3e600*/  STS.128 [R0+0x280], R140 ;  /* 0x0002808c00007388 */ /* 0x000fe80000000c00 */
[----:B------:R-:W-:Y:S04]  /*3e610*/  STS.128 [R0+0x400], R136 ;  /* 0x0004008800007388 */ /* 0x000fe80000000c00 */
[----:B---3--:R-:W-:Y:S04]  /*3e620*/  STS.128 [R0+0x600], R128 ;  /* 0x0006008000007388 */ /* 0x008fe80000000c00 */
[----:B----4-:R-:W-:Y:S04]  /*3e630*/  STS.128 [R0+0x680], R132 ;  /* 0x0006808400007388 */ /* 0x010fe80000000c00 */
[----:B------:R-:W-:Y:S06]  /*3e640*/  BAR.SYNC.DEFER_BLOCKING 0x0 ;  /* 0x0000000000007b1d */ /* 0x000fec0000010000 */
        /* <DEDUP_REMOVED lines=23> */
[----:B------:R1:W-:Y:S04]  /*3e7c0*/  STS.128 [R0+0x80], R160 ;  /* 0x000080a000007388 */ /* 0x0003e80000000c00 */
[----:B------:R-:W2:Y:S04]  /*3e7d0*/  LDL.LU R7, [R1+0xa5c] ;  /* 0x000a5c0001077983 */ /* 0x000ea80000300800 */
[----:B------:R1:W-:Y:S04]  /*3e7e0*/  STS.128 [R0+0x200], R164 ;  /* 0x000200a400007388 */ /* 0x0003e80000000c00 */
        /* <DEDUP_REMOVED lines=8> */
[----:B---3--:R-:W-:Y:S04]  /*3e870*/  STS.128 [R0+0x280], R172 ;  /* 0x000280ac00007388 */ /* 0x008fe80000000c00 */
[----:B----4-:R-:W-:Y:S04]  /*3e880*/  STS.128 [R0+0x400], R168 ;  /* 0x000400a800007388 */ /* 0x010fe80000000c00 */
[----:B--2---:R1:W-:Y:S04]  /*3e890*/  STS.128 [R0+0x480], R4 ;  /* 0x0004800400007388 */ /* 0x0043e80000000c00 */
[----:B-1----:R-:W2:Y:S04]  /*3e8a0*/  LDL.LU R4, [R1+0x990] ;  /* 0x0009900001047983 */ /* 0x002ea80000300800 */
[----:B------:R-:W2:Y:S04]  /*3e8b0*/  LDL.LU R5, [R1+0x994] ;  /* 0x0009940001057983 */ /* 0x000ea80000300800 */
[----:B------:R-:W2:Y:S04]  /*3e8c0*/  LDL.LU R6, [R1+0x8e0] ;  /* 0x0008e00001067983 */ /* 0x000ea80000300800 */
[----:B------:R-:W2:Y:S04]  /*3e8d0*/  LDL.LU R7, [R1+0x8e4] ;  /* 0x0008e40001077983 */ /* 0x000ea80000300800 */
[----:B------:R-:W-:Y:S04]  /*3e8e0*/  STS.128 [R0+0x600], R160 ;  /* 0x000600a000007388 */ /* 0x000fe80000000c00 */
[----:B------:R1:W-:Y:S04]  /*3e8f0*/  STS.128 [R0+0x680], R164 ;  /* 0x000680a400007388 */ /* 0x0003e80000000c00 */
[----:B------:R-:W-:Y:S06]  /*3e900*/  BAR.SYNC.DEFER_BLOCKING 0x0 ;  /* 0x0000000000007b1d */ /* 0x000fec0000010000 */
[----:B-1----:R-:W3:Y:S04]  /*3e910*/  LDL.LU R164, [R1+0x998] ;  /* 0x0009980001a47983 */ /* 0x002ee80000300800 */
        /* <DEDUP_REMOVED lines=15> */
[----:B------:R-:W1:Y:S04]  /*3ea10*/  LDS.128 R204, [R3+0x800] ;  /* 0x0008000003cc7984 */ /* 0x000e680000000c00 */
[----:B------:R-:W-:Y:S04]  /*3ea20*/  LDS.128 R184, [R188] ;  /* 0x00000000bcb87984 */ /* 0x000fe80000000c00 */
[----:B------:R-:W-:Y:S04]  /*3ea30*/  LDS.128 R192, [R196] ;  /* 0x00000000c4c07984 */ /* 0x000fe80000000c00 */
[----:B------:R-:W2:Y:S04]  /*3ea40*/  LDS.128 R176, [R2] ;  /* 0x0000000002b07984 */ /* 0x000ea80000000c00 */
[----:B------:R-:W-:Y:S04]  /*3ea50*/  LDS.128 R180, [R2+0x800] ;  /* 0x0008000002b47984 */ /* 0x000fe80000000c00 */
[----:B------:R-:W-:Y:S04]  /*3ea60*/  LDS.128 R188, [R188+0x800] ;  /* 0x00080000bcbc7984 */ /* 0x000fe80000000c00 */
[----:B------:R-:W-:Y:S04]  /*3ea70*/  LDS.128 R196, [R196+0x800] ;  /* 0x00080000c4c47984 */ /* 0x000fe80000000c00 */
[----:B------:R-:W-:Y:S04]  /*3ea80*/  LDS.128 R200, [R3] ;  /* 0x0000000003c87984 */ /* 0x000fe80000000c00 */
[----:B------:R-:W-:Y:S06]  /*3ea90*/  BAR.SYNC.DEFER_BLOCKING 0x0 ;  /* 0x0000000000007b1d */ /* 0x000fec0000010000 */
[----:B-1----:R1:W-:Y:S04]  /*3eaa0*/  STL [R1+0x1b24], R207 ;  /* 0x001b24cf01007387 */ /* 0x0023e80000100800 */
[----:B-1----:R-:W4:Y:S04]  /*3eab0*/  LDL.LU R207, [R1+0x14c0] ;  /* 0x0014c00001cf7983 */ /* 0x002f280000300800 */
[----:B--2---:R1:W-:Y:S04]  /*3eac0*/  STS.128 [R0], R4 ;  /* 0x0000000400007388 */ /* 0x0043e80000000c00 */
[----:B-1----:R-:W2:Y:S04]  /*3ead0*/  LDL.LU R4, [R1+0x978] ;  /* 0x0009780001047983 */ /* 0x002ea80000300800 */
[----:B------:R-:W2:Y:S04]  /*3eae0*/  LDL.LU R5, [R1+0x97c] ;  /* 0x00097c0001057983 */ /* 0x000ea80000300800 */
[----:B------:R-:W2:Y:S04]  /*3eaf0*/  LDL.LU R6, [R1+0x968] ;  /* 0x0009680001067983 */ /* 0x000ea80000300800 */
[----:B------:R-:W2:Y:S04]  /*3eb00*/  LDL.LU R7, [R1+0x96c] ;  /* 0x00096c0001077983 */ /* 0x000ea80000300800 */
[----:B---3--:R-:W-:Y:S04]  /*3eb10*/  STS.128 [R0+0x80], R164 ;  /* 0x000080a400007388 */ /* 0x008fe80000000c00 */
[----:B----4-:R1:W-:Y:S04]  /*3eb20*/  STS.128 [R0+0x200], R160 ;  /* 0x000200a000007388 */ /* 0x0103e80000000c00 */
        /* <DEDUP_REMOVED lines=25> */
[C---:B------:R-:W-:Y:S01]  /*3ecc0*/  IMAD R3, R207.reuse, c[0x0][0x194], RZ ;  /* 0x00006500cf037a24 */ /* 0x040fe200078e02ff */
[----:B------:R-:W-:-:S02]  /*3ecd0*/  ISETP.GE.AND P3, PT, R207, c[0x0][0x178], PT ;  /* 0x00005e00cf007a0c */ /* 0x000fc40003f66270 */
[C---:B------:R-:W-:Y:S02]  /*3ece0*/  ISETP.GE.AND P2, PT, R252.reuse, c[0x0][0x17c], PT ;  /* 0x00005f00fc007a0c */ /* 0x040fe40003f46270 */
[----:B------:R-:W-:Y:S01]  /*3ecf0*/  ISETP.LT.AND P3, PT, R252, c[0x0][0x17c], !P3 ;  /* 0x00005f00fc007a0c */ /* 0x000fe20005f61270 */
[----:B--2---:R1:W-:Y:S02]  /*3ed00*/  STS.128 [R0+0x480], R4 ;  /* 0x0004800400007388 */ /* 0x0043e40000000c00 */
[----:B-1----:R-:W-:Y:S02]  /*3ed10*/  IMAD.MOV.U32 R7, RZ, RZ, c[0x0][0x194] ;  /* 0x00006500ff077624 */ /* 0x002fe400078e00ff */
[----:B---3--:R1:W-:Y:S04]  /*3ed20*/  STS.128 [R0+0x600], R160 ;  /* 0x000600a000007388 */ /* 0x0083e80000000c00 */
[----:B----4-:R2:W-:Y:S04]  /*3ed30*/  STS.128 [R0+0x680], R164 ;  /* 0x000680a400007388 */ /* 0x0105e80000000c00 */
[----:B------:R-:W-:Y:S01]  /*3ed40*/  BAR.SYNC.DEFER_BLOCKING 0x0 ;  /* 0x0000000000007b1d */ /* 0x000fe20000010000 */
[----:B-1----:R-:W-:-:S02]  /*3ed50*/  LEA R162, P0, R3, c[0x0][0x170], 0x2 ;  /* 0x00005c0003a27a11 */ /* 0x002fc400078010ff */
[----:B------:R-:W-:Y:S01]  /*3ed60*/  ISETP.LT.AND P5, PT, R138, c[0x0][0x178], !P2 ;  /* 0x00005e008a007a0c */ /* 0x000fe200057a1270 */
[----:B--2---:R-:W-:Y:S01]  /*3ed70*/  IMAD R0, R7, 0x80, R3 ;  /* 0x0000008007007824 */ /* 0x004fe200078e0203 */
[----:B------:R-:W-:-:S04]  /*3ed80*/  LEA.HI.X.SX32 R163, R3, c[0x0][0x174], 0x2, P0 ;  /* 0x00005d0003a37a11 */ /* 0x000fc800000f16ff */
[----:B------:R-:W-:Y:S01]  /*3ed90*/  LEA R160, P6, R0, c[0x0][0x170], 0x2 ;  /* 0x00005c0000a07a11 */ /* 0x000fe200078c10ff */
[C---:B------:R-:W-:Y:S02]  /*3eda0*/  IMAD R3, R7.reuse, 0x80, R0 ;  /* 0x0000008007037824 */ /* 0x040fe400078e0200 */
[----:B------:R-:W-:Y:S01]  /*3edb0*/  IMAD R166, R252, c[0x0][0x198], RZ ;  /* 0x00006600fca67a24 */ /* 0x000fe200078e02ff */
[----:B------:R-:W-:Y:S01]  /*3edc0*/  LEA.HI.X.SX32 R161, R0, c[0x0][0x174], 0x2, P6 ;  /* 0x00005d0000a17a11 */ /* 0x000fe200030f16ff */
[----:B------:R-:W-:Y:S01]  /*3edd0*/  IMAD R0, R7, 0x80, R3 ;  /* 0x0000008007007824 */ /* 0x000fe200078e0203 */
[----:B------:R-:W-:Y:S01]  /*3ede0*/  LEA R6, P6, R3, c[0x0][0x170], 0x2 ;  /* 0x00005c0003067a11 */ /* 0x000fe200078c10ff */
[----:B------:R-:W-:-:S04]  /*3edf0*/  IMAD.WIDE R164, R166, 0x4, R162 ;  /* 0x00000004a6a47825 */ /* 0x000fc800078e02a2 */
[----:B------:R-:W-:Y:S01]  /*3ee00*/  IMAD.WIDE R4, R166, 0x4, R160 ;  /* 0x00000004a6047825 */ /* 0x000fe200078e02a0 */
[----:B------:R-:W-:Y:S01]  /*3ee10*/  LEA.HI.X.SX32 R7, R3, c[0x0][0x174], 0x2, P6 ;  /* 0x00005d0003077a11 */ /* 0x000fe200030f16ff */
[----:B------:R1:W-:Y:S01]  /*3ee20*/  @P3 STG.E [R164.64], R174 ;  /* 0x000000aea4003986 */ /* 0x0003e2000c101904 */
[----:B------:R-:W-:-:S03]  /*3ee30*/  ISETP.LT.AND P6, PT, R207, c[0x0][0x178], !P1 ;  /* 0x00005e00cf007a0c */ /* 0x000fc60004fc1270 */
[----:B------:R2:W-:Y:S01]  /*3ee40*/  @P5 STG.E [R4.64], R168 ;  /* 0x000000a804005986 */ /* 0x0005e2000c101904 */
[----:B------:R-:W-:Y:S02]  /*3ee50*/  IADD3 R3, R166, c[0x0][0x198], RZ ;  /* 0x00006600a6037a10 */ /* 0x000fe40007ffe0ff */
[----:B------:R-:W-:Y:S01]  /*3ee60*/  ISETP.LT.AND P5, PT, R138, c[0x0][0x178], !P1 ;  /* 0x00005e008a007a0c */ /* 0x000fe20004fa1270 */
[----:B-1----:R-:W-:Y:S01]  /*3ee70*/  IMAD.WIDE R164, R166, 0x4, R6 ;  /* 0x00000004a6a47825 */ /* 0x002fe200078e0206 */
[----:B--2---:R-:W-:-:S04]  /*3ee80*/  LEA R4, P3, R0, c[0x0][0x170], 0x2 ;  /* 0x00005c0000047a11 */ /* 0x004fc800078610ff */
[----:B------:R-:W-:Y:S02]  /*3ee90*/  LEA.HI.X.SX32 R5, R0, c[0x0][0x174], 0x2, P3 ;  /* 0x00005d0000057a11 */ /* 0x000fe400018f16ff */
[----:B------:R-:W-:Y:S02]  /*3eea0*/  ISETP.LT.AND P0, PT, R139, c[0x0][0x178], !P2 ;  /* 0x00005e008b007a0c */ /* 0x000fe40005701270 */
[----:B------:R-:W-:Y:S02]  /*3eeb0*/  ISETP.LT.AND P2, PT, R99, c[0x0][0x178], !P2 ;  /* 0x00005e0063007a0c */ /* 0x000fe40005741270 */
[----:B------:R-:W-:-:S09]  /*3eec0*/  ISETP.LT.AND P3, PT, R139, c[0x0][0x178], !P1 ;  /* 0x00005e008b007a0c */ /* 0x000fd20004f61270 */
[----:B------:R1:W-:Y:S01]  /*3eed0*/  @P0 STG.E [R164.64], R169 ;  /* 0x000000a9a4000986 */ /* 0x0003e2000c101904 */
[----:B------:R-:W-:Y:S01]  /*3eee0*/  ISETP.LT.AND P1, PT, R99, c[0x0][0x178], !P1 ;  /* 0x00005e0063007a0c */ /* 0x000fe20004f21270 */
[----:B-1----:R-:W-:-:S04]  /*3eef0*/  IMAD.WIDE R164, R166, 0x4, R4 ;  /* 0x00000004a6a47825 */ /* 0x002fc800078e0204 */
[C---:B------:R-:W-:Y:S01]  /*3ef00*/  IMAD.WIDE R166, R3.reuse, 0x4, R162 ;  /* 0x0000000403a67825 */ /* 0x040fe200078e02a2 */
[----:B------:R-:W-:Y:S03]  /*3ef10*/  @P2 STG.E [R164.64], R170 ;  /* 0x000000aaa4002986 */ /* 0x000fe6000c101904 */
[C---:B------:R-:W-:Y:S01]  /*3ef20*/  IMAD.WIDE R168, R3.reuse, 0x4, R160 ;  /* 0x0000000403a87825 */ /* 0x040fe200078e02a0 */
[----:B------:R1:W-:Y:S04]  /*3ef30*/  @P6 STG.E [R166.64], R249 ;  /* 0x000000f9a6006986 */ /* 0x0003e8000c101904 */
[----:B------:R2:W-:Y:S04]  /*3ef40*/  @P5 STG.E [R168.64], R248 ;  /* 0x000000f8a8005986 */ /* 0x0005e8000c101904 */
[----:B-1----:R-:W3:Y:S01]  /*3ef50*/  LDL.LU R249, [R1+0x474] ;  /* 0x0004740001f97983 */ /* 0x002ee20000300800 */
[----:B------:R-:W-:-:S03]  /*3ef60*/  IMAD.WIDE R166, R3, 0x4, R6 ;  /* 0x0000000403a67825 */ /* 0x000fc600078e0206 */
[----:B--2---:R-:W2:Y:S01]  /*3ef70*/  LDL.LU R248, [R1+0x344] ;  /* 0x0003440001f87983 */ /* 0x004ea20000300800 */
[----:B------:R-:W-:-:S03]  /*3ef80*/  IMAD.WIDE R164, R3, 0x4, R4 ;  /* 0x0000000403a47825 */ /* 0x000fc600078e0204 */
[----:B------:R1:W-:Y:S04]  /*3ef90*/  @P3 STG.E [R166.64], R250 ;  /* 0x000000faa6003986 */ /* 0x0003e8000c101904 */
[----:B------:R4:W-:Y:S04]  /*3efa0*/  @P1 STG.E [R164.64], R251 ;  /* 0x000000fba4001986 */ /* 0x0009e8000c101904 */
[----:B-1----:R-:W2:Y:S04]  /*3efb0*/  LDL.LU R250, [R1+0x254] ;  /* 0x0002540001fa7983 */ /* 0x002ea80000300800 */
[----:B----4-:R-:W4:Y:S01]  /*3efc0*/  LDL.LU R251, [R1+0x174] ;  /* 0x0001740001fb7983 */ /* 0x010f220000300800 */
[----:B------:R-:W-:-:S02]  /*3efd0*/  IADD3 R0, R252, 0x3, RZ ;  /* 0x00000003fc007810 */ /* 0x000fc40007ffe0ff */
[----:B------:R-:W-:Y:S01]  /*3efe0*/  ISETP.LT.AND P2, PT, R207, c[0x0][0x178], !P4 ;  /* 0x00005e00cf007a0c */ /* 0x000fe20006741270 */
[----:B------:R-:W4:Y:S01]  /*3eff0*/  LDL.LU R172, [R1+0x240] ;  /* 0x0002400001ac7983 */ /* 0x000f220000300800 */
[----:B------:R-:W-:Y:S02]  /*3f000*/  ISETP.GE.AND P0, PT, R0, c[0x0][0x17c], PT ;  /* 0x00005f0000007a0c */ /* 0x000fe40003f06270 */
[----:B------:R-:W-:Y:S01]  /*3f010*/  IADD3 R0, R3, c[0x0][0x198], RZ ;  /* 0x0000660003007a10 */ /* 0x000fe20007ffe0ff */
[----:B------:R-:W4:Y:S01]  /*3f020*/  LDL.LU R173, [R1+0x584] ;  /* 0x0005840001ad7983 */ /* 0x000f220000300800 */
[----:B------:R-:W-:Y:S02]  /*3f030*/  ISETP.LT.AND P5, PT, R138, c[0x0][0x178], !P4 ;  /* 0x00005e008a007a0c */ /* 0x000fe400067a1270 */
[----:B------:R-:W-:Y:S01]  /*3f040*/  ISETP.LT.AND P6, PT, R139, c[0x0][0x178], !P4 ;  /* 0x00005e008b007a0c */ /* 0x000fe200067c1270 */
[----:B------:R-:W-:Y:S01]  /*3f050*/  IMAD.WIDE R168, R0, 0x4, R162 ;  /* 0x0000000400a87825 */ /* 0x000fe200078e02a2 */
[----:B------:R-:W-:-:S03]  /*3f060*/  ISETP.LT.AND P4, PT, R99, c[0x0][0x178], !P4 ;  /* 0x00005e0063007a0c */ /* 0x000fc60006781270 */
[C---:B------:R-:W-:Y:S01]  /*3f070*/  IMAD.WIDE R166, R0.reuse, 0x4, R160 ;  /* 0x0000000400a67825 */ /* 0x040fe200078e02a0 */
[----:B------:R1:W-:Y:S01]  /*3f080*/  @P2 STG.E [R168.64], R175 ;  /* 0x000000afa8002986 */ /* 0x0003e2000c101904 */
[----:B------:R-:W-:Y:S02]  /*3f090*/  ISETP.LT.AND P2, PT, R207, c[0x0][0x178], !P0 ;  /* 0x00005e00cf007a0c */ /* 0x000fe40004741270 */
[C---:B------:R-:W-:Y:S01]  /*3f0a0*/  IMAD.WIDE R164, R0.reuse, 0x4, R6 ;  /* 0x0000000400a47825 */ /* 0x040fe200078e0206 */
[----:B------:R-:W-:Y:S01]  /*3f0b0*/  IADD3 R3, R0, c[0x0][0x198], RZ ;  /* 0x0000660000037a10 */ /* 0x000fe20007ffe0ff */
[----:B------:R-:W-:Y:S01]  /*3f0c0*/  @P5 STG.E [R166.64], R171 ;  /* 0x000000aba6005986 */ /* 0x000fe2000c101904 */
[----:B------:R-:W-:-:S03]  /*3f0d0*/  ISETP.LT.AND P1, PT, R138, c[0x0][0x178], !P0 ;  /* 0x00005e008a007a0c */ /* 0x000fc60004721270 */
[----:B------:R1:W-:Y:S01]  /*3f0e0*/  @P6 STG.E [R164.64], R245 ;  /* 0x000000f5a4006986 */ /* 0x0003e2000c101904 */
[----:B------:R-:W-:Y:S01]  /*3f0f0*/  ISETP.LT.AND P6, PT, R139, c[0x0][0x178], !P0 ;  /* 0x00005e008b007a0c */ /* 0x000fe200047c1270 */
[----:B-1----:R-:W-:Y:S01]  /*3f100*/  IMAD.WIDE R168, R0, 0x4, R4 ;  /* 0x0000000400a87825 */ /* 0x002fe200078e0204 */
[----:B------:R-:W-:-:S04]  /*3f110*/  ISETP.LT.AND P0, PT, R99, c[0x0][0x178], !P0 ;  /* 0x00005e0063007a0c */ /* 0x000fc80004701270 */
[----:B------:R-:W-:Y:S01]  /*3f120*/  @P4 STG.E [R168.64], R244 ;  /* 0x000000f4a8004986 */ /* 0x000fe2000c101904 */
[----:B------:R-:W-:-:S04]  /*3f130*/  IMAD.WIDE R164, R3, 0x4, R162 ;  /* 0x0000000403a47825 */ /* 0x000fc800078e02a2 */
[C---:B------:R-:W-:Y:S01]  /*3f140*/  IMAD.WIDE R166, R3.reuse, 0x4, R160 ;  /* 0x0000000403a67825 */ /* 0x040fe200078e02a0 */
[C---:B------:R-:W-:Y:S01]  /*3f150*/  IADD3 R0, R3.reuse, c[0x0][0x198], RZ ;  /* 0x0000660003007a10 */ /* 0x040fe20007ffe0ff */
[----:B---3--:R1:W-:Y:S04]  /*3f160*/  @P2 STG.E [R164.64], R249 ;  /* 0x000000f9a4002986 */ /* 0x0083e8000c101904 */
[----:B--2---:R2:W-:Y:S01]  /*3f170*/  @P1 STG.E [R166.64], R248 ;  /* 0x000000f8a6001986 */ /* 0x0045e2000c101904 */
[----:B-1----:R-:W-:-:S03]  /*3f180*/  IMAD.WIDE R164, R3, 0x4, R6 ;  /* 0x0000000403a47825 */ /* 0x002fc600078e0206 */
[----:B------:R-:W3:Y:S01]  /*3f190*/  LDL.LU R249, [R1+0x404] ;  /* 0x0004040001f97983 */ /* 0x000ee20000300800 */
[----:B--2---:R-:W-:-:S03]  /*3f1a0*/  IMAD.WIDE R166, R3, 0x4, R4 ;  /* 0x0000000403a67825 */ /* 0x004fc600078e0204 */
[----:B------:R-:W2:Y:S04]  /*3f1b0*/  LDL.LU R248, [R1+0x2a4] ;  /* 0x0002a40001f87983 */ /* 0x000ea80000300800 */
[----:B------:R-:W2:Y:S04]  /*3f1c0*/  LDL.LU R3, [R1+0x400] ;  /* 0x0004000001037983 */ /* 0x000ea80000300800 */
[----:B------:R1:W-:Y:S04]  /*3f1d0*/  @P6 STG.E [R164.64], R250 ;  /* 0x000000faa4006986 */ /* 0x0003e8000c101904 */
[----:B----4-:R4:W-:Y:S04]  /*3f1e0*/  @P0 STG.E [R166.64], R251 ;  /* 0x000000fba6000986 */ /* 0x0109e8000c101904 */
[----:B-1----:R-:W2:Y:S04]  /*3f1f0*/  LDL.LU R165, [R1+0x580] ;  /* 0x0005800001a57983 */ /* 0x002ea80000300800 */
[----:B----4-:R-:W4:Y:S01]  /*3f200*/  LDL.LU R167, [R1+0x2a0] ;  /* 0x0002a00001a77983 */ /* 0x010f220000300800 */
[----:B------:R-:W-:-:S02]  /*3f210*/  IADD3 R170, R252, 0x4, RZ ;  /* 0x00000004fcaa7810 */ /* 0x000fc40007ffe0ff */
[----:B------:R-:W-:Y:S01]  /*3f220*/  IADD3 R168, R252, 0x5, RZ ;  /* 0x00000005fca87810 */ /* 0x000fe20007ffe0ff */
[----:B------:R-:W3:Y:S01]  /*3f230*/  LDL.LU R250, [R1+0x244] ;  /* 0x0002440001fa7983 */ /* 0x000ee20000300800 */
[----:B------:R-:W-:Y:S02]  /*3f240*/  ISETP.GE.AND P3, PT, R170, c[0x0][0x17c], PT ;  /* 0x00005f00aa007a0c */ /* 0x000fe40003f66270 */
[----:B------:R-:W-:Y:S01]  /*3f250*/  ISETP.GE.AND P2, PT, R168, c[0x0][0x17c], PT ;  /* 0x00005f00a8007a0c */ /* 0x000fe20003f46270 */
[----:B------:R-:W3:Y:S01]  /*3f260*/  LDL.LU R174, [R1+0x660] ;  /* 0x0006600001ae7983 */ /* 0x000ee20000300800 */
[----:B------:R-:W-:Y:S02]  /*3f270*/  ISETP.LT.AND P5, PT, R207, c[0x0][0x178], !P3 ;  /* 0x00005e00cf007a0c */ /* 0x000fe40005fa1270 */
[----:B------:R-:W-:Y:S02]  /*3f280*/  ISETP.LT.AND P4, PT, R138, c[0x0][0x178], !P3 ;  /* 0x00005e008a007a0c */ /* 0x000fe40005f81270 */
[----:B------:R-:W-:Y:S01]  /*3f290*/  ISETP.LT.AND P1, PT, R139, c[0x0][0x178], !P3 ;  /* 0x00005e008b007a0c */ /* 0x000fe20005f21270 */
[C---:B------:R-:W-:Y:S01]  /*3f2a0*/  IMAD.WIDE R168, R0.reuse, 0x4, R162 ;  /* 0x0000000400a87825 */ /* 0x040fe200078e02a2 */
[----:B------:R-:W-:Y:S01]  /*3f2b0*/  ISETP.LT.AND P3, PT, R99, c[0x0][0x178], !P3 ;  /* 0x00005e0063007a0c */ /* 0x000fe20005f61270 */
[----:B------:R-:W3:Y:S02]  /*3f2c0*/  LDL.LU R175, [R1+0x500] ;  /* 0x0005000001af7983 */ /* 0x000ee40000300800 */
[----:B------:R-:W-:Y:S01]  /*3f2d0*/  IMAD.WIDE R170, R0, 0x4, R160 ;  /* 0x0000000400aa7825 */ /* 0x000fe200078e02a0 */
[----:B------:R-:W-:Y:S01]  /*3f2e0*/  ISETP.LT.AND P6, PT, R207, c[0x0][0x178], !P2 ;  /* 0x00005e00cf007a0c */ /* 0x000fe200057c1270 */
[----:B------:R-:W3:Y:S01]  /*3f2f0*/  LDL.LU R245, [R1+0x350] ;  /* 0x0003500001f57983 */ /* 0x000ee20000300800 */
[----:B------:R-:W-:-:S03]  /*3f300*/  IADD3 R166, R252, 0x6, RZ ;  /* 0x00000006fca67810 */ /* 0x000fc60007ffe0ff */
[----:B------:R-:W3:Y:S01]  /*3f310*/  LDL.LU R244, [R1+0x260] ;  /* 0x0002600001f47983 */ /* 0x000ee20000300800 */
[----:B------:R-:W-:-:S03]  /*3f320*/  ISETP.GE.AND P0, PT, R166, c[0x0][0x17c], PT ;  /* 0x00005f00a6007a0c */ /* 0x000fc60003f06270 */
[----:B------:R-:W3:Y:S04]  /*3f330*/  LDL.LU R251, [R1+0x664] ;  /* 0x0006640001fb7983 */ /* 0x000ee80000300800 */
[----:B--2---:R1:W-:Y:S01]  /*3f340*/  @P5 STG.E [R168.64], R165 ;  /* 0x000000a5a8005986 */ /* 0x0043e2000c101904 */
[----:B------:R-:W-:-:S03]  /*3f350*/  ISETP.LT.AND P5, PT, R138, c[0x0][0x178], !P2 ;  /* 0x00005e008a007a0c */ /* 0x000fc600057a1270 */
[----:B------:R2:W-:Y:S01]  /*3f360*/  @P4 STG.E [R170.64], R3 ;  /* 0x00000003aa004986 */ /* 0x0005e2000c101904 */
[----:B------:R-:W-:Y:S01]  /*3f370*/  ISETP.LT.AND P4, PT, R139, c[0x0][0x178], !P2 ;  /* 0x00005e008b007a0c */ /* 0x000fe20005781270 */
[----:B-1----:R-:W-:Y:S01]  /*3f380*/  IMAD.WIDE R164, R0, 0x4, R6 ;  /* 0x0000000400a47825 */ /* 0x002fe200078e0206 */
[----:B------:R-:W-:Y:S02]  /*3f390*/  IADD3 R168, R252, 0x7, RZ ;  /* 0x00000007fca87810 */ /* 0x000fe40007ffe0ff */
[----:B--2---:R-:W-:Y:S02]  /*3f3a0*/  IADD3 R3, R0, c[0x0][0x198], RZ ;  /* 0x0000660000037a10 */ /* 0x004fe40007ffe0ff */
[----:B----4-:R1:W-:Y:S01]  /*3f3b0*/  @P1 STG.E [R164.64], R167 ;  /* 0x000000a7a4001986 */ /* 0x0103e2000c101904 */
[----:B------:R-:W-:Y:S02]  /*3f3c0*/  ISETP.GE.AND P1, PT, R168, c[0x0][0x17c], PT ;  /* 0x00005f00a8007a0c */ /* 0x000fe40003f26270 */
[----:B------:R-:W-:-:S04]  /*3f3d0*/  IMAD.WIDE R168, R3, 0x4, R160 ;  /* 0x0000000403a87825 */ /* 0x000fc800078e02a0 */
[----:B------:R-:W-:-:S04]  /*3f3e0*/  IMAD.WIDE R170, R3, 0x4, R6 ;  /* 0x0000000403aa7825 */ /* 0x000fc800078e0206 */
[----:B-1----:R-:W-:-:S04]  /*3f3f0*/  IMAD.WIDE R164, R0, 0x4, R4 ;  /* 0x0000000400a47825 */ /* 0x002fc800078e0204 */
[----:B------:R-:W-:Y:S01]  /*3f400*/  IMAD.WIDE R166, R3, 0x4, R162 ;  /* 0x0000000403a67825 */ /* 0x000fe200078e02a2 */
[----:B------:R-:W-:Y:S04]  /*3f410*/  @P3 STG.E [R164.64], R172 ;  /* 0x000000aca4003986 */ /* 0x000fe8000c101904 */
[----:B------:R-:W-:Y:S04]  /*3f420*/  @P6 STG.E [R166.64], R173 ;  /* 0x000000ada6006986 */ /* 0x000fe8000c101904 */
[----:B---3--:R1:W-:Y:S04]  /*3f430*/  @P5 STG.E [R168.64], R249 ;  /* 0x000000f9a8005986 */ /* 0x0083e8000c101904 */
[----:B------:R2:W-:Y:S04]  /*3f440*/  @P4 STG.E [R170.64], R248 ;  /* 0x000000f8aa004986 */ /* 0x0005e8000c101904 */
[----:B-1----:R-:W3:Y:S04]  /*3f450*/  LDL.LU R249, [R1+0x504] ;  /* 0x0005040001f97983 */ /* 0x002ee80000300800 */
[----:B--2---:R-:W2:Y:S01]  /*3f460*/  LDL.LU R248, [R1+0x354] ;  /* 0x0003540001f87983 */ /* 0x004ea20000300800 */
[----:B------:R-:W-:-:S02]  /*3f470*/  ISETP.LT.AND P2, PT, R99, c[0x0][0x178], !P2 ;  /* 0x00005e0063007a0c */ /* 0x000fc40005741270 */
[----:B------:R-:W-:Y:S02]  /*3f480*/  ISETP.LT.AND P6, PT, R207, c[0x0][0x178], !P0 ;  /* 0x00005e00cf007a0c */ /* 0x000fe400047c1270 */
[----:B------:R-:W-:Y:S02]  /*3f490*/  ISETP.LT.AND P5, PT, R138, c[0x0][0x178], !P0 ;  /* 0x00005e008a007a0c */ /* 0x000fe400047a1270 */
[C---:B------:R-:W-:Y:S01]  /*3f4a0*/  IADD3 R170, R3.reuse, c[0x0][0x198], RZ ;  /* 0x0000660003aa7a10 */ /* 0x040fe20007ffe0ff */
[----:B------:R-:W-:Y:S01]  /*3f4b0*/  IMAD.WIDE R168, R3, 0x4, R4 ;  /* 0x0000000403a87825 */ /* 0x000fe200078e0204 */
[----:B------:R-:W-:Y:S02]  /*3f4c0*/  ISETP.LT.AND P3, PT, R99, c[0x0][0x178], !P0 ;  /* 0x00005e0063007a0c */ /* 0x000fe40004761270 */
[----:B------:R-:W-:Y:S01]  /*3f4d0*/  ISETP.LT.AND P0, PT, R139, c[0x0][0x178], !P0 ;  /* 0x00005e008b007a0c */ /* 0x000fe20004701270 */
[----:B------:R-:W-:Y:S01]  /*3f4e0*/  IMAD.WIDE R164, R170, 0x4, R162 ;  /* 0x00000004aaa47825 */ /* 0x000fe200078e02a2 */
[----:B------:R-:W-:-:S03]  /*3f4f0*/  IADD3 R0, R252, 0x8, RZ ;  /* 0x00000008fc007810 */ /* 0x000fc60007ffe0ff */
[----:B------:R-:W-:Y:S01]  /*3f500*/  IMAD.WIDE R166, R170, 0x4, R160 ;  /* 0x00000004aaa67825 */ /* 0x000fe200078e02a0 */
[----:B------:R1:W-:Y:S01]  /*3f510*/  @P2 STG.E [R168.64], R250 ;  /* 0x000000faa8002986 */ /* 0x0003e2000c101904 */
[----:B------:R-:W-:-:S03]  /*3f520*/  ISETP.LT.AND P4, PT, R207, c[0x0][0x178], !P1 ;  /* 0x00005e00cf007a0c */ /* 0x000fc60004f81270 */
[----:B------:R4:W-:Y:S01]  /*3f530*/  @P6 STG.E [R164.64], R174 ;  /* 0x000000aea4006986 */ /* 0x0009e2000c101904 */
[----:B------:R-:W-:Y:S02]  /*3f540*/  ISETP.LT.AND P6, PT, R138, c[0x0][0x178], !P1 ;  /* 0x00005e008a007a0c */ /* 0x000fe40004fc1270 */
[----:B------:R-:W-:Y:S01]  /*3f550*/  ISETP.GE.AND P2, PT, R0, c[0x0][0x17c], PT ;  /* 0x00005f0000007a0c */ /* 0x000fe20003f46270 */
[----:B------:R4:W-:Y:S01]  /*3f560*/  @P5 STG.E [R166.64], R175 ;  /* 0x000000afa6005986 */ /* 0x0009e2000c101904 */
[----:B------:R-:W-:Y:S02]  /*3f570*/  ISETP.LT.AND P5, PT, R139, c[0x0][0x178], !P1 ;  /* 0x00005e008b007a0c */ /* 0x000fe40004fa1270 */
[C---:B------:R-:W-:Y:S01]  /*3f580*/  IADD3 R0, R170.reuse, c[0x0][0x198], RZ ;  /* 0x00006600aa007a10 */ /* 0x040fe20007ffe0ff */
[----:B-1----:R-:W2:Y:S01]  /*3f590*/  LDL.LU R250, [R1+0x264] ;  /* 0x0002640001fa7983 */ /* 0x002ea20000300800 */
[----:B----4-:R-:W-:-:S03]  /*3f5a0*/  IMAD.WIDE R164, R170, 0x4, R6 ;  /* 0x00000004aaa47825 */ /* 0x010fc600078e0206 */
[----:B------:R-:W4:Y:S01]  /*3f5b0*/  LDL.LU R171, [R1+0x420] ;  /* 0x0004200001ab7983 */ /* 0x000f220000300800 */
[----:B------:R-:W-:-:S03]  /*3f5c0*/  IMAD.WIDE R166, R170, 0x4, R4 ;  /* 0x00000004aaa67825 */ /* 0x000fc600078e0204 */
[----:B------:R1:W-:Y:S01]  /*3f5d0*/  @P0 STG.E [R164.64], R245 ;  /* 0x000000f5a4000986 */ /* 0x0003e2000c101904 */
[----:B------:R-:W-:-:S03]  /*3f5e0*/  IMAD.WIDE R168, R0, 0x4, R162 ;  /* 0x0000000400a87825 */ /* 0x000fc600078e02a2 */
[----:B------:R1:W-:Y:S01]  /*3f5f0*/  @P3 STG.E [R166.64], R244 ;  /* 0x000000f4a6003986 */ /* 0x0003e2000c101904 */
[C---:B------:R-:W-:Y:S02]  /*3f600*/  IADD3 R3, R252.reuse, 0x9, RZ ;  /* 0x00000009fc037810 */ /* 0x040fe40007ffe0ff */
[----:B------:R-:W-:Y:S01]  /*3f610*/  IADD3 R170, R252, 0xa, RZ ;  /* 0x0000000afcaa7810 */ /* 0x000fe20007ffe0ff */
[----:B------:R-:W4:Y:S01]  /*3f620*/  LDL.LU R174, [R1+0x320] ;  /* 0x0003200001ae7983 */ /* 0x000f220000300800 */
[----:B-1----:R-:W-:-:S04]  /*3f630*/  IMAD.WIDE R164, R0, 0x4, R6 ;  /* 0x0000000400a47825 */ /* 0x002fc800078e0206 */
[----:B------:R-:W-:Y:S01]  /*3f640*/  IMAD.WIDE R166, R0, 0x4, R160 ;  /* 0x0000000400a67825 */ /* 0x000fe200078e02a0 */
[----:B------:R1:W-:Y:S01]  /*3f650*/  @P4 STG.E [R168.64], R251 ;  /* 0x000000fba8004986 */ /* 0x0003e2000c101904 */
[----:B------:R-:W-:-:S03]  /*3f660*/  ISETP.GE.AND P0, PT, R3, c[0x0][0x17c], PT ;  /* 0x00005f0003007a0c */ /* 0x000fc60003f06270 */
[----:B------:R-:W4:Y:S01]  /*3f670*/  LDL.LU R175, [R1+0x694] ;  /* 0x0006940001af7983 */ /* 0x000f220000300800 */
[----:B------:R-:W-:-:S03]  /*3f680*/  IADD3 R3, R0, c[0x0][0x198], RZ ;  /* 0x0000660000037a10 */ /* 0x000fc60007ffe0ff */
[----:B-1----:R-:W4:Y:S04]  /*3f690*/  LDL.LU R251, [R1+0x614] ;  /* 0x0006140001fb7983 */ /* 0x002f280000300800 */
[----:B---3--:R1:W-:Y:S04]  /*3f6a0*/  @P6 STG.E [R166.64], R249 ;  /* 0x000000f9a6006986 */ /* 0x0083e8000c101904 */
[----:B--2---:R2:W-:Y:S01]  /*3f6b0*/  @P5 STG.E [R164.64], R248 ;  /* 0x000000f8a4005986 */ /* 0x0045e2000c101904 */
[----:B------:R-:W-:-:S03]  /*3f6c0*/  ISETP.GE.AND P5, PT, R170, c[0x0][0x17c], PT ;  /* 0x00005f00aa007a0c */ /* 0x000fc60003fa6270 */
[----:B-1----:R-:W3:Y:S04]  /*3f6d0*/  LDL.LU R249, [R1+0x424] ;  /* 0x0004240001f97983 */ /* 0x002ee80000300800 */
[----:B--2---:R-:W2:Y:S01]  /*3f6e0*/  LDL.LU R248, [R1+0x324] ;  /* 0x0003240001f87983 */ /* 0x004ea20000300800 */
[----:B------:R-:W-:-:S03]  /*3f6f0*/  IMAD.WIDE R164, R0, 0x4, R4 ;  /* 0x0000000400a47825 */ /* 0x000fc600078e0204 */
[----:B------:R-:W2:Y:S04]  /*3f700*/  LDL.LU R0, [R1+0x610] ;  /* 0x0006100001007983 */ /* 0x000ea80000300800 */
[----:B------:R-:W2:Y:S01]  /*3f710*/  LDL.LU R170, [R1+0x690] ;  /* 0x0006900001aa7983 */ /* 0x000ea20000300800 */
[----:B------:R-:W-:Y:S02]  /*3f720*/  ISETP.LT.AND P1, PT, R99, c[0x0][0x178], !P1 ;  /* 0x00005e0063007a0c */ /* 0x000fe40004f21270 */
[----:B------:R-:W-:Y:S02]  /*3f730*/  ISETP.LT.AND P4, PT, R207, c[0x0][0x178], !P2 ;  /* 0x00005e00cf007a0c */ /* 0x000fe40005781270 */
[----:B------:R-:W-:Y:S01]  /*3f740*/  ISETP.LT.AND P3, PT, R138, c[0x0][0x178], !P2 ;  /* 0x00005e008a007a0c */ /* 0x000fe20005761270 */
[----:B------:R-:W-:Y:S01]  /*3f750*/  IMAD.WIDE R166, R3, 0x4, R162 ;  /* 0x0000000403a67825 */ /* 0x000fe200078e02a2 */
[----:B------:R-:W-:Y:S01]  /*3f760*/  ISETP.LT.AND P6, PT, R139, c[0x0][0x178], !P2 ;  /* 0x00005e008b007a0c */ /* 0x000fe200057c1270 */
[----:B------:R-:W3:Y:S02]  /*3f770*/  LDL.LU R172, [R1+0x6f0] ;  /* 0x0006f00001ac7983 */ /* 0x000ee40000300800 */
[----:B------:R-:W-:Y:S01]  /*3f780*/  IMAD.WIDE R168, R3, 0x4, R160 ;  /* 0x0000000403a87825 */ /* 0x000fe200078e02a0 */
[----:B------:R-:W-:Y:S01]  /*3f790*/  ISETP.LT.AND P2, PT, R99, c[0x0][0x178], !P2 ;  /* 0x00005e0063007a0c */ /* 0x000fe20005741270 */
[----:B------:R-:W3:Y:S04]  /*3f7a0*/  LDL.LU R173, [R1+0x680] ;  /* 0x0006800001ad7983 */ /* 0x000ee80000300800 */
[----:B------:R1:W-:Y:S01]  /*3f7b0*/  @P1 STG.E [R164.64], R250 ;  /* 0x000000faa4001986 */ /* 0x0003e2000c101904 */
[----:B------:R-:W-:-:S03]  /*3f7c0*/  ISETP.LT.AND P1, PT, R139, c[0x0][0x178], !P0 ;  /* 0x00005e008b007a0c */ /* 0x000fc60004721270 */
[----:B------:R-:W3:Y:S04]  /*3f7d0*/  LDL.LU R245, [R1+0x5f0] ;  /* 0x0005f00001f57983 */ /* 0x000ee80000300800 */
[----:B------:R-:W3:Y:S01]  /*3f7e0*/  LDL.LU R244, [R1+0x360] ;  /* 0x0003600001f47983 */ /* 0x000ee20000300800 */
[----:B-1----:R-:W-:-:S03]  /*3f7f0*/  IMAD.WIDE R164, R3, 0x4, R6 ;  /* 0x0000000403a47825 */ /* 0x002fc600078e0206 */
[----:B------:R-:W3:Y:S04]  /*3f800*/  LDL.LU R250, [R1+0x6f4] ;  /* 0x0006f40001fa7983 */ /* 0x000ee80000300800 */
[----:B--2---:R1:W-:Y:S01]  /*3f810*/  @P4 STG.E [R166.64], R170 ;  /* 0x000000aaa6004986 */ /* 0x0043e2000c101904 */
[----:B------:R-:W-:-:S03]  /*3f820*/  ISETP.LT.AND P4, PT, R207, c[0x0][0x178], !P0 ;  /* 0x00005e00cf007a0c */ /* 0x000fc60004781270 */
[----:B------:R2:W-:Y:S01]  /*3f830*/  @P3 STG.E [R168.64], R0 ;  /* 0x00000000a8003986 */ /* 0x0005e2000c101904 */
[----:B------:R-:W-:-:S03]  /*3f840*/  ISETP.LT.AND P3, PT, R138, c[0x0][0x178], !P0 ;  /* 0x00005e008a007a0c */ /* 0x000fc60004761270 */
[----:B----4-:R4:W-:Y:S01]  /*3f850*/  @P6 STG.E [R164.64], R171 ;  /* 0x000000aba4006986 */ /* 0x0109e2000c101904 */
[----:B-1----:R-:W-:Y:S02]  /*3f860*/  IADD3 R166, R252, 0xb, RZ ;  /* 0x0000000bfca67810 */ /* 0x002fe40007ffe0ff */
[C---:B--2---:R-:W-:Y:S02]  /*3f870*/  IADD3 R0, R3.reuse, c[0x0][0x198], RZ ;  /* 0x0000660003007a10 */ /* 0x044fe40007ffe0ff */
[----:B------:R-:W-:Y:S01]  /*3f880*/  ISETP.GE.AND P6, PT, R166, c[0x0][0x17c], PT ;  /* 0x00005f00a6007a0c */ /* 0x000fe20003fc6270 */
[----:B----4-:R-:W-:-:S04]  /*3f890*/  IMAD.WIDE R170, R3, 0x4, R4 ;  /* 0x0000000403aa7825 */ /* 0x010fc800078e0204 */
[C---:B------:R-:W-:Y:S01]  /*3f8a0*/  IMAD.WIDE R164, R0.reuse, 0x4, R162 ;  /* 0x0000000400a47825 */ /* 0x040fe200078e02a2 */
[----:B------:R-:W-:Y:S03]  /*3f8b0*/  @P2 STG.E [R170.64], R174 ;  /* 0x000000aeaa002986 */ /* 0x000fe6000c101904 */
[C---:B------:R-:W-:Y:S01]  /*3f8c0*/  IMAD.WIDE R166, R0.reuse, 0x4, R160 ;  /* 0x0000000400a67825 */ /* 0x040fe200078e02a0 */
[----:B------:R-:W-:Y:S03]  /*3f8d0*/  @P4 STG.E [R164.64], R175 ;  /* 0x000000afa4004986 */ /* 0x000fe6000c101904 */
[C---:B------:R-:W-:Y:S01]  /*3f8e0*/  IMAD.WIDE R168, R0.reuse, 0x4, R6 ;  /* 0x0000000400a87825 */ /* 0x040fe200078e0206 */
[----:B------:R1:W-:Y:S04]  /*3f8f0*/  @P3 STG.E [R166.64], R251 ;  /* 0x000000fba6003986 */ /* 0x0003e8000c101904 */
[----:B---3--:R2:W-:Y:S04]  /*3f900*/  @P1 STG.E [R168.64], R249 ;  /* 0x000000f9a8001986 */ /* 0x0085e8000c101904 */
[----:B-1----:R-:W3:Y:S04]  /*3f910*/  LDL.LU R251, [R1+0x684] ;  /* 0x0006840001fb7983 */ /* 0x002ee80000300800 */
[----:B--2---:R-:W2:Y:S01]  /*3f920*/  LDL.LU R249, [R1+0x5f4] ;  /* 0x0005f40001f97983 */ /* 0x004ea20000300800 */
[----:B------:R-:W-:Y:S01]  /*3f930*/  ISETP.LT.AND P0, PT, R99, c[0x0][0x178], !P0 ;  /* 0x00005e0063007a0c */ /* 0x000fe20004701270 */
[----:B------:R-:W-:-:S12]  /*3f940*/  IMAD.WIDE R170, R0, 0x4, R4 ;  /* 0x0000000400aa7825 */ /* 0x000fd800078e0204 */
[----:B------:R1:W-:Y:S04]  /*3f950*/  @P0 STG.E [R170.64], R248 ;  /* 0x000000f8aa000986 */ /* 0x0003e8000c101904 */
[----:B-1----:R-:W4:Y:S01]  /*3f960*/  LDL.LU R248, [R1+0x364] ;  /* 0x0003640001f87983 */ /* 0x002f220000300800 */
[----:B------:R-:W-:Y:S02]  /*3f970*/  ISETP.LT.AND P1, PT, R207, c[0x0][0x178], !P5 ;  /* 0x00005e00cf007a0c */ /* 0x000fe40006f21270 */
[----:B------:R-:W-:Y:S01]  /*3f980*/  ISETP.LT.AND P3, PT, R138, c[0x0][0x178], !P5 ;  /* 0x00005e008a007a0c */ /* 0x000fe20006f61270 */
[----:B------:R-:W4:Y:S01]  /*3f990*/  LDL.LU R174, [R1+0x730] ;  /* 0x0007300001ae7983 */ /* 0x000f220000300800 */
[----:B------:R-:W-:Y:S02]  /*3f9a0*/  IADD3 R3, R0, c[0x0][0x198], RZ ;  /* 0x0000660000037a10 */ /* 0x000fe40007ffe0ff */
[----:B------:R-:W-:Y:S01]  /*3f9b0*/  ISETP.LT.AND P2, PT, R139, c[0x0][0x178], !P5 ;  /* 0x00005e008b007a0c */ /* 0x000fe20006f41270 */
[----:B------:R-:W4:Y:S01]  /*3f9c0*/  LDL.LU R175, [R1+0x6e0] ;  /* 0x0006e00001af7983 */ /* 0x000f220000300800 */
[----:B------:R-:W-:Y:S01]  /*3f9d0*/  IADD3 R0, R252, 0xc, RZ ;  /* 0x0000000cfc007810 */ /* 0x000fe20007ffe0ff */
[----:B------:R-:W-:Y:S01]  /*3f9e0*/  IMAD.WIDE R168, R3, 0x4, R162 ;  /* 0x0000000403a87825 */ /* 0x000fe200078e02a2 */
[----:B------:R-:W-:-:S02]  /*3f9f0*/  ISETP.LT.AND P5, PT, R99, c[0x0][0x178], !P5 ;  /* 0x00005e0063007a0c */ /* 0x000fc40006fa1270 */
[----:B------:R-:W-:Y:S01]  /*3fa00*/  ISETP.LT.AND P4, PT, R207, c[0x0][0x178], !P6 ;  /* 0x00005e00cf007a0c */ /* 0x000fe20007781270 */
[C---:B------:R-:W-:Y:S01]  /*3fa10*/  IMAD.WIDE R164, R3.reuse, 0x4, R160 ;  /* 0x0000000403a47825 */ /* 0x040fe200078e02a0 */
[----:B------:R-:W-:Y:S01]  /*3fa20*/  ISETP.GE.AND P0, PT, R0, c[0x0][0x17c], PT ;  /* 0x00005f0000007a0c */ /* 0x000fe20003f06270 */
[----:B------:R1:W-:Y:S01]  /*3fa30*/  @P1 STG.E [R168.64], R172 ;  /* 0x000000aca8001986 */ /* 0x0003e2000c101904 */
[C---:B------:R-:W-:Y:S01]  /*3fa40*/  IADD3 R0, R3.reuse, c[0x0][0x198], RZ ;  /* 0x0000660003007a10 */ /* 0x040fe20007ffe0ff */
[----:B------:R-:W-:Y:S01]  /*3fa50*/  IMAD.WIDE R166, R3, 0x4, R6 ;  /* 0x0000000403a67825 */ /* 0x000fe200078e0206 */
[----:B------:R-:W-:Y:S01]  /*3fa60*/  ISETP.LT.AND P1, PT, R138, c[0x0][0x178], !P6 ;  /* 0x00005e008a007a0c */ /* 0x000fe20007721270 */
[----:B------:R1:W-:Y:S01]  /*3fa70*/  @P3 STG.E [R164.64], R173 ;  /* 0x000000ada4003986 */ /* 0x0003e2000c101904 */
[----:B------:R-:W-:-:S03]  /*3fa80*/  ISETP.LT.AND P3, PT, R139, c[0x0][0x178], !P6 ;  /* 0x00005e008b007a0c */ /* 0x000fc60007761270 */
[----:B------:R1:W-:Y:S02]  /*3fa90*/  @P2 STG.E [R166.64], R245 ;  /* 0x000000f5a6002986 */ /* 0x0003e4000c101904 */
[----:B-1----:R-:W-:-:S04]  /*3faa0*/  IMAD.WIDE R168, R3, 0x4, R4 ;  /* 0x0000000403a87825 */ /* 0x002fc800078e0204 */
[C---:B------:R-:W-:Y:S01]  /*3fab0*/  IMAD.WIDE R164, R0.reuse, 0x4, R162 ;  /* 0x0000000400a47825 */ /* 0x040fe200078e02a2 */
[----:B------:R1:W-:Y:S03]  /*3fac0*/  @P5 STG.E [R168.64], R244 ;  /* 0x000000f4a8005986 */ /* 0x0003e6000c101904 */
[C---:B------:R-:W-:Y:S01]  /*3fad0*/  IMAD.WIDE R166, R0.reuse, 0x4, R160 ;  /* 0x0000000400a67825 */ /* 0x040fe200078e02a0 */
[----:B------:R-:W4:Y:S04]  /*3fae0*/  LDL.LU R245, [R1+0x670] ;  /* 0x0006700001f57983 */ /* 0x000f280000300800 */
[----:B------:R1:W-:Y:S04]  /*3faf0*/  @P4 STG.E [R164.64], R250 ;  /* 0x000000faa4004986 */ /* 0x0003e8000c101904 */
[----:B-1----:R-:W4:Y:S01]  /*3fb00*/  LDL.LU R244, [R1+0x4f0] ;  /* 0x0004f00001f47983 */ /* 0x002f220000300800 */
[----:B------:R-:W-:-:S03]  /*3fb10*/  IMAD.WIDE R164, R0, 0x4, R6 ;  /* 0x0000000400a47825 */ /* 0x000fc600078e0206 */
[----:B------:R-:W4:Y:S01]  /*3fb20*/  LDL.LU R250, [R1+0x734] ;  /* 0x0007340001fa7983 */ /* 0x000f220000300800 */
[----:B------:R-:W-:Y:S02]  /*3fb30*/  ISETP.LT.AND P5, PT, R99, c[0x0][0x178], !P6 ;  /* 0x00005e0063007a0c */ /* 0x000fe400077a1270 */
[----:B------:R-:W-:-:S04]  /*3fb40*/  IADD3 R168, R252, 0xd, RZ ;  /* 0x0000000dfca87810 */ /* 0x000fc80007ffe0ff */
[----:B------:R-:W-:Y:S01]  /*3fb50*/  ISETP.GE.AND P2, PT, R168, c[0x0][0x17c], PT ;  /* 0x00005f00a8007a0c */ /* 0x000fe20003f46270 */
[----:B------:R-:W-:Y:S01]  /*3fb60*/  IMAD.WIDE R168, R0, 0x4, R4 ;  /* 0x0000000400a87825 */ /* 0x000fe200078e0204 */
[----:B---3--:R1:W-:Y:S04]  /*3fb70*/  @P1 STG.E [R166.64], R251 ;  /* 0x000000fba6001986 */ /* 0x0083e8000c101904 */
[----:B--2---:R2:W-:Y:S04]  /*3fb80*/  @P3 STG.E [R164.64], R249 ;  /* 0x000000f9a4003986 */ /* 0x0045e8000c101904 */
[----:B-1----:R-:W3:Y:S04]  /*3fb90*/  LDL.LU R251, [R1+0x6e4] ;  /* 0x0006e40001fb7983 */ /* 0x002ee80000300800 */
[----:B--2---:R-:W2:Y:S04]  /*3fba0*/  LDL.LU R249, [R1+0x674] ;  /* 0x0006740001f97983 */ /* 0x004ea80000300800 */
[----:B----4-:R1:W-:Y:S04]  /*3fbb0*/  @P5 STG.E [R168.64], R248 ;  /* 0x000000f8a8005986 */ /* 0x0103e8000c101904 */
[----:B-1----:R-:W4:Y:S01]  /*3fbc0*/  LDL.LU R248, [R1+0x4f4] ;  /* 0x0004f40001f87983 */ /* 0x002f220000300800 */
[----:B------:R-:W-:-:S02]  /*3fbd0*/  ISETP.LT.AND P6, PT, R207, c[0x0][0x178], !P0 ;  /* 0x00005e00cf007a0c */ /* 0x000fc400047c1270 */
[----:B------:R-:W-:Y:S01]  /*3fbe0*/  ISETP.LT.AND P4, PT, R138, c[0x0][0x178], !P0 ;  /* 0x00005e008a007a0c */ /* 0x000fe20004781270 */
[----:B------:R-:W4:Y:S01]  /*3fbf0*/  LDL.LU R170, [R1+0x770] ;  /* 0x0007700001aa7983 */ /* 0x000f220000300800 */
[----:B------:R-:W-:Y:S02]  /*3fc00*/  IADD3 R3, R0, c[0x0][0x198], RZ ;  /* 0x0000660000037a10 */ /* 0x000fe40007ffe0ff */
[----:B------:R-:W-:Y:S01]  /*3fc10*/  ISETP.LT.AND P5, PT, R139, c[0x0][0x178], !P0 ;  /* 0x00005e008b007a0c */ /* 0x000fe200047a1270 */
[----:B------:R-:W4:Y:S01]  /*3fc20*/  LDL.LU R171, [R1+0x700] ;  /* 0x0007000001ab7983 */ /* 0x000f220000300800 */
[----:B------:R-:W-:Y:S01]  /*3fc30*/  ISETP.LT.AND P0, PT, R99, c[0x0][0x178], !P0 ;  /* 0x00005e0063007a0c */ /* 0x000fe20004701270 */
[----:B------:R-:W-:Y:S01]  /*3fc40*/  IMAD.WIDE R166, R3, 0x4, R162 ;  /* 0x0000000403a67825 */ /* 0x000fe200078e02a2 */
[----:B------:R-:W-:Y:S01]  /*3fc50*/  ISETP.LT.AND P3, PT, R207, c[0x0][0x178], !P2 ;  /* 0x00005e00cf007a0c */ /* 0x000fe20005761270 */
[----:B------:R-:W4:Y:S02]  /*3fc60*/  LDL.LU R172, [R1+0x6b0] ;  /* 0x0006b00001ac7983 */ /* 0x000f240000300800 */
[----:B------:R-:W-:-:S02]  /*3fc70*/  IMAD.WIDE R164, R3, 0x4, R160 ;  /* 0x0000000403a47825 */ /* 0x000fc400078e02a0 */
[----:B------:R1:W-:Y:S01]  /*3fc80*/  @P6 STG.E [R166.64], R174 ;  /* 0x000000aea6006986 */ /* 0x0003e2000c101904 */
[----:B------:R-:W-:Y:S02]  /*3fc90*/  ISETP.LT.AND P6, PT, R138, c[0x0][0x178], !P2 ;  /* 0x00005e008a007a0c */ /* 0x000fe400057c1270 */
[----:B------:R-:W-:Y:S01]  /*3fca0*/  ISETP.LT.AND P1, PT, R139, c[0x0][0x178], !P2 ;  /* 0x00005e008b007a0c */ /* 0x000fe20005721270 */
[----:B------:R1:W-:Y:S01]  /*3fcb0*/  @P4 STG.E [R164.64], R175 ;  /* 0x000000afa4004986 */ /* 0x0003e2000c101904 */
[C---:B------:R-:W-:Y:S02]  /*3fcc0*/  IADD3 R0, R3.reuse, c[0x0][0x198], RZ ;  /* 0x0000660003007a10 */ /* 0x040fe40007ffe0ff */
[C---:B------:R-:W-:Y:S02]  /*3fcd0*/  IADD3 R168, R252.reuse, 0xe, RZ ;  /* 0x0000000efca87810 */ /* 0x040fe40007ffe0ff */
[----:B------:R-:W-:Y:S01]  /*3fce0*/  IADD3 R169, R252, 0xf, RZ ;  /* 0x0000000ffca97810 */ /* 0x000fe20007ffe0ff */
[----:B-1----:R-:W-:-:S04]  /*3fcf0*/  IMAD.WIDE R166, R3, 0x4, R4 ;  /* 0x0000000403a67825 */ /* 0x002fc800078e0204 */
[----:B------:R-:W-:Y:S01]  /*3fd00*/  IMAD.WIDE R164, R3, 0x4, R6 ;  /* 0x0000000403a47825 */ /* 0x000fe200078e0206 */
[----:B------:R-:W-:-:S04]  /*3fd10*/  ISETP.GE.AND P4, PT, R168, c[0x0][0x17c], PT ;  /* 0x00005f00a8007a0c */ /* 0x000fc80003f86270 */
[----:B------:R1:W-:Y:S01]  /*3fd20*/  @P5 STG.E [R164.64], R245 ;  /* 0x000000f5a4005986 */ /* 0x0003e2000c101904 */
[----:B------:R-:W-:Y:S01]  /*3fd30*/  ISETP.GE.AND P5, PT, R169, c[0x0][0x17c], PT ;  /* 0x00005f00a9007a0c */ /* 0x000fe20003fa6270 */
[C---:B------:R-:W-:Y:S02]  /*3fd40*/  IMAD.WIDE R168, R0.reuse, 0x4, R6 ;  /* 0x0000000400a87825 */ /* 0x040fe400078e0206 */
[----:B------:R1:W-:Y:S02]  /*3fd50*/  @P0 STG.E [R166.64], R244 ;  /* 0x000000f4a6000986 */ /* 0x0003e4000c101904 */
[----:B-1----:R-:W-:-:S04]  /*3fd60*/  IMAD.WIDE R164, R0, 0x4, R162 ;  /* 0x0000000400a47825 */ /* 0x002fc800078e02a2 */
[C---:B------:R-:W-:Y:S01]  /*3fd70*/  IMAD.WIDE R166, R0.reuse, 0x4, R160 ;  /* 0x0000000400a67825 */ /* 0x040fe200078e02a0 */
[----:B------:R1:W-:Y:S01]  /*3fd80*/  @P3 STG.E [R164.64], R250 ;  /* 0x000000faa4003986 */ /* 0x0003e2000c101904 */
[----:B------:R-:W-:Y:S02]  /*3fd90*/  ISETP.LT.AND P2, PT, R99, c[0x0][0x178], !P2 ;  /* 0x00005e0063007a0c */ /* 0x000fe40005741270 */
[----:B-1----:R-:W-:Y:S01]  /*3fda0*/  IMAD.WIDE R164, R0, 0x4, R4 ;  /* 0x0000000400a47825 */ /* 0x002fe200078e0204 */
[----:B---3--:R1:W-:Y:S04]  /*3fdb0*/  @P6 STG.E [R166.64], R251 ;  /* 0x000000fba6006986 */ /* 0x0083e8000c101904 */
[----:B--2---:R2:W-:Y:S04]  /*3fdc0*/  @P1 STG.E [R168.64], R249 ;  /* 0x000000f9a8001986 */ /* 0x0045e8000c101904 */
[----:B-1----:R-:W3:Y:S04]  /*3fdd0*/  LDL.LU R251, [R1+0x600] ;  /* 0x0006000001fb7983 */ /* 0x002ee80000300800 */
[----:B--2---:R-:W2:Y:S04]  /*3fde0*/  LDL.LU R249, [R1+0x774] ;  /* 0x0007740001f97983 */ /* 0x004ea80000300800 */
[----:B------:R-:W2:Y:S04]  /*3fdf0*/  LDL.LU R173, [R1+0x704] ;  /* 0x0007040001ad7983 */ /* 0x000ea80000300800 */
[----:B------:R-:W2:Y:S04]  /*3fe00*/  LDL.LU R250, [R1+0x6b4] ;  /* 0x0006b40001fa7983 */ /* 0x000ea80000300800 */
[----:B----4-:R1:W-:Y:S04]  /*3fe10*/  @P2 STG.E [R164.64], R248 ;  /* 0x000000f8a4002986 */ /* 0x0103e8000c101904 */
[----:B-1----:R-:W4:Y:S01]  /*3fe20*/  LDL.LU R248, [R1+0x604] ;  /* 0x0006040001f87983 */ /* 0x002f220000300800 */
[----:B------:R-:W-:-:S02]  /*3fe30*/  ISETP.LT.AND P0, PT, R207, c[0x0][0x178], !P4 ;  /* 0x00005e00cf007a0c */ /* 0x000fc40006701270 */
[----:B------:R-:W-:Y:S01]  /*3fe40*/  IADD3 R3, R0, c[0x0][0x198], RZ ;  /* 0x0000660000037a10 */ /* 0x000fe20007ffe0ff */
[----:B------:R-:W4:Y:S01]  /*3fe50*/  LDL.LU R174, [R1+0x3f8] ;  /* 0x0003f80001ae7983 */ /* 0x000f220000300800 */
[----:B------:R-:W-:Y:S02]  /*3fe60*/  ISETP.LT.AND P1, PT, R138, c[0x0][0x178], !P4 ;  /* 0x00005e008a007a0c */ /* 0x000fe40006721270 */
[----:B------:R-:W-:Y:S01]  /*3fe70*/  ISETP.LT.AND P6, PT, R139, c[0x0][0x178], !P4 ;  /* 0x00005e008b007a0c */ /* 0x000fe200067c1270 */
[----:B------:R-:W-:Y:S01]  /*3fe80*/  IMAD.WIDE R166, R3, 0x4, R162 ;  /* 0x0000000403a67825 */ /* 0x000fe200078e02a2 */
[----:B------:R-:W-:Y:S01]  /*3fe90*/  IADD3 R0, R252, 0x11, RZ ;  /* 0x00000011fc007810 */ /* 0x000fe20007ffe0ff */
[----:B------:R-:W4:Y:S01]  /*3fea0*/  LDL.LU R175, [R1+0x298] ;  /* 0x0002980001af7983 */ /* 0x000f220000300800 */
[----:B------:R-:W-:Y:S01]  /*3feb0*/  ISETP.LT.AND P4, PT, R99, c[0x0][0x178], !P4 ;  /* 0x00005e0063007a0c */ /* 0x000fe20006781270 */
[----:B------:R-:W-:Y:S02]  /*3fec0*/  IMAD.WIDE R164, R3, 0x4, R160 ;  /* 0x0000000403a47825 */ /* 0x000fe400078e02a0 */
[----:B------:R1:W-:Y:S01]  /*3fed0*/  @P0 STG.E [R166.64], R170 ;  /* 0x000000aaa6000986 */ /* 0x0003e2000c101904 */
[----:B------:R-:W-:-:S02]  /*3fee0*/  ISETP.LT.AND P0, PT, R207, c[0x0][0x178], !P5 ;  /* 0x00005e00cf007a0c */ /* 0x000fc40006f01270 */
[----:B------:R-:W-:Y:S02]  /*3fef0*/  IADD3 R168, R252, 0x10, RZ ;  /* 0x00000010fca87810 */ /* 0x000fe40007ffe0ff */
[----:B------:R-:W-:Y:S01]  /*3ff00*/  ISETP.GE.AND P2, PT, R0, c[0x0][0x17c], PT ;  /* 0x00005f0000007a0c */ /* 0x000fe20003f46270 */
[----:B------:R1:W-:Y:S01]  /*3ff10*/  @P1 STG.E [R164.64], R171 ;  /* 0x000000aba4001986 */ /* 0x0003e2000c101904 */
[----:B------:R-:W-:-:S03]  /*3ff20*/  IADD3 R0, R3, c[0x0][0x198], RZ ;  /* 0x0000660003007a10 */ /* 0x000fc60007ffe0ff */
[----:B------:R-:W4:Y:S01]  /*3ff30*/  LDL.LU R245, [R1+0x1a8] ;  /* 0x0001a80001f57983 */ /* 0x000f220000300800 */
[C---:B-1----:R-:W-:Y:S01]  /*3ff40*/  IMAD.WIDE R166, R3.reuse, 0x4, R6 ;  /* 0x0000000403a67825 */ /* 0x042fe200078e0206 */
[----:B------:R-:W-:Y:S02]  /*3ff50*/  ISETP.LT.AND P1, PT, R138, c[0x0][0x178], !P5 ;  /* 0x00005e008a007a0c */ /* 0x000fe40006f21270 */
[----:B------:R-:W4:Y:S01]  /*3ff60*/  LDL.LU R244, [R1+0xa8] ;  /* 0x0000a80001f47983 */ /* 0x000f220000300800 */
[----:B------:R-:W-:Y:S01]  /*3ff70*/  ISETP.GE.AND P3, PT, R168, c[0x0][0x17c], PT ;  /* 0x00005f00a8007a0c */ /* 0x000fe20003f66270 */
[----:B------:R-:W-:Y:S02]  /*3ff80*/  IMAD.WIDE R168, R3, 0x4, R4 ;  /* 0x0000000403a87825 */ /* 0x000fe400078e0204 */
[----:B------:R1:W-:Y:S01]  /*3ff90*/  @P6 STG.E [R166.64], R172 ;  /* 0x000000aca6006986 */ /* 0x0003e2000c101904 */
[----:B------:R-:W-:Y:S01]  /*3ffa0*/  ISETP.LT.AND P6, PT, R139, c[0x0][0x178], !P5 ;  /* 0x00005e008b007a0c */ /* 0x000fe20006fc1270 */
[----:B------:R-:W-:-:S04]  /*3ffb0*/  IMAD.WIDE R164, R0, 0x4, R162 ;  /* 0x0000000400a47825 */ /* 0x000fc800078e02a2 */
[C---:B-1----:R-:W-:Y:S01]  /*3ffc0*/  IMAD.WIDE R166, R0.reuse, 0x4, R160 ;  /* 0x0000000400a67825 */ /* 0x042fe200078e02a0 */
[----:B------:R-:W-:Y:S01]  /*3ffd0*/  ISETP.LT.AND P5, PT, R99, c[0x0][0x178], !P5 ;  /* 0x00005e0063007a0c */ /* 0x000fe20006fa1270 */
[----:B---3--:R1:W-:Y:S04]  /*3ffe0*/  @P4 STG.E [R168.64], R251 ;  /* 0x000000fba8004986 */ /* 0x0083e8000c101904 */
[----:B--2---:R2:W-:Y:S04]  /*3fff0*/  @P0 STG.E [R164.64], R249 ;  /* 0x000000f9a4000986 */ /* 0x0045e8000c101904 */
[----:B-1----:R-:W3:Y:S04]  /*40000*/  LDL.LU R251, [R1+0x3fc] ;  /* 0x0003fc0001fb7983 */ /* 0x002ee80000300800 */
[----:B--2---:R-:W2:Y:S01]  /*40010*/  LDL.LU R249, [R1+0x29c] ;  /* 0x00029c0001f97983 */ /* 0x004ea20000300800 */
[----:B------:R-:W-:-:S03]  /*40020*/  IMAD.WIDE R164, R0, 0x4, R6 ;  /* 0x0000000400a47825 */ /* 0x000fc600078e0206 */
[----:B------:R-:W-:Y:S04]  /*40030*/  @P1 STG.E [R166.64], R173 ;  /* 0x000000ada6001986 */ /* 0x000fe8000c101904 */
[----:B------:R1:W-:Y:S04]  /*40040*/  @P6 STG.E [R164.64], R250 ;  /* 0x000000faa4006986 */ /* 0x0003e8000c101904 */
[----:B-1----:R-:W2:Y:S01]  /*40050*/  LDL.LU R250, [R1+0x1ac] ;  /* 0x0001ac0001fa7983 */ /* 0x002ea20000300800 */
[----:B------:R-:W-:-:S05]  /*40060*/  IMAD.WIDE R168, R0, 0x4, R4 ;  /* 0x0000000400a87825 */ /* 0x000fca00078e0204 */
[----:B----4-:R1:W-:Y:S04]  /*40070*/  @P5 STG.E [R168.64], R248 ;  /* 0x000000f8a8005986 */ /* 0x0103e8000c101904 */
[----:B-1----:R-:W4:Y:S01]  /*40080*/  LDL.LU R248, [R1+0xac] ;  /* 0x0000ac0001f87983 */ /* 0x002f220000300800 */
[----:B------:R-:W-:Y:S02]  /*40090*/  IADD3 R3, R252, 0x12, RZ ;  /* 0x00000012fc037810 */ /* 0x000fe40007ffe0ff */
[----:B------:R-:W-:Y:S02]  /*400a0*/  ISETP.LT.AND P4, PT, R207, c[0x0][0x178], !P3 ;  /* 0x00005e00cf007a0c */ /* 0x000fe40005f81270 */
[----:B------:R-:W-:Y:S02]  /*400b0*/  ISETP.GE.AND P0, PT, R3, c[0x0][0x17c], PT ;  /* 0x00005f0003007a0c */ /* 0x000fe40003f06270 */
[----:B------:R-:W-:-:S02]  /*400c0*/  IADD3 R3, R0, c[0x0][0x198], RZ ;  /* 0x0000660000037a10 */ /* 0x000fc40007ffe0ff */
[C---:B------:R-:W-:Y:S02]  /*400d0*/  ISETP.LT.AND P1, PT, R138.reuse, c[0x0][0x178], !P3 ;  /* 0x00005e008a007a0c */ /* 0x040fe40005f21270 */
[----:B------:R-:W-:Y:S01]  /*400e0*/  ISETP.LT.AND P5, PT, R139, c[0x0][0x178], !P3 ;  /* 0x00005e008b007a0c */ /* 0x000fe20005fa1270 */
[----:B------:R-:W-:Y:S01]  /*400f0*/  IMAD.WIDE R166, R3, 0x4, R162 ;  /* 0x0000000403a67825 */ /* 0x000fe200078e02a2 */
[----:B------:R-:W-:Y:S02]  /*40100*/  ISETP.LT.AND P3, PT, R99, c[0x0][0x178], !P3 ;  /* 0x00005e0063007a0c */ /* 0x000fe40005f61270 */
[----:B------:R-:W-:Y:S02]  /*40110*/  ISETP.LT.AND P6, PT, R207, c[0x0][0x178], !P2 ;  /* 0x00005e00cf007a0c */ /* 0x000fe400057c1270 */
[----:B------:R1:W-:Y:S01]  /*40120*/  @P4 STG.E [R166.64], R174 ;  /* 0x000000aea6004986 */ /* 0x0003e2000c101904 */
[----:B------:R-:W-:Y:S01]  /*40130*/  IMAD.WIDE R164, R3, 0x4, R6 ;  /* 0x0000000403a47825 */ /* 0x000fe200078e0206 */
[----:B------:R-:W-:-:S03]  /*40140*/  ISETP.LT.AND P4, PT, R138, c[0x0][0x178], !P2 ;  /* 0x00005e008a007a0c */ /* 0x000fc60005781270 */
[C---:B------:R-:W-:Y:S01]  /*40150*/  IMAD.WIDE R168, R3.reuse, 0x4, R4 ;  /* 0x0000000403a87825 */ /* 0x040fe200078e0204 */
[----:B------:R-:W-:-:S03]  /*40160*/  IADD3 R0, R3, c[0x0][0x198], RZ ;  /* 0x0000660003007a10 */ /* 0x000fc60007ffe0ff */
[----:B-1----:R-:W-:Y:S01]  /*40170*/  IMAD.WIDE R166, R3, 0x4, R160 ;  /* 0x0000000403a67825 */ /* 0x002fe200078e02a0 */
[----:B------:R-:W4:Y:S04]  /*40180*/  LDL.LU R174, [R1+0x178] ;  /* 0x0001780001ae7983 */ /* 0x000f280000300800 */
[----:B------:R1:W-:Y:S04]  /*40190*/  @P1 STG.E [R166.64], R175 ;  /* 0x000000afa6001986 */ /* 0x0003e8000c101904 */
[----:B------:R1:W-:Y:S04]  /*401a0*/  @P5 STG.E [R164.64], R245 ;  /* 0x000000f5a4005986 */ /* 0x0003e8000c101904 */
[----:B------:R-:W-:Y:S01]  /*401b0*/  @P3 STG.E [R168.64], R244 ;  /* 0x000000f4a8003986 */ /* 0x000fe2000c101904 */
[----:B------:R-:W-:Y:S01]  /*401c0*/  ISETP.LT.AND P3, PT, R139, c[0x0][0x178], !P2 ;  /* 0x00005e008b007a0c */ /* 0x000fe20005761270 */
[----:B-1----:R-:W-:-:S02]  /*401d0*/  IMAD.WIDE R166, R0, 0x4, R162 ;  /* 0x0000000400a67825 */ /* 0x002fc400078e02a2 */
[----:B------:R-:W4:Y:S02]  /*401e0*/  LDL.LU R175, [R1+0x47c] ;  /* 0x00047c0001af7983 */ /* 0x000f240000300800 */
[C---:B------:R-:W-:Y:S01]  /*401f0*/  IMAD.WIDE R164, R0.reuse, 0x4, R160 ;  /* 0x0000000400a47825 */ /* 0x040fe200078e02a0 */
[----:B------:R-:W-:Y:S02]  /*40200*/  IADD3 R3, R0, c[0x0][0x198], RZ ;  /* 0x0000660000037a10 */ /* 0x000fe40007ffe0ff */
[----:B------:R-:W-:Y:S02]  /*40210*/  IADD3 R172, R252, 0x14, RZ ;  /* 0x00000014fcac7810 */ /* 0x000fe40007ffe0ff */
[----:B------:R-:W-:Y:S01]  /*40220*/  ISETP.LT.AND P2, PT, R99, c[0x0][0x178], !P2 ;  /* 0x00005e0063007a0c */ /* 0x000fe20005741270 */
[----:B---3--:R1:W-:Y:S04]  /*40230*/  @P6 STG.E [R166.64], R251 ;  /* 0x000000fba6006986 */ /* 0x0083e8000c101904 */
[----:B--2---:R2:W-:Y:S04]  /*40240*/  @P4 STG.E [R164.64], R249 ;  /* 0x000000f9a4004986 */ /* 0x0045e8000c101904 */
[----:B-1----:R-:W3:Y:S01]  /*40250*/  LDL.LU R251, [R1+0x34c] ;  /* 0x00034c0001fb7983 */ /* 0x002ee20000300800 */
[----:B--2---:R-:W-:-:S03]  /*40260*/  IMAD.WIDE R164, R0, 0x4, R6 ;  /* 0x0000000400a47825 */ /* 0x004fc600078e0206 */
[----:B------:R-:W2:Y:S01]  /*40270*/  LDL.LU R249, [R1+0x25c] ;  /* 0x00025c0001f97983 */ /* 0x000ea20000300800 */
[----:B------:R-:W-:-:S03]  /*40280*/  IMAD.WIDE R166, R0, 0x4, R4 ;  /* 0x0000000400a67825 */ /* 0x000fc600078e0204 */
[----:B------:R-:W2:Y:S04]  /*40290*/  LDL.LU R0, [R1+0x348] ;  /* 0x0003480001007983 */ /* 0x000ea80000300800 */
[----:B------:R1:W-:Y:S01]  /*402a0*/  @P3 STG.E [R164.64], R250 ;  /* 0x000000faa4003986 */ /* 0x0003e2000c101904 */
[----:B------:R-:W-:-:S03]  /*402b0*/  ISETP.GE.AND P3, PT, R172, c[0x0][0x17c], PT ;  /* 0x00005f00ac007a0c */ /* 0x000fc60003f66270 */
[----:B-1----:R-:W2:Y:S04]  /*402c0*/  LDL.LU R165, [R1+0x478] ;  /* 0x0004780001a57983 */ /* 0x002ea80000300800 */
[----:B------:R-:W3:Y:S04]  /*402d0*/  LDL.LU R172, [R1+0x258] ;  /* 0x0002580001ac7983 */ /* 0x000ee80000300800 */
[----:B----4-:R1:W-:Y:S04]  /*402e0*/  @P2 STG.E [R166.64], R248 ;  /* 0x000000f8a6002986 */ /* 0x0103e8000c101904 */
[----:B-1----:R-:W4:Y:S01]  /*402f0*/  LDL.LU R248, [R1+0x17c] ;  /* 0x00017c0001f87983 */ /* 0x002f220000300800 */
[----:B------:R-:W-:-:S02]  /*40300*/  ISETP.LT.AND P6, PT, R207, c[0x0][0x178], !P0 ;  /* 0x00005e00cf007a0c */ /* 0x000fc400047c1270 */
[----:B------:R-:W-:Y:S01]  /*40310*/  ISETP.LT.AND P5, PT, R138, c[0x0][0x178], !P0 ;  /* 0x00005e008a007a0c */ /* 0x000fe200047a1270 */
[----:B------:R-:W-:Y:S01]  /*40320*/  IMAD.WIDE R168, R3, 0x4, R162 ;  /* 0x0000000403a87825 */ /* 0x000fe200078e02a2 */
[----:B------:R-:W-:Y:S01]  /*40330*/  ISETP.LT.AND P4, PT, R139, c[0x0][0x178], !P0 ;  /* 0x00005e008b007a0c */ /* 0x000fe20004781270 */
[----:B------:R-:W4:Y:S01]  /*40340*/  LDL.LU R173, [R1+0x408] ;  /* 0x0004080001ad7983 */ /* 0x000f220000300800 */
[----:B------:R-:W-:-:S03]  /*40350*/  IADD3 R170, R252, 0x13, RZ ;  /* 0x00000013fcaa7810 */ /* 0x000fc60007ffe0ff */
[----:B------:R-:W4:Y:S01]  /*40360*/  LDL.LU R245, [R1+0x2a8] ;  /* 0x0002a80001f57983 */ /* 0x000f220000300800 */
[----:B------:R-:W-:Y:S01]  /*40370*/  ISETP.GE.AND P1, PT, R170, c[0x0][0x17c], PT ;  /* 0x00005f00aa007a0c */ /* 0x000fe20003f26270 */
[----:B------:R-:W-:Y:S02]  /*40380*/  IMAD.WIDE R170, R3, 0x4, R160 ;  /* 0x0000000403aa7825 */ /* 0x000fe400078e02a0 */
[----:B------:R-:W4:Y:S01]  /*40390*/  LDL.LU R244, [R1+0x248] ;  /* 0x0002480001f47983 */ /* 0x000f220000300800 */
[----:B------:R-:W-:Y:S02]  /*403a0*/  ISETP.LT.AND P2, PT, R139, c[0x0][0x178], !P1 ;  /* 0x00005e008b007a0c */ /* 0x000fe40004f41270 */
[----:B------:R-:W-:Y:S01]  /*403b0*/  ISETP.LT.AND P0, PT, R99, c[0x0][0x178], !P0 ;  /* 0x00005e0063007a0c */ /* 0x000fe20004701270 */
[----:B------:R-:W4:Y:S04]  /*403c0*/  LDL.LU R250, [R1+0x58c] ;  /* 0x00058c0001fa7983 */ /* 0x000f280000300800 */
[----:B--2---:R1:W-:Y:S04]  /*403d0*/  @P6 STG.E [R168.64], R165 ;  /* 0x000000a5a8006986 */ /* 0x0043e8000c101904 */
[----:B------:R-:W-:Y:S01]  /*403e0*/  @P5 STG.E [R170.64], R0 ;  /* 0x00000000aa005986 */ /* 0x000fe2000c101904 */
[----:B-1----:R-:W-:-:S05]  /*403f0*/  IMAD.WIDE R164, R3, 0x4, R6 ;  /* 0x0000000403a47825 */ /* 0x002fca00078e0206 */
[----:B---3--:R1:W-:Y:S01]  /*40400*/  @P4 STG.E [R164.64], R172 ;  /* 0x000000aca4004986 */ /* 0x0083e2000c101904 */
[----:B------:R-:W-:Y:S02]  /*40410*/  ISETP.LT.AND P6, PT, R207, c[0x0][0x178], !P1 ;  /* 0x00005e00cf007a0c */ /* 0x000fe40004fc1270 */
[----:B------:R-:W-:Y:S02]  /*40420*/  ISETP.LT.AND P5, PT, R138, c[0x0][0x178], !P1 ;  /* 0x00005e008a007a0c */ /* 0x000fe40004fa1270 */
[----:B------:R-:W-:Y:S02]  /*40430*/  ISETP.LT.AND P4, PT, R99, c[0x0][0x178], !P1 ;  /* 0x00005e0063007a0c */ /* 0x000fe40004f81270 */
[----:B-1----:R-:W-:-:S04]  /*40440*/  IADD3 R172, R252, 0x15, RZ ;  /* 0x00000015fcac7810 */ /* 0x002fc80007ffe0ff */
[----:B------:R-:W-:Y:S02]  /*40450*/  ISETP.GE.AND P1, PT, R172, c[0x0][0x17c], PT ;  /* 0x00005f00ac007a0c */ /* 0x000fe40003f26270 */
[----:B------:R-:W2:Y:S01]  /*40460*/  LDL.LU R172, [R1+0x588] ;  /* 0x0005880001ac7983 */ /* 0x000ea20000300800 */
[C---:B------:R-:W-:Y:S01]  /*40470*/  IADD3 R0, R3.reuse, c[0x0][0x198], RZ ;  /* 0x0000660003007a10 */ /* 0x040fe20007ffe0ff */
[----:B------:R-:W-:-:S04]  /*40480*/  IMAD.WIDE R164, R3, 0x4, R4 ;  /* 0x0000000403a47825 */ /* 0x000fc800078e0204 */
[C---:B------:R-:W-:Y:S01]  /*40490*/  IMAD.WIDE R166, R0.reuse, 0x4, R162 ;  /* 0x0000000400a67825 */ /* 0x040fe200078e02a2 */
[----:B------:R1:W-:Y:S03]  /*404a0*/  @P0 STG.E [R164.64], R174 ;  /* 0x000000aea4000986 */ /* 0x0003e6000c101904 */
[C---:B------:R-:W-:Y:S01]  /*404b0*/  IMAD.WIDE R168, R0.reuse, 0x4, R160 ;  /* 0x0000000400a87825 */ /* 0x040fe200078e02a0 */
[----:B------:R-:W-:Y:S03]  /*404c0*/  @P6 STG.E [R166.64], R175 ;  /* 0x000000afa6006986 */ /* 0x000fe6000c101904 */
[C---:B------:R-:W-:Y:S01]  /*404d0*/  IMAD.WIDE R170, R0.reuse, 0x4, R6 ;  /* 0x0000000400aa7825 */ /* 0x040fe200078e0206 */
[----:B------:R3:W-:Y:S04]  /*404e0*/  @P5 STG.E [R168.64], R251 ;  /* 0x000000fba8005986 */ /* 0x0007e8000c101904 */
[----:B------:R4:W-:Y:S01]  /*404f0*/  @P2 STG.E [R170.64], R249 ;  /* 0x000000f9aa002986 */ /* 0x0009e2000c101904 */
[----:B-1----:R-:W-:-:S03]  /*40500*/  IMAD.WIDE R164, R0, 0x4, R4 ;  /* 0x0000000400a47825 */ /* 0x002fc600078e0204 */
[----:B---3--:R-:W3:Y:S04]  /*40510*/  LDL.LU R251, [R1+0x40c] ;  /* 0x00040c0001fb7983 */ /* 0x008ee80000300800 */
[----:B----4-:R-:W4:Y:S04]  /*40520*/  LDL.LU R249, [R1+0x2ac] ;  /* 0x0002ac0001f97983 */ /* 0x010f280000300800 */
[----:B------:R1:W-:Y:S04]  /*40530*/  @P4 STG.E [R164.64], R248 ;  /* 0x000000f8a4004986 */ /* 0x0003e8000c101904 */
[----:B-1----:R-:W4:Y:S01]  /*40540*/  LDL.LU R248, [R1+0x24c] ;  /* 0x00024c0001f87983 */ /* 0x002f220000300800 */
[----:B------:R-:W-:-:S02]  /*40550*/  ISETP.LT.AND P2, PT, R207, c[0x0][0x178], !P3 ;  /* 0x00005e00cf007a0c */ /* 0x000fc40005f41270 */
[----:B------:R-:W-:Y:S01]  /*40560*/  ISETP.LT.AND P0, PT, R138, c[0x0][0x178], !P3 ;  /* 0x00005e008a007a0c */ /* 0x000fe20005f01270 */
[----:B------:R-:W4:Y:S01]  /*40570*/  LDL.LU R174, [R1+0x668] ;  /* 0x0006680001ae7983 */ /* 0x000f220000300800 */
[----:B------:R-:W-:Y:S02]  /*40580*/  ISETP.LT.AND P5, PT, R139, c[0x0][0x178], !P3 ;  /* 0x00005e008b007a0c */ /* 0x000fe40005fa1270 */
[----:B------:R-:W-:Y:S01]  /*40590*/  IADD3 R3, R0, c[0x0][0x198], RZ ;  /* 0x0000660000037a10 */ /* 0x000fe20007ffe0ff */
[----:B------:R-:W4:Y:S01]  /*405a0*/  LDL.LU R175, [R1+0x508] ;  /* 0x0005080001af7983 */ /* 0x000f220000300800 */
[----:B------:R-:W-:Y:S02]  /*405b0*/  ISETP.LT.AND P3, PT, R99, c[0x0][0x178], !P3 ;  /* 0x00005e0063007a0c */ /* 0x000fe40005f61270 */
[----:B------:R-:W-:Y:S01]  /*405c0*/  IADD3 R166, R252, 0x16, RZ ;  /* 0x00000016fca67810 */ /* 0x000fe20007ffe0ff */
[----:B------:R-:W-:-:S03]  /*405d0*/  IMAD.WIDE R170, R3, 0x4, R162 ;  /* 0x0000000403aa7825 */ /* 0x000fc600078e02a2 */
[----:B------:R-:W-:Y:S01]  /*405e0*/  ISETP.GE.AND P4, PT, R166, c[0x0][0x17c], PT ;  /* 0x00005f00a6007a0c */ /* 0x000fe20003f86270 */
[----:B------:R-:W-:Y:S01]  /*405f0*/  IMAD.WIDE R168, R3, 0x4, R160 ;  /* 0x0000000403a87825 */ /* 0x000fe200078e02a0 */
[----:B------:R-:W-:-:S03]  /*40600*/  ISETP.LT.AND P6, PT, R207, c[0x0][0x178], !P1 ;  /* 0x00005e00cf007a0c */ /* 0x000fc60004fc1270 */
[----:B------:R-:W-:-:S04]  /*40610*/  IMAD.WIDE R166, R3, 0x4, R6 ;  /* 0x0000000403a67825 */ /* 0x000fc800078e0206 */
[C---:B------:R-:W-:Y:S01]  /*40620*/  IMAD.WIDE R164, R3.reuse, 0x4, R4 ;  /* 0x0000000403a47825 */ /* 0x040fe200078e0204 */
[----:B------:R-:W-:Y:S01]  /*40630*/  IADD3 R0, R3, c[0x0][0x198], RZ ;  /* 0x0000660003007a10 */ /* 0x000fe20007ffe0ff */
[----:B--2---:R1:W-:Y:S01]  /*40640*/  @P2 STG.E [R170.64], R172 ;  /* 0x000000acaa002986 */ /* 0x0043e2000c101904 */
[----:B------:R-:W-:-:S03]  /*40650*/  ISETP.LT.AND P2, PT, R138, c[0x0][0x178], !P1 ;  /* 0x00005e008a007a0c */ /* 0x000fc60004f41270 */
[----:B------:R-:W-:Y:S04]  /*40660*/  @P0 STG.E [R168.64], R173 ;  /* 0x000000ada8000986 */ /* 0x000fe8000c101904 */
[----:B------:R2:W-:Y:S04]  /*40670*/  @P5 STG.E [R166.64], R245 ;  /* 0x000000f5a6005986 */ /* 0x0005e8000c101904 */
[----:B------:R3:W-:Y:S01]  /*40680*/  @P3 STG.E [R164.64], R244 ;  /* 0x000000f4a4003986 */ /* 0x0007e2000c101904 */
[----:B------:R-:W-:Y:S01]  /*40690*/  ISETP.LT.AND P3, PT, R139, c[0x0][0x178], !P1 ;  /* 0x00005e008b007a0c */ /* 0x000fe20004f61270 */
[----:B-1----:R-:W-:Y:S01]  /*406a0*/  IMAD.WIDE R170, R0, 0x4, R162 ;  /* 0x0000000400aa7825 */ /* 0x002fe200078e02a2 */
[----:B------:R-:W-:Y:S01]  /*406b0*/  ISETP.LT.AND P0, PT, R99, c[0x0][0x178], !P1 ;  /* 0x00005e0063007a0c */ /* 0x000fe20004f01270 */
[----:B--2---:R-:W2:Y:S01]  /*406c0*/  LDL.LU R245, [R1+0x358] ;  /* 0x0003580001f57983 */ /* 0x004ea20000300800 */
[----:B---3--:R-:W-:Y:S01]  /*406d0*/  IADD3 R164, R252, 0x17, RZ ;  /* 0x00000017fca47810 */ /* 0x008fe20007ffe0ff */
[----:B------:R-:W-:-:S02]  /*406e0*/  IMAD.WIDE R166, R0, 0x4, R160 ;  /* 0x0000000400a67825 */ /* 0x000fc400078e02a0 */
[----:B------:R-:W3:Y:S01]  /*406f0*/  LDL.LU R244, [R1+0x268] ;  /* 0x0002680001f47983 */ /* 0x000ee20000300800 */
[----:B------:R-:W-:Y:S01]  /*40700*/  ISETP.GE.AND P1, PT, R164, c[0x0][0x17c], PT ;  /* 0x00005f00a4007a0c */ /* 0x000fe20003f26270 */
[C---:B------:R-:W-:Y:S02]  /*40710*/  IMAD.WIDE R164, R0.reuse, 0x4, R6 ;  /* 0x0000000400a47825 */ /* 0x040fe400078e0206 */
[----:B------:R1:W-:Y:S04]  /*40720*/  @P6 STG.E [R170.64], R250 ;  /* 0x000000faaa006986 */ /* 0x0003e8000c101904 */
[----:B------:R4:W-:Y:S01]  /*40730*/  @P2 STG.E [R166.64], R251 ;  /* 0x000000fba6002986 */ /* 0x0009e2000c101904 */
[----:B------:R-:W-:-:S03]  /*40740*/  IMAD.WIDE R168, R0, 0x4, R4 ;  /* 0x0000000400a87825 */ /* 0x000fc600078e0204 */
[----:B----4-:R4:W-:Y:S04]  /*40750*/  @P3 STG.E [R164.64], R249 ;  /* 0x000000f9a4003986 */ /* 0x0109e8000c101904 */
[----:B-1----:R-:W3:Y:S04]  /*40760*/  LDL.LU R250, [R1+0x66c] ;  /* 0x00066c0001fa7983 */ /* 0x002ee80000300800 */
[----:B------:R-:W3:Y:S04]  /*40770*/  LDL.LU R251, [R1+0x50c] ;  /* 0x00050c0001fb7983 */ /* 0x000ee80000300800 */
[----:B----4-:R-:W4:Y:S04]  /*40780*/  LDL.LU R249, [R1+0x35c] ;  /* 0x00035c0001f97983 */ /* 0x010f280000300800 */
[----:B------:R1:W-:Y:S04]  /*40790*/  @P0 STG.E [R168.64], R248 ;  /* 0x000000f8a8000986 */ /* 0x0003e8000c101904 */
[----:B-1----:R-:W4:Y:S01]  /*407a0*/  LDL.LU R248, [R1+0x26c] ;  /* 0x00026c0001f87983 */ /* 0x002f220000300800 */
[----:B------:R-:W-:-:S02]  /*407b0*/  ISETP.LT.AND P6, PT, R207, c[0x0][0x178], !P4 ;  /* 0x00005e00cf007a0c */ /* 0x000fc400067c1270 */
[----:B------:R-:W-:Y:S01]  /*407c0*/  IADD3 R3, R0, c[0x0][0x198], RZ ;  /* 0x0000660000037a10 */ /* 0x000fe20007ffe0ff */
[----:B------:R-:W4:Y:S01]  /*407d0*/  LDL.LU R172, [R1+0x618] ;  /* 0x0006180001ac7983 */ /* 0x000f220000300800 */
[----:B------:R-:W-:-:S03]  /*407e0*/  ISETP.LT.AND P5, PT, R138, c[0x0][0x178], !P4 ;  /* 0x00005e008a007a0c */ /* 0x000fc600067a1270 */
[----:B------:R-:W-:-:S04]  /*407f0*/  IMAD.WIDE R170, R3, 0x4, R162 ;  /* 0x0000000403aa7825 */ /* 0x000fc800078e02a2 */
[----:B------:R-:W-:Y:S02]  /*40800*/  IMAD.WIDE R166, R3, 0x4, R160 ;  /* 0x0000000403a67825 */ /* 0x000fe400078e02a0 */
[----:B------:R1:W-:Y:S01]  /*40810*/  @P6 STG.E [R170.64], R174 ;  /* 0x000000aeaa006986 */ /* 0x0003e2000c101904 */
[----:B------:R-:W-:Y:S02]  /*40820*/  ISETP.LT.AND P6, PT, R139, c[0x0][0x178], !P4 ;  /* 0x00005e008b007a0c */ /* 0x000fe400067c1270 */
[----:B------:R-:W-:Y:S01]  /*40830*/  ISETP.LT.AND P4, PT, R99, c[0x0][0x178], !P4 ;  /* 0x00005e0063007a0c */ /* 0x000fe20006781270 */
[----:B------:R1:W-:Y:S01]  /*40840*/  @P5 STG.E [R166.64], R175 ;  /* 0x000000afa6005986 */ /* 0x0003e2000c101904 */
[----:B------:R-:W-:Y:S02]  /*40850*/  ISETP.LT.AND P5, PT, R207, c[0x0][0x178], !P1 ;  /* 0x00005e00cf007a0c */ /* 0x000fe40004fa1270 */
[----:B-1----:R-:W-:-:S04]  /*40860*/  IADD3 R171, R252, 0x1a, RZ ;  /* 0x0000001afcab7810 */ /* 0x002fc80007ffe0ff */
[----:B------:R-:W-:Y:S02]  /*40870*/  ISETP.GE.AND P2, PT, R171, c[0x0][0x17c], PT ;  /* 0x00005f00ab007a0c */ /* 0x000fe40003f46270 */
[----:B------:R-:W4:Y:S01]  /*40880*/  LDL.LU R171, [R1+0x698] ;  /* 0x0006980001ab7983 */ /* 0x000f220000300800 */
[C---:B------:R-:W-:Y:S02]  /*40890*/  IADD3 R0, R3.reuse, c[0x0][0x198], RZ ;  /* 0x0000660003007a10 */ /* 0x040fe40007ffe0ff */
[----:B------:R-:W-:Y:S01]  /*408a0*/  ISETP.LT.AND P3, PT, R138, c[0x0][0x178], !P1 ;  /* 0x00005e008a007a0c */ /* 0x000fe20004f61270 */
[----:B------:R-:W-:Y:S01]  /*408b0*/  IMAD.WIDE R164, R3, 0x4, R6 ;  /* 0x0000000403a47825 */ /* 0x000fe200078e0206 */
[----:B------:R-:W-:Y:S01]  /*408c0*/  ISETP.LT.AND P0, PT, R139, c[0x0][0x178], !P1 ;  /* 0x00005e008b007a0c */ /* 0x000fe20004f01270 */
[----:B------:R-:W4:Y:S02]  /*408d0*/  LDL.LU R173, [R1+0x428] ;  /* 0x0004280001ad7983 */ /* 0x000f240000300800 */
[----:B------:R-:W-:-:S04]  /*408e0*/  IMAD.WIDE R166, R3, 0x4, R4 ;  /* 0x0000000403a67825 */ /* 0x000fc800078e0204 */
[C---:B------:R-:W-:Y:S01]  /*408f0*/  IMAD.WIDE R168, R0.reuse, 0x4, R162 ;  /* 0x0000000400a87825 */ /* 0x040fe200078e02a2 */
[----:B------:R-:W-:Y:S01]  /*40900*/  ISETP.LT.AND P1, PT, R99, c[0x0][0x178], !P1 ;  /* 0x00005e0063007a0c */ /* 0x000fe20004f21270 */
[----:B--2---:R1:W-:Y:S04]  /*40910*/  @P6 STG.E [R164.64], R245 ;  /* 0x000000f5a4006986 */ /* 0x0043e8000c101904 */
[----:B---3--:R2:W-:Y:S01]  /*40920*/  @P4 STG.E [R166.64], R244 ;  /* 0x000000f4a6004986 */ /* 0x0085e2000c101904 */
[----:B-1----:R-:W-:-:S03]  /*40930*/  IMAD.WIDE R164, R0, 0x4, R160 ;  /* 0x0000000400a47825 */ /* 0x002fc600078e02a0 */
[----:B------:R-:W3:Y:S01]  /*40940*/  LDL.LU R245, [R1+0x328] ;  /* 0x0003280001f57983 */ /* 0x000ee20000300800 */
[----:B--2---:R-:W-:-:S03]  /*40950*/  IMAD.WIDE R166, R0, 0x4, R6 ;  /* 0x0000000400a67825 */ /* 0x004fc600078e0206 */
[----:B------:R1:W-:Y:S04]  /*40960*/  @P5 STG.E [R168.64], R250 ;  /* 0x000000faa8005986 */ /* 0x0003e8000c101904 */
[----:B------:R2:W-:Y:S04]  /*40970*/  @P3 STG.E [R164.64], R251 ;  /* 0x000000fba4003986 */ /* 0x0005e8000c101904 */
[----:B----4-:R4:W-:Y:S04]  /*40980*/  @P0 STG.E [R166.64], R249 ;  /* 0x000000f9a6000986 */ /* 0x0109e8000c101904 */
[----:B-1----:R-:W3:Y:S01]  /*40990*/  LDL.LU R250, [R1+0x69c] ;  /* 0x00069c0001fa7983 */ /* 0x002ee20000300800 */
[----:B--2---:R-:W-:-:S03]  /*409a0*/  IMAD.WIDE R164, R0, 0x4, R4 ;  /* 0x0000000400a47825 */ /* 0x004fc600078e0204 */
[----:B----4-:R-:W2:Y:S04]  /*409b0*/  LDL.LU R249, [R1+0x61c] ;  /* 0x00061c0001f97983 */ /* 0x010ea80000300800 */
[----:B------:R-:W4:Y:S04]  /*409c0*/  LDL.LU R251, [R1+0x42c] ;  /* 0x00042c0001fb7983 */ /* 0x000f280000300800 */
[----:B------:R1:W-:Y:S04]  /*409d0*/  @P1 STG.E [R164.64], R248 ;  /* 0x000000f8a4001986 */ /* 0x0003e8000c101904 */
[----:B-1----:R-:W4:Y:S01]  /*409e0*/  LDL.LU R248, [R1+0x32c] ;  /* 0x00032c0001f87983 */ /* 0x002f220000300800 */
[----:B------:R-:W-:-:S02]  /*409f0*/  IADD3 R170, R252, 0x18, RZ ;  /* 0x00000018fcaa7810 */ /* 0x000fc40007ffe0ff */
[----:B------:R-:W-:Y:S01]  /*40a00*/  IADD3 R3, R0, c[0x0][0x198], RZ ;  /* 0x0000660000037a10 */ /* 0x000fe20007ffe0ff */
[----:B------:R-:W4:Y:S01]  /*40a10*/  LDL.LU R174, [R1+0x6f8] ;  /* 0x0006f80001ae7983 */ /* 0x000f220000300800 */
[----:B------:R-:W-:-:S03]  /*40a20*/  ISETP.GE.AND P6, PT, R170, c[0x0][0x17c], PT ;  /* 0x00005f00aa007a0c */ /* 0x000fc60003fc6270 */
[----:B------:R-:W-:Y:S01]  /*40a30*/  IMAD.WIDE R166, R3, 0x4, R162 ;  /* 0x0000000403a67825 */ /* 0x000fe200078e02a2 */
[----:B------:R-:W-:Y:S01]  /*40a40*/  ISETP.LT.AND P4, PT, R207, c[0x0][0x178], !P6 ;  /* 0x00005e00cf007a0c */ /* 0x000fe20007781270 */
[----:B------:R-:W4:Y:S01]  /*40a50*/  LDL.LU R175, [R1+0x688] ;  /* 0x0006880001af7983 */ /* 0x000f220000300800 */
[----:B------:R-:W-:Y:S02]  /*40a60*/  ISETP.LT.AND P5, PT, R138, c[0x0][0x178], !P6 ;  /* 0x00005e008a007a0c */ /* 0x000fe400077a1270 */
[----:B------:R-:W-:Y:S01]  /*40a70*/  IADD3 R170, R252, 0x19, RZ ;  /* 0x00000019fcaa7810 */ /* 0x000fe20007ffe0ff */
[----:B------:R-:W-:Y:S01]  /*40a80*/  IMAD.WIDE R168, R3, 0x4, R160 ;  /* 0x0000000403a87825 */ /* 0x000fe200078e02a0 */
[----:B------:R-:W-:Y:S01]  /*40a90*/  ISETP.LT.AND P0, PT, R139, c[0x0][0x178], !P6 ;  /* 0x00005e008b007a0c */ /* 0x000fe20007701270 */
[----:B------:R-:W4:Y:S01]  /*40aa0*/  LDL.LU R244, [R1+0x5f8] ;  /* 0x0005f80001f47983 */ /* 0x000f220000300800 */
[----:B------:R-:W-:Y:S02]  /*40ab0*/  ISETP.GE.AND P3, PT, R170, c[0x0][0x17c], PT ;  /* 0x00005f00aa007a0c */ /* 0x000fe40003f66270 */
[----:B------:R-:W-:-:S03]  /*40ac0*/  ISETP.LT.AND P6, PT, R99, c[0x0][0x178], !P6 ;  /* 0x00005e0063007a0c */ /* 0x000fc600077c1270 */
[----:B------:R1:W-:Y:S01]  /*40ad0*/  @P4 STG.E [R166.64], R171 ;  /* 0x000000aba6004986 */ /* 0x0003e2000c101904 */
[----:B------:R-:W-:-:S03]  /*40ae0*/  IMAD.WIDE R164, R3, 0x4, R6 ;  /* 0x0000000403a47825 */ /* 0x000fc600078e0206 */
[----:B------:R1:W-:Y:S01]  /*40af0*/  @P5 STG.E [R168.64], R172 ;  /* 0x000000aca8005986 */ /* 0x0003e2000c101904 */
[----:B------:R-:W-:Y:S02]  /*40b00*/  ISETP.LT.AND P5, PT, R207, c[0x0][0x178], !P3 ;  /* 0x00005e00cf007a0c */ /* 0x000fe40005fa1270 */
[----:B------:R-:W-:Y:S01]  /*40b10*/  ISETP.LT.AND P1, PT, R138, c[0x0][0x178], !P3 ;  /* 0x00005e008a007a0c */ /* 0x000fe20005f21270 */
[C---:B-1----:R-:W-:Y:S01]  /*40b20*/  IMAD.WIDE R166, R3.reuse, 0x4, R4 ;  /* 0x0000000403a67825 */ /* 0x042fe200078e0204 */
[----:B------:R-:W-:Y:S01]  /*40b30*/  IADD3 R3, R3, c[0x0][0x198], RZ ;  /* 0x0000660003037a10 */ /* 0x000fe20007ffe0ff */
[----:B------:R1:W-:Y:S01]  /*40b40*/  @P0 STG.E [R164.64], R173 ;  /* 0x000000ada4000986 */ /* 0x0003e2000c101904 */
[----:B------:R-:W-:Y:S02]  /*40b50*/  ISETP.LT.AND P4, PT, R139, c[0x0][0x178], !P3 ;  /* 0x00005e008b007a0c */ /* 0x000fe40005f81270 */
[----:B------:R-:W-:Y:S01]  /*40b60*/  ISETP.LT.AND P3, PT, R99, c[0x0][0x178], !P3 ;  /* 0x00005e0063007a0c */ /* 0x000fe20005f61270 */
[----:B------:R-:W-:-:S04]  /*40b70*/  IMAD.WIDE R168, R3, 0x4, R6 ;  /* 0x0000000403a87825 */ /* 0x000fc800078e0206 */
[C---:B-1----:R-:W-:Y:S01]  /*40b80*/  IMAD.WIDE R164, R3.reuse, 0x4, R162 ;  /* 0x0000000403a47825 */ /* 0x042fe200078e02a2 */
[----:B---3--:R1:W-:Y:S03]  /*40b90*/  @P6 STG.E [R166.64], R245 ;  /* 0x000000f5a6006986 */ /* 0x0083e6000c101904 */
[C---:B-1----:R-:W-:Y:S01]  /*40ba0*/  IMAD.WIDE R166, R3.reuse, 0x4, R160 ;  /* 0x0000000403a67825 */ /* 0x042fe200078e02a0 */
[----:B------:R1:W-:Y:S04]  /*40bb0*/  @P5 STG.E [R164.64], R250 ;  /* 0x000000faa4005986 */ /* 0x0003e8000c101904 */
[----:B--2---:R2:W-:Y:S04]  /*40bc0*/  @P1 STG.E [R166.64], R249 ;  /* 0x000000f9a6001986 */ /* 0x0045e8000c101904 */
[----:B-1----:R-:W3:Y:S01]  /*40bd0*/  LDL.LU R250, [R1+0x368] ;  /* 0x0003680001fa7983 */ /* 0x002ee20000300800 */
[----:B------:R-:W-:-:S03]  /*40be0*/  IMAD.WIDE R164, R3, 0x4, R4 ;  /* 0x0000000403a47825 */ /* 0x000fc600078e0204 */
[----:B----4-:R1:W-:Y:S04]  /*40bf0*/  @P4 STG.E [R168.64], R251 ;  /* 0x000000fba8004986 */ /* 0x0103e8000c101904 */
[----:B--2---:R-:W2:Y:S04]  /*40c00*/  LDL.LU R249, [R1+0x6fc] ;  /* 0x0006fc0001f97983 */ /* 0x004ea80000300800 */
[----:B------:R-:W4:Y:S04]  /*40c10*/  LDL.LU R245, [R1+0x68c] ;  /* 0x00068c0001f57983 */ /* 0x000f280000300800 */
[----:B-1----:R-:W4:Y:S04]  /*40c20*/  LDL.LU R251, [R1+0x5fc] ;  /* 0x0005fc0001fb7983 */ /* 0x002f280000300800 */
[----:B------:R1:W-:Y:S04]  /*40c30*/  @P3 STG.E [R164.64], R248 ;  /* 0x000000f8a4003986 */ /* 0x0003e8000c101904 */
[----:B-1----:R-:W4:Y:S01]  /*40c40*/  LDL.LU R248, [R1+0x36c] ;  /* 0x00036c0001f87983 */ /* 0x002f220000300800 */
[----:B------:R-:W-:-:S02]  /*40c50*/  IADD3 R0, R252, 0x1d, RZ ;  /* 0x0000001dfc007810 */ /* 0x000fc40007ffe0ff */
[----:B------:R-:W-:Y:S01]  /*40c60*/  ISETP.LT.AND P6, PT, R207, c[0x0][0x178], !P2 ;  /* 0x00005e00cf007a0c */ /* 0x000fe200057c1270 */
[----:B------:R-:W4:Y:S01]  /*40c70*/  LDL.LU R171, [R1+0x738] ;  /* 0x0007380001ab7983 */ /* 0x000f220000300800 */
[----:B------:R-:W-:Y:S02]  /*40c80*/  ISETP.GE.AND P0, PT, R0, c[0x0][0x17c], PT ;  /* 0x00005f0000007a0c */ /* 0x000fe40003f06270 */
[----:B------:R-:W-:Y:S01]  /*40c90*/  ISETP.LT.AND P5, PT, R138, c[0x0][0x178], !P2 ;  /* 0x00005e008a007a0c */ /* 0x000fe200057a1270 */
[----:B------:R-:W4:Y:S01]  /*40ca0*/  LDL.LU R172, [R1+0x6e8] ;  /* 0x0006e80001ac7983 */ /* 0x000f220000300800 */
[----:B------:R-:W-:Y:S02]  /*40cb0*/  IADD3 R0, R3, c[0x0][0x198], RZ ;  /* 0x0000660003007a10 */ /* 0x000fe40007ffe0ff */
[----:B------:R-:W-:Y:S02]  /*40cc0*/  IADD3 R170, R252, 0x1b, RZ ;  /* 0x0000001bfcaa7810 */ /* 0x000fe40007ffe0ff */
[----:B------:R-:W-:Y:S01]  /*40cd0*/  ISETP.LT.AND P1, PT, R139, c[0x0][0x178], !P2 ;  /* 0x00005e008b007a0c */ /* 0x000fe20005721270 */
[----:B------:R-:W-:Y:S01]  /*40ce0*/  IMAD.WIDE R166, R0, 0x4, R162 ;  /* 0x0000000400a67825 */ /* 0x000fe200078e02a2 */
[----:B------:R-:W-:-:S02]  /*40cf0*/  ISETP.GE.AND P4, PT, R170, c[0x0][0x17c], PT ;  /* 0x00005f00aa007a0c */ /* 0x000fc40003f86270 */
[----:B------:R-:W-:Y:S01]  /*40d00*/  ISETP.LT.AND P2, PT, R99, c[0x0][0x178], !P2 ;  /* 0x00005e0063007a0c */ /* 0x000fe20005741270 */
[----:B------:R-:W-:Y:S01]  /*40d10*/  IMAD.WIDE R168, R0, 0x4, R160 ;  /* 0x0000000400a87825 */ /* 0x000fe200078e02a0 */
[----:B------:R1:W-:Y:S01]  /*40d20*/  @P6 STG.E [R166.64], R174 ;  /* 0x000000aea6006986 */ /* 0x0003e2000c101904 */
[----:B------:R-:W-:Y:S02]  /*40d30*/  ISETP.LT.AND P6, PT, R207, c[0x0][0x178], !P4 ;  /* 0x00005e00cf007a0c */ /* 0x000fe400067c1270 */
[----:B------:R-:W-:Y:S01]  /*40d40*/  ISETP.LT.AND P3, PT, R138, c[0x0][0x178], !P4 ;  /* 0x00005e008a007a0c */ /* 0x000fe20006761270 */
[----:B------:R1:W-:Y:S01]  /*40d50*/  @P5 STG.E [R168.64], R175 ;  /* 0x000000afa8005986 */ /* 0x0003e2000c101904 */
[C---:B------:R-:W-:Y:S01]  /*40d60*/  IMAD.WIDE R164, R0.reuse, 0x4, R6 ;  /* 0x0000000400a47825 */ /* 0x040fe200078e0206 */
[----:B------:R-:W-:Y:S02]  /*40d70*/  ISETP.LT.AND P5, PT, R139, c[0x0][0x178], !P4 ;  /* 0x00005e008b007a0c */ /* 0x000fe400067a1270 */
[C---:B------:R-:W-:Y:S01]  /*40d80*/  IADD3 R3, R0.reuse, c[0x0][0x198], RZ ;  /* 0x0000660000037a10 */ /* 0x040fe20007ffe0ff */
[----:B-1----:R-:W-:Y:S01]  /*40d90*/  IMAD.WIDE R166, R0, 0x4, R4 ;  /* 0x0000000400a67825 */ /* 0x002fe200078e0204 */
[----:B------:R1:W-:Y:S01]  /*40da0*/  @P1 STG.E [R164.64], R244 ;  /* 0x000000f4a4001986 */ /* 0x0003e2000c101904 */
[----:B------:R-:W-:-:S03]  /*40db0*/  IADD3 R168, R252, 0x1c, RZ ;  /* 0x0000001cfca87810 */ /* 0x000fc60007ffe0ff */
[----:B------:R-:W4:Y:S01]  /*40dc0*/  LDL.LU R174, [R1+0x678] ;  /* 0x0006780001ae7983 */ /* 0x000f220000300800 */
[----:B------:R-:W-:Y:S02]  /*40dd0*/  ISETP.LT.AND P4, PT, R99, c[0x0][0x178], !P4 ;  /* 0x00005e0063007a0c */ /* 0x000fe40006781270 */
[----:B------:R-:W-:Y:S01]  /*40de0*/  ISETP.GE.AND P1, PT, R168, c[0x0][0x17c], PT ;  /* 0x00005f00a8007a0c */ /* 0x000fe20003f26270 */
[----:B------:R-:W-:-:S04]  /*40df0*/  IMAD.WIDE R168, R3, 0x4, R160 ;  /* 0x0000000403a87825 */ /* 0x000fc800078e02a0 */
[C---:B-1----:R-:W-:Y:S01]  /*40e00*/  IMAD.WIDE R164, R3.reuse, 0x4, R162 ;  /* 0x0000000403a47825 */ /* 0x042fe200078e02a2 */
[----:B------:R-:W4:Y:S04]  /*40e10*/  LDL.LU R244, [R1+0x4f8] ;  /* 0x0004f80001f47983 */ /* 0x000f280000300800 */
[----:B---3--:R1:W-:Y:S04]  /*40e20*/  @P2 STG.E [R166.64], R250 ;  /* 0x000000faa6002986 */ /* 0x0083e8000c101904 */
[----:B--2---:R2:W-:Y:S01]  /*40e30*/  @P6 STG.E [R164.64], R249 ;  /* 0x000000f9a4006986 */ /* 0x0045e2000c101904 */
[----:B-1----:R-:W-:-:S03]  /*40e40*/  IMAD.WIDE R166, R3, 0x4, R6 ;  /* 0x0000000403a67825 */ /* 0x002fc600078e0206 */
[----:B------:R-:W3:Y:S04]  /*40e50*/  LDL.LU R250, [R1+0x73c] ;  /* 0x00073c0001fa7983 */ /* 0x000ee80000300800 */
[----:B----4-:R-:W-:Y:S01]  /*40e60*/  @P3 STG.E [R168.64], R245 ;  /* 0x000000f5a8003986 */ /* 0x010fe2000c101904 */
[----:B--2---:R-:W-:-:S03]  /*40e70*/  IMAD.WIDE R164, R3, 0x4, R4 ;  /* 0x0000000403a47825 */ /* 0x004fc600078e0204 */
[----:B------:R-:W2:Y:S04]  /*40e80*/  LDL.LU R249, [R1+0x6ec] ;  /* 0x0006ec0001f97983 */ /* 0x000ea80000300800 */
[----:B------:R1:W-:Y:S04]  /*40e90*/  @P5 STG.E [R166.64], R251 ;  /* 0x000000fba6005986 */ /* 0x0003e8000c101904 */
[----:B------:R4:W-:Y:S04]  /*40ea0*/  @P4 STG.E [R164.64], R248 ;  /* 0x000000f8a4004986 */ /* 0x0009e8000c101904 */
[----:B-1----:R-:W2:Y:S04]  /*40eb0*/  LDL.LU R251, [R1+0x67c] ;  /* 0x00067c0001fb7983 */ /* 0x002ea80000300800 */
[----:B----4-:R-:W4:Y:S01]  /*40ec0*/  LDL.LU R248, [R1+0x4fc] ;  /* 0x0004fc0001f87983 */ /* 0x010f220000300800 */
[----:B------:R-:W-:-:S02]  /*40ed0*/  ISETP.LT.AND P2, PT, R207, c[0x0][0x178], !P1 ;  /* 0x00005e00cf007a0c */ /* 0x000fc40004f41270 */
[C---:B------:R-:W-:Y:S01]  /*40ee0*/  ISETP.LT.AND P3, PT, R138.reuse, c[0x0][0x178], !P1 ;  /* 0x00005e008a007a0c */ /* 0x040fe20004f61270 */
        /* <DEDUP_REMOVED lines=8> */
[----:B------:R-:W-:Y:S01]  /*40f70*/  IMAD.WIDE R166, R3, 0x4, R160 ;  /* 0x0000000403a67825 */ /* 0x000fe200078e02a0 */
[----:B------:R-:W-:Y:S01]  /*40f80*/  ISETP.LT.AND P5, PT, R138, c[0x0][0x178], !P0 ;  /* 0x00005e008a007a0c */ /* 0x000fe200047a1270 */
[----:B------:R1:W-:Y:S01]  /*40f90*/  @P2 STG.E [R164.64], R171 ;  /* 0x000000aba4002986 */ /* 0x0003e2000c101904 */
[----:B------:R-:W-:-:S03]  /*40fa0*/  IADD3 R168, R252, 0x1e, RZ ;  /* 0x0000001efca87810 */ /* 0x000fc60007ffe0ff */
[----:B------:R1:W-:Y:S01]  /*40fb0*/  @P3 STG.E [R166.64], R172 ;  /* 0x000000aca6003986 */ /* 0x0003e2000c101904 */
[----:B------:R-:W-:Y:S02]  /*40fc0*/  ISETP.LT.AND P3, PT, R139, c[0x0][0x178], !P0 ;  /* 0x00005e008b007a0c */ /* 0x000fe40004761270 */
[C---:B------:R-:W-:Y:S01]  /*40fd0*/  IADD3 R0, R3.reuse, c[0x0][0x198], RZ ;  /* 0x0000660003007a10 */ /* 0x040fe20007ffe0ff */
[----:B-1----:R-:W-:-:S04]  /*40fe0*/  IMAD.WIDE R164, R3, 0x4, R6 ;  /* 0x0000000403a47825 */ /* 0x002fc800078e0206 */
[----:B------:R-:W-:Y:S01]  /*40ff0*/  IMAD.WIDE R166, R3, 0x4, R4 ;  /* 0x0000000403a67825 */ /* 0x000fe200078e0204 */
[----:B------:R1:W-:Y:S01]  /*41000*/  @P4 STG.E [R164.64], R174 ;  /* 0x000000aea4004986 */ /* 0x0003e2000c101904 */
[----:B------:R-:W-:Y:S02]  /*41010*/  ISETP.GE.AND P2, PT, R168, c[0x0][0x17c], PT ;  /* 0x00005f00a8007a0c */ /* 0x000fe40003f46270 */
[C---:B------:R-:W-:Y:S01]  /*41020*/  IMAD.WIDE R168, R0.reuse, 0x4, R162 ;  /* 0x0000000400a87825 */ /* 0x040fe200078e02a2 */
[----:B------:R1:W-:Y:S01]  /*41030*/  @P1 STG.E [R166.64], R244 ;  /* 0x000000f4a6001986 */ /* 0x0003e2000c101904 */
[----:B------:R-:W-:Y:S02]  /*41040*/  ISETP.LT.AND P1, PT, R99, c[0x0][0x178], !P0 ;  /* 0x00005e0063007a0c */ /* 0x000fe40004721270 */
[----:B------:R-:W-:-:S04]  /*41050*/  IMAD.WIDE R170, R0, 0x4, R160 ;  /* 0x0000000400aa7825 */ /* 0x000fc800078e02a0 */
[C---:B-1----:R-:W-:Y:S01]  /*41060*/  IMAD.WIDE R164, R0.reuse, 0x4, R6 ;  /* 0x0000000400a47825 */ /* 0x042fe200078e0206 */
[----:B------:R-:W4:Y:S04]  /*41070*/  LDL.LU R244, [R1+0x608] ;  /* 0x0006080001f47983 */ /* 0x000f280000300800 */
[----:B---3--:R1:W-:Y:S04]  /*41080*/  @P6 STG.E [R168.64], R250 ;  /* 0x000000faa8006986 */ /* 0x0083e8000c101904 */
[----:B--2---:R2:W-:Y:S04]  /*41090*/  @P5 STG.E [R170.64], R249 ;  /* 0x000000f9aa005986 */ /* 0x0045e8000c101904 */
[----:B-1----:R-:W3:Y:S04]  /*410a0*/  LDL.LU R250, [R1+0x77c] ;  /* 0x00077c0001fa7983 */ /* 0x002ee80000300800 */
[----:B--2---:R-:W2:Y:S04]  /*410b0*/  LDL.LU R249, [R1+0x70c] ;  /* 0x00070c0001f97983 */ /* 0x004ea80000300800 */
[----:B------:R1:W-:Y:S02]  /*410c0*/  @P3 STG.E [R164.64], R251 ;  /* 0x000000fba4003986 */ /* 0x0003e4000c101904 */
[----:B-1----:R-:W-:-:S02]  /*410d0*/  IMAD.WIDE R164, R0, 0x4, R4 ;  /* 0x0000000400a47825 */ /* 0x002fc400078e0204 */
[----:B------:R-:W2:Y:S04]  /*410e0*/  LDL.LU R251, [R1+0x6bc] ;  /* 0x0006bc0001fb7983 */ /* 0x000ea80000300800 */
[----:B----4-:R1:W-:Y:S04]  /*410f0*/  @P1 STG.E [R164.64], R248 ;  /* 0x000000f8a4001986 */ /* 0x0103e8000c101904 */
[----:B-1----:R-:W4:Y:S01]  /*41100*/  LDL.LU R248, [R1+0x60c] ;  /* 0x00060c0001f87983 */ /* 0x002f220000300800 */
[----:B------:R-:W-:Y:S02]  /*41110*/  ISETP.LT.AND P6, PT, R207, c[0x0][0x178], !P2 ;  /* 0x00005e00cf007a0c */ /* 0x000fe400057c1270 */
[----:B------:R-:W-:Y:S01]  /*41120*/  ISETP.LT.AND P5, PT, R138, c[0x0][0x178], !P2 ;  /* 0x00005e008a007a0c */ /* 0x000fe200057a1270 */
[----:B------:R-:W4:Y:S01]  /*41130*/  LDL.LU R172, [R1+0x430] ;  /* 0x0004300001ac7983 */ /* 0x000f220000300800 */
[----:B------:R-:W-:-:S02]  /*41140*/  ISETP.LT.AND P4, PT, R139, c[0x0][0x178], !P2 ;  /* 0x00005e008b007a0c */ /* 0x000fc40005781270 */
[----:B------:R-:W-:Y:S01]  /*41150*/  IADD3 R166, R252, 0x20, RZ ;  /* 0x00000020fca67810 */ /* 0x000fe20007ffe0ff */
[----:B------:R-:W4:Y:S01]  /*41160*/  LDL.LU R174, [R1+0x190] ;  /* 0x0001900001ae7983 */ /* 0x000f220000300800 */
[----:B------:R-:W-:Y:S02]  /*41170*/  IADD3 R3, R0, c[0x0][0x198], RZ ;  /* 0x0000660000037a10 */ /* 0x000fe40007ffe0ff */
[----:B------:R-:W-:Y:S02]  /*41180*/  IADD3 R168, R252, 0x1f, RZ ;  /* 0x0000001ffca87810 */ /* 0x000fe40007ffe0ff */
[----:B------:R-:W-:Y:S01]  /*41190*/  ISETP.GE.AND P0, PT, R166, c[0x0][0x17c], PT ;  /* 0x00005f00a6007a0c */ /* 0x000fe20003f06270 */
[----:B------:R-:W-:Y:S01]  /*411a0*/  IMAD.WIDE R166, R3, 0x4, R162 ;  /* 0x0000000403a67825 */ /* 0x000fe200078e02a2 */
[----:B------:R-:W-:-:S03]  /*411b0*/  ISETP.GE.AND P3, PT, R168, c[0x0][0x17c], PT ;  /* 0x00005f00a8007a0c */ /* 0x000fc60003f66270 */
[C---:B------:R-:W-:Y:S01]  /*411c0*/  IMAD.WIDE R168, R3.reuse, 0x4, R160 ;  /* 0x0000000403a87825 */ /* 0x040fe200078e02a0 */
[----:B------:R-:W-:Y:S03]  /*411d0*/  @P6 STG.E [R166.64], R173 ;  /* 0x000000ada6006986 */ /* 0x000fe6000c101904 */
[----:B------:R-:W-:Y:S01]  /*411e0*/  IMAD.WIDE R170, R3, 0x4, R6 ;  /* 0x0000000403aa7825 */ /* 0x000fe200078e0206 */
[----:B------:R-:W-:Y:S01]  /*411f0*/  @P5 STG.E [R168.64], R175 ;  /* 0x000000afa8005986 */ /* 0x000fe2000c101904 */
[----:B------:R-:W-:-:S03]  /*41200*/  ISETP.LT.AND P2, PT, R99, c[0x0][0x178], !P2 ;  /* 0x00005e0063007a0c */ /* 0x000fc60005741270 */
[----:B------:R1:W-:Y:S01]  /*41210*/  @P4 STG.E [R170.64], R245 ;  /* 0x000000f5aa004986 */ /* 0x0003e2000c101904 */
[----:B------:R-:W-:Y:S02]  /*41220*/  ISETP.LT.AND P4, PT, R207, c[0x0][0x178], !P3 ;  /* 0x00005e00cf007a0c */ /* 0x000fe40005f81270 */
[----:B------:R-:W-:Y:S02]  /*41230*/  ISETP.LT.AND P6, PT, R138, c[0x0][0x178], !P3 ;  /* 0x00005e008a007a0c */ /* 0x000fe40005fc1270 */
[----:B------:R-:W-:Y:S02]  /*41240*/  ISETP.LT.AND P1, PT, R99, c[0x0][0x178], !P3 ;  /* 0x00005e0063007a0c */ /* 0x000fe40005f21270 */
[----:B------:R-:W-:Y:S01]  /*41250*/  ISETP.LT.AND P3, PT, R139, c[0x0][0x178], !P3 ;  /* 0x00005e008b007a0c */ /* 0x000fe20005f61270 */
[C---:B------:R-:W-:Y:S01]  /*41260*/  IMAD.WIDE R164, R3.reuse, 0x4, R4 ;  /* 0x0000000403a47825 */ /* 0x040fe200078e0204 */
[----:B-1----:R-:W-:Y:S01]  /*41270*/  IADD3 R170, R3, c[0x0][0x198], RZ ;  /* 0x0000660003aa7a10 */ /* 0x002fe20007ffe0ff */
[----:B------:R-:W4:Y:S04]  /*41280*/  LDL.LU R171, [R1+0x620] ;  /* 0x0006200001ab7983 */ /* 0x000f280000300800 */
[C---:B------:R-:W-:Y:S01]  /*41290*/  IMAD.WIDE R166, R170.reuse, 0x4, R162 ;  /* 0x00000004aaa67825 */ /* 0x040fe200078e02a2 */
[----:B------:R1:W-:Y:S03]  /*412a0*/  @P2 STG.E [R164.64], R244 ;  /* 0x000000f4a4002986 */ /* 0x0003e6000c101904 */
[C---:B------:R-:W-:Y:S01]  /*412b0*/  IMAD.WIDE R168, R170.reuse, 0x4, R160 ;  /* 0x00000004aaa87825 */ /* 0x040fe200078e02a0 */
[----:B------:R-:W4:Y:S03]  /*412c0*/  LDL.LU R245, [R1+0x90] ;  /* 0x0000900001f57983 */ /* 0x000f260000300800 */
[C---:B-1----:R-:W-:Y:S01]  /*412d0*/  IMAD.WIDE R164, R170.reuse, 0x4, R6 ;  /* 0x00000004aaa47825 */ /* 0x042fe200078e0206 */
[----:B---3--:R1:W-:Y:S04]  /*412e0*/  @P4 STG.E [R166.64], R250 ;  /* 0x000000faa6004986 */ /* 0x0083e8000c101904 */
[----:B--2---:R2:W-:Y:S01]  /*412f0*/  @P6 STG.E [R168.64], R249 ;  /* 0x000000f9a8006986 */ /* 0x0045e2000c101904 */
[----:B-1----:R-:W-:-:S03]  /*41300*/  IMAD.WIDE R166, R170, 0x4, R4 ;  /* 0x00000004aaa67825 */ /* 0x002fc600078e0204 */
[----:B------:R-:W3:Y:S04]  /*41310*/  LDL.LU R250, [R1+0x624] ;  /* 0x0006240001fa7983 */ /* 0x000ee80000300800 */
[----:B--2---:R-:W2:Y:S04]  /*41320*/  LDL.LU R249, [R1+0x434] ;  /* 0x0004340001f97983 */ /* 0x004ea80000300800 */
[----:B------:R-:W-:Y:S04]  /*41330*/  @P3 STG.E [R164.64], R251 ;  /* 0x000000fba4003986 */ /* 0x000fe8000c101904 */
[----:B----4-:R1:W-:Y:S04]  /*41340*/  @P1 STG.E [R166.64], R248 ;  /* 0x000000f8a6001986 */ /* 0x0103e8000c101904 */
[----:B-1----:R-:W4:Y:S01]  /*41350*/  LDL.LU R248, [R1+0x194] ;  /* 0x0001940001f87983 */ /* 0x002f220000300800 */
[----:B------:R-:W-:-:S02]  /*41360*/  IADD3 R0, R252, 0x21, RZ ;  /* 0x00000021fc007810 */ /* 0x000fc40007ffe0ff */
[----:B------:R-:W-:Y:S01]  /*41370*/  ISETP.LT.AND P5, PT, R207, c[0x0][0x178], !P0 ;  /* 0x00005e00cf007a0c */ /* 0x000fe200047a1270 */
[----:B------:R-:W4:Y:S01]  /*41380*/  LDL.LU R244, [R1+0x94] ;  /* 0x0000940001f47983 */ /* 0x000f220000300800 */
[----:B------:R-:W-:Y:S02]  /*41390*/  ISETP.LT.AND P6, PT, R138, c[0x0][0x178], !P0 ;  /* 0x00005e008a007a0c */ /* 0x000fe400047c1270 */
[----:B------:R-:W-:Y:S01]  /*413a0*/  ISETP.GE.AND P2, PT, R0, c[0x0][0x17c], PT ;  /* 0x00005f0000007a0c */ /* 0x000fe20003f46270 */
[----:B------:R-:W4:Y:S01]  /*413b0*/  LDL.LU R251, [R1+0x7b0] ;  /* 0x0007b00001fb7983 */ /* 0x000f220000300800 */
[----:B------:R-:W-:Y:S02]  /*413c0*/  IADD3 R0, R170, c[0x0][0x198], RZ ;  /* 0x00006600aa007a10 */ /* 0x000fe40007ffe0ff */
[----:B------:R-:W-:Y:S01]  /*413d0*/  ISETP.LT.AND P4, PT, R139, c[0x0][0x178], !P0 ;  /* 0x00005e008b007a0c */ /* 0x000fe20004781270 */
[----:B------:R-:W4:Y:S01]  /*413e0*/  LDL.LU R173, [R1+0x270] ;  /* 0x0002700001ad7983 */ /* 0x000f220000300800 */
[----:B------:R-:W-:Y:S01]  /*413f0*/  ISETP.LT.AND P1, PT, R99, c[0x0][0x178], !P0 ;  /* 0x00005e0063007a0c */ /* 0x000fe20004721270 */
[----:B------:R-:W-:Y:S01]  /*41400*/  IMAD.WIDE R168, R0, 0x4, R162 ;  /* 0x0000000400a87825 */ /* 0x000fe200078e02a2 */
[----:B------:R-:W-:Y:S01]  /*41410*/  IADD3 R3, R252, 0x24, RZ ;  /* 0x00000024fc037810 */ /* 0x000fe20007ffe0ff */
[----:B------:R-:W4:Y:S02]  /*41420*/  LDL.LU R175, [R1+0x120] ;  /* 0x0001200001af7983 */ /* 0x000f240000300800 */
[----:B------:R-:W-:Y:S01]  /*41430*/  IMAD.WIDE R166, R0, 0x4, R160 ;  /* 0x0000000400a67825 */ /* 0x000fe200078e02a0 */
[----:B------:R-:W-:-:S03]  /*41440*/  ISETP.LT.AND P3, PT, R207, c[0x0][0x178], !P2 ;  /* 0x00005e00cf007a0c */ /* 0x000fc60005761270 */
[C---:B------:R-:W-:Y:S01]  /*41450*/  IMAD.WIDE R164, R0.reuse, 0x4, R6 ;  /* 0x0000000400a47825 */ /* 0x040fe200078e0206 */
[----:B------:R-:W-:Y:S02]  /*41460*/  ISETP.GE.AND P0, PT, R3, c[0x0][0x17c], PT ;  /* 0x00005f0003007a0c */ /* 0x000fe40003f06270 */
[----:B------:R-:W-:Y:S01]  /*41470*/  IADD3 R3, R0, c[0x0][0x198], RZ ;  /* 0x0000660000037a10 */ /* 0x000fe20007ffe0ff */
[----:B------:R1:W-:Y:S01]  /*41480*/  @P5 STG.E [R168.64], R171 ;  /* 0x000000aba8005986 */ /* 0x0003e2000c101904 */
[----:B------:R-:W-:-:S03]  /*41490*/  ISETP.LT.AND P5, PT, R138, c[0x0][0x178], !P2 ;  /* 0x00005e008a007a0c */ /* 0x000fc600057a1270 */
[----:B------:R1:W-:Y:S01]  /*414a0*/  @P6 STG.E [R166.64], R172 ;  /* 0x000000aca6006986 */ /* 0x0003e2000c101904 */
[----:B------:R-:W-:-:S03]  /*414b0*/  ISETP.LT.AND P6, PT, R139, c[0x0][0x178], !P2 ;  /* 0x00005e008b007a0c */ /* 0x000fc600057c1270 */
[----:B------:R1:W-:Y:S01]  /*414c0*/  @P4 STG.E [R164.64], R174 ;  /* 0x000000aea4004986 */ /* 0x0003e2000c101904 */
[----:B------:R-:W-:Y:S01]  /*414d0*/  IADD3 R170, R252, 0x22, RZ ;  /* 0x00000022fcaa7810 */ /* 0x000fe20007ffe0ff */
[----:B-1----:R-:W-:-:S04]  /*414e0*/  IMAD.WIDE R168, R3, 0x4, R160 ;  /* 0x0000000403a87825 */ /* 0x002fc800078e02a0 */
[----:B------:R-:W-:-:S04]  /*414f0*/  IMAD.WIDE R166, R3, 0x4, R162 ;  /* 0x0000000403a67825 */ /* 0x000fc800078e02a2 */
[----:B------:R-:W-:-:S05]  /*41500*/  IMAD.WIDE R164, R0, 0x4, R4 ;  /* 0x0000000400a47825 */ /* 0x000fca00078e0204 */
[----:B------:R1:W-:Y:S01]  /*41510*/  @P1 STG.E [R164.64], R245 ;  /* 0x000000f5a4001986 */ /* 0x0003e2000c101904 */
[----:B------:R-:W-:Y:S01]  /*41520*/  ISETP.GE.AND P4, PT, R170, c[0x0][0x17c], PT ;  /* 0x00005f00aa007a0c */ /* 0x000fe20003f86270 */
[C---:B------:R-:W-:Y:S01]  /*41530*/  IMAD.WIDE R170, R3.reuse, 0x4, R4 ;  /* 0x0000000403aa7825 */ /* 0x040fe200078e0204 */
[----:B------:R-:W-:-:S03]  /*41540*/  IADD3 R0, R3, c[0x0][0x198], RZ ;  /* 0x0000660003007a10 */ /* 0x000fc60007ffe0ff */
[----:B-1----:R-:W-:Y:S01]  /*41550*/  IMAD.WIDE R164, R3, 0x4, R6 ;  /* 0x0000000403a47825 */ /* 0x002fe200078e0206 */
[----:B---3--:R1:W-:Y:S04]  /*41560*/  @P3 STG.E [R166.64], R250 ;  /* 0x000000faa6003986 */ /* 0x0083e8000c101904 */
[----:B--2---:R2:W-:Y:S04]  /*41570*/  @P5 STG.E [R168.64], R249 ;  /* 0x000000f9a8005986 */ /* 0x0045e8000c101904 */
[----:B-1----:R-:W3:Y:S04]  /*41580*/  LDL.LU R250, [R1+0x7b4] ;  /* 0x0007b40001fa7983 */ /* 0x002ee80000300800 */
[----:B------:R-:W3:Y:S04]  /*41590*/  LDL.LU R245, [R1+0x524] ;  /* 0x0005240001f57983 */ /* 0x000ee80000300800 */
[----:B--2---:R-:W2:Y:S04]  /*415a0*/  LDL.LU R249, [R1+0x274] ;  /* 0x0002740001f97983 */ /* 0x004ea80000300800 */
[----:B----4-:R1:W-:Y:S04]  /*415b0*/  @P6 STG.E [R164.64], R248 ;  /* 0x000000f8a4006986 */ /* 0x0103e8000c101904 */
[----:B-1----:R-:W4:Y:S04]  /*415c0*/  LDL.LU R248, [R1+0x124] ;  /* 0x0001240001f87983 */ /* 0x002f280000300800 */
[----:B------:R-:W2:Y:S01]  /*415d0*/  LDL.LU R3, [R1+0x520] ;  /* 0x0005200001037983 */ /* 0x000ea20000300800 */
[----:B------:R-:W-:-:S02]  /*415e0*/  ISETP.LT.AND P2, PT, R99, c[0x0][0x178], !P2 ;  /* 0x00005e0063007a0c */ /* 0x000fc40005741270 */
[----:B------:R-:W-:Y:S02]  /*415f0*/  ISETP.LT.AND P5, PT, R207, c[0x0][0x178], !P4 ;  /* 0x00005e00cf007a0c */ /* 0x000fe400067a1270 */
[----:B------:R-:W-:Y:S02]  /*41600*/  ISETP.LT.AND P3, PT, R138, c[0x0][0x178], !P4 ;  /* 0x00005e008a007a0c */ /* 0x000fe40006761270 */
[----:B------:R-:W-:Y:S02]  /*41610*/  ISETP.LT.AND P1, PT, R139, c[0x0][0x178], !P4 ;  /* 0x00005e008b007a0c */ /* 0x000fe40006721270 */
[----:B------:R-:W-:Y:S01]  /*41620*/  IADD3 R166, R252, 0x23, RZ ;  /* 0x00000023fca67810 */ /* 0x000fe20007ffe0ff */
[----:B------:R-:W-:Y:S01]  /*41630*/  IMAD.WIDE R164, R0, 0x4, R162 ;  /* 0x0000000400a47825 */ /* 0x000fe200078e02a2 */
[----:B------:R-:W-:Y:S01]  /*41640*/  ISETP.LT.AND P4, PT, R99, c[0x0][0x178], !P4 ;  /* 0x00005e0063007a0c */ /* 0x000fe20006781270 */
[----:B------:R-:W3:Y:S01]  /*41650*/  LDL.LU R172, [R1+0x440] ;  /* 0x0004400001ac7983 */ /* 0x000ee20000300800 */
[----:B------:R-:W-:Y:S01]  /*41660*/  ISETP.GE.AND P6, PT, R166, c[0x0][0x17c], PT ;  /* 0x00005f00a6007a0c */ /* 0x000fe20003fc6270 */
[----:B------:R-:W-:-:S02]  /*41670*/  IMAD.WIDE R166, R0, 0x4, R160 ;  /* 0x0000000400a67825 */ /* 0x000fc400078e02a0 */
[----:B------:R1:W-:Y:S02]  /*41680*/  @P2 STG.E [R170.64], R244 ;  /* 0x000000f4aa002986 */ /* 0x0003e4000c101904 */
[C---:B------:R-:W-:Y:S02]  /*41690*/  IMAD.WIDE R168, R0.reuse, 0x4, R6 ;  /* 0x0000000400a87825 */ /* 0x040fe400078e0206 */
[----:B------:R1:W-:Y:S04]  /*416a0*/  @P5 STG.E [R164.64], R251 ;  /* 0x000000fba4005986 */ /* 0x0003e8000c101904 */
[----:B------:R-:W3:Y:S01]  /*416b0*/  LDL.LU R174, [R1+0x1c0] ;  /* 0x0001c00001ae7983 */ /* 0x000ee20000300800 */
[----:B-1----:R-:W-:-:S03]  /*416c0*/  IMAD.WIDE R170, R0, 0x4, R4 ;  /* 0x0000000400aa7825 */ /* 0x002fc600078e0204 */
[----:B------:R-:W3:Y:S04]  /*416d0*/  LDL.LU R244, [R1+0x824] ;  /* 0x0008240001f47983 */ /* 0x000ee80000300800 */
[----:B------:R-:W4:Y:S01]  /*416e0*/  LDL.LU R251, [R1+0x1b4c] ;  /* 0x001b4c0001fb7983 */ /* 0x000f220000300800 */
[----:B------:R-:W-:-:S03]  /*416f0*/  ISETP.LT.AND P2, PT, R207, c[0x0][0x178], !P6 ;  /* 0x00005e00cf007a0c */ /* 0x000fc60007741270 */
[----:B--2---:R-:W-:Y:S04]  /*41700*/  @P3 STG.E [R166.64], R3 ;  /* 0x00000003a6003986 */ /* 0x004fe8000c101904 */
[----:B------:R-:W-:Y:S04]  /*41710*/  @P1 STG.E [R168.64], R173 ;  /* 0x000000ada8001986 */ /* 0x000fe8000c101904 */
[----:B------:R1:W-:Y:S04]  /*41720*/  @P4 STG.E [R170.64], R175 ;  /* 0x000000afaa004986 */ /* 0x0003e8000c101904 */
[----:B-1----:R-:W2:Y:S01]  /*41730*/  LDL.LU R170, [R1+0x820] ;  /* 0x0008200001aa7983 */ /* 0x002ea20000300800 */
[----:B------:R-:W-:-:S02]  /*41740*/  IADD3 R3, R0, c[0x0][0x198], RZ ;  /* 0x0000660000037a10 */ /* 0x000fc40007ffe0ff */
[----:B------:R-:W-:Y:S01]  /*41750*/  ISETP.LT.AND P4, PT, R138, c[0x0][0x178], !P6 ;  /* 0x00005e008a007a0c */ /* 0x000fe20007781270 */
[----:B------:R-:W2:Y:S01]  /*41760*/  LDL.LU R171, [R1+0x740] ;  /* 0x0007400001ab7983 */ /* 0x000ea20000300800 */
[----:B------:R-:W-:Y:S01]  /*41770*/  ISETP.LT.AND P3, PT, R139, c[0x0][0x178], !P6 ;  /* 0x00005e008b007a0c */ /* 0x000fe20007761270 */
[----:B------:R-:W-:Y:S01]  /*41780*/  IMAD.WIDE R168, R3, 0x4, R162 ;  /* 0x0000000403a87825 */ /* 0x000fe200078e02a2 */
[----:B------:R-:W-:-:S03]  /*41790*/  ISETP.LT.AND P6, PT, R99, c[0x0][0x178], !P6 ;  /* 0x00005e0063007a0c */ /* 0x000fc600077c1270 */
[C---:B------:R-:W-:Y:S01]  /*417a0*/  IMAD.WIDE R164, R3.reuse, 0x4, R160 ;  /* 0x0000000403a47825 */ /* 0x040fe200078e02a0 */
[----:B---3--:R1:W-:Y:S03]  /*417b0*/  @P2 STG.E [R168.64], R250 ;  /* 0x000000faa8002986 */ /* 0x0083e6000c101904 */
[C---:B------:R-:W-:Y:S02]  /*417c0*/  IMAD.WIDE R166, R3.reuse, 0x4, R6 ;  /* 0x0000000403a67825 */ /* 0x040fe400078e0206 */
[----:B------:R-:W-:Y:S04]  /*417d0*/  @P4 STG.E [R164.64], R245 ;  /* 0x000000f5a4004986 */ /* 0x000fe8000c101904 */
[----:B-1----:R-:W3:Y:S01]  /*417e0*/  LDL.LU R250, [R1+0x744] ;  /* 0x0007440001fa7983 */ /* 0x002ee20000300800 */
[----:B------:R-:W-:-:S03]  /*417f0*/  IMAD.WIDE R168, R3, 0x4, R4 ;  /* 0x0000000403a87825 */ /* 0x000fc600078e0204 */
[----:B------:R1:W-:Y:S04]  /*41800*/  @P3 STG.E [R166.64], R249 ;  /* 0x000000f9a6003986 */ /* 0x0003e8000c101904 */
[----:B----4-:R4:W-:Y:S04]  /*41810*/  @P6 STG.E [R168.64], R248 ;  /* 0x000000f8a8006986 */ /* 0x0109e8000c101904 */
[----:B-1----:R-:W3:Y:S04]  /*41820*/  LDL.LU R249, [R1+0x444] ;  /* 0x0004440001f97983 */ /* 0x002ee80000300800 */
[----:B----4-:R-:W4:Y:S01]  /*41830*/  LDL.LU R248, [R1+0x1c4] ;  /* 0x0001c40001f87983 */ /* 0x010f220000300800 */
[----:B------:R-:W-:-:S02]  /*41840*/  IADD3 R0, R252, 0x25, RZ ;  /* 0x00000025fc007810 */ /* 0x000fc40007ffe0ff */
[----:B------:R-:W-:Y:S01]  /*41850*/  ISETP.LT.AND P5, PT, R207, c[0x0][0x178], !P0 ;  /* 0x00005e00cf007a0c */ /* 0x000fe200047a1270 */
[----:B------:R-:W4:Y:S01]  /*41860*/  LDL.LU R173, [R1+0x8f0] ;  /* 0x0008f00001ad7983 */ /* 0x000f220000300800 */
[----:B------:R-:W-:Y:S02]  /*41870*/  ISETP.GE.AND P1, PT, R0, c[0x0][0x17c], PT ;  /* 0x00005f0000007a0c */ /* 0x000fe40003f26270 */
[----:B------:R-:W-:Y:S01]  /*41880*/  IADD3 R0, R3, c[0x0][0x198], RZ ;  /* 0x0000660003007a10 */ /* 0x000fe20007ffe0ff */
[----:B------:R-:W4:Y:S04]  /*41890*/  LDL.LU R175, [R1+0x800] ;  /* 0x0008000001af7983 */ /* 0x000f280000300800 */
[----:B------:R-:W-:Y:S01]  /*418a0*/  IMAD.WIDE R164, R0, 0x4, R162 ;  /* 0x0000000400a47825 */ /* 0x000fe200078e02a2 */
[----:B------:R-:W-:Y:S01]  /*418b0*/  ISETP.LT.AND P3, PT, R138, c[0x0][0x178], !P0 ;  /* 0x00005e008a007a0c */ /* 0x000fe20004761270 */
[----:B------:R-:W4:Y:S01]  /*418c0*/  LDL.LU R245, [R1+0x570] ;  /* 0x0005700001f57983 */ /* 0x000f220000300800 */
[----:B------:R-:W-:-:S02]  /*418d0*/  ISETP.LT.AND P4, PT, R139, c[0x0][0x178], !P0 ;  /* 0x00005e008b007a0c */ /* 0x000fc40004781270 */
[----:B------:R-:W-:Y:S01]  /*418e0*/  IADD3 R168, R252, 0x26, RZ ;  /* 0x00000026fca87810 */ /* 0x000fe20007ffe0ff */
[----:B------:R-:W-:Y:S01]  /*418f0*/  IMAD.WIDE R166, R0, 0x4, R160 ;  /* 0x0000000400a67825 */ /* 0x000fe200078e02a0 */
[----:B------:R-:W-:Y:S02]  /*41900*/  ISETP.LT.AND P6, PT, R207, c[0x0][0x178], !P1 ;  /* 0x00005e00cf007a0c */ /* 0x000fe40004fc1270 */
[----:B------:R-:W-:Y:S01]  /*41910*/  ISETP.GE.AND P2, PT, R168, c[0x0][0x17c], PT ;  /* 0x00005f00a8007a0c */ /* 0x000fe20003f46270 */
[C---:B------:R-:W-:Y:S01]  /*41920*/  IMAD.WIDE R168, R0.reuse, 0x4, R4 ;  /* 0x0000000400a87825 */ /* 0x040fe200078e0204 */
[----:B------:R-:W-:Y:S01]  /*41930*/  IADD3 R3, R0, c[0x0][0x198], RZ ;  /* 0x0000660000037a10 */ /* 0x000fe20007ffe0ff */
[----:B--2---:R1:W-:Y:S01]  /*41940*/  @P5 STG.E [R164.64], R170 ;  /* 0x000000aaa4005986 */ /* 0x0043e2000c101904 */
[----:B------:R-:W-:Y:S02]  /*41950*/  ISETP.LT.AND P5, PT, R99, c[0x0][0x178], !P0 ;  /* 0x00005e0063007a0c */ /* 0x000fe400047a1270 */
[----:B------:R-:W-:Y:S01]  /*41960*/  ISETP.LT.AND P0, PT, R138, c[0x0][0x178], !P1 ;  /* 0x00005e008a007a0c */ /* 0x000fe20004f01270 */
[----:B------:R2:W-:Y:S01]  /*41970*/  @P3 STG.E [R166.64], R171 ;  /* 0x000000aba6003986 */ /* 0x0005e2000c101904 */
[----:B-1----:R-:W-:-:S04]  /*41980*/  IMAD.WIDE R164, R0, 0x4, R6 ;  /* 0x0000000400a47825 */ /* 0x002fc800078e0206 */
[----:B--2---:R-:W-:Y:S01]  /*41990*/  IMAD.WIDE R166, R3, 0x4, R162 ;  /* 0x0000000403a67825 */ /* 0x004fe200078e02a2 */
[----:B------:R1:W-:Y:S04]  /*419a0*/  @P4 STG.E [R164.64], R172 ;  /* 0x000000aca4004986 */ /* 0x0003e8000c101904 */
[----:B------:R-:W-:Y:S01]  /*419b0*/  @P5 STG.E [R168.64], R174 ;  /* 0x000000aea8005986 */ /* 0x000fe2000c101904 */
[----:B------:R-:W-:-:S03]  /*419c0*/  ISETP.LT.AND P5, PT, R139, c[0x0][0x178], !P1 ;  /* 0x00005e008b007a0c */ /* 0x000fc60004fa1270 */
[----:B------:R2:W-:Y:S01]  /*419d0*/  @P6 STG.E [R166.64], R244 ;  /* 0x000000f4a6006986 */ /* 0x0005e2000c101904 */
[----:B-1----:R-:W-:Y:S01]  /*419e0*/  IMAD.WIDE R164, R3, 0x4, R160 ;  /* 0x0000000403a47825 */ /* 0x002fe200078e02a0 */
[----:B------:R-:W-:-:S04]  /*419f0*/  ISETP.LT.AND P1, PT, R99, c[0x0][0x178], !P1 ;  /* 0x00005e0063007a0c */ /* 0x000fc80004f21270 */
[----:B---3--:R1:W-:Y:S04]  /*41a00*/  @P0 STG.E [R164.64], R250 ;  /* 0x000000faa4000986 */ /* 0x0083e8000c101904 */
[----:B--2---:R-:W2:Y:S01]  /*41a10*/  LDL.LU R244, [R1+0x280] ;  /* 0x0002800001f47983 */ /* 0x004ea20000300800 */
[----:B------:R-:W-:-:S03]  /*41a20*/  IMAD.WIDE R166, R3, 0x4, R4 ;  /* 0x0000000403a67825 */ /* 0x000fc600078e0204 */
[----:B-1----:R-:W3:Y:S01]  /*41a30*/  LDL.LU R250, [R1+0x8f4] ;  /* 0x0008f40001fa7983 */ /* 0x002ee20000300800 */
[----:B------:R-:W-:-:S03]  /*41a40*/  IMAD.WIDE R164, R3, 0x4, R6 ;  /* 0x0000000403a47825 */ /* 0x000fc600078e0206 */
[----:B------:R-:W3:Y:S04]  /*41a50*/  LDL.LU R174, [R1+0x804] ;  /* 0x0008040001ae7983 */ /* 0x000ee80000300800 */
[----:B------:R1:W-:Y:S04]  /*41a60*/  @P5 STG.E [R164.64], R249 ;  /* 0x000000f9a4005986 */ /* 0x0003e8000c101904 */
[----:B----4-:R4:W-:Y:S04]  /*41a70*/  @P1 STG.E [R166.64], R248 ;  /* 0x000000f8a6001986 */ /* 0x0109e8000c101904 */
[----:B-1----:R-:W3:Y:S04]  /*41a80*/  LDL.LU R249, [R1+0x574] ;  /* 0x0005740001f97983 */ /* 0x002ee80000300800 */
[----:B----4-:R-:W4:Y:S01]  /*41a90*/  LDL.LU R248, [R1+0x284] ;  /* 0x0002840001f87983 */ /* 0x010f220000300800 */
[----:B------:R-:W-:-:S02]  /*41aa0*/  ISETP.LT.AND P4, PT, R207, c[0x0][0x178], !P2 ;  /* 0x00005e00cf007a0c */ /* 0x000fc40005781270 */
[----:B------:R-:W-:Y:S01]  /*41ab0*/  ISETP.LT.AND P6, PT, R138, c[0x0][0x178], !P2 ;  /* 0x00005e008a007a0c */ /* 0x000fe200057c1270 */
[----:B------:R-:W4:Y:S01]  /*41ac0*/  LDL.LU R171, [R1+0x980] ;  /* 0x0009800001ab7983 */ /* 0x000f220000300800 */
[----:B------:R-:W-:Y:S02]  /*41ad0*/  ISETP.LT.AND P3, PT, R139, c[0x0][0x178], !P2 ;  /* 0x00005e008b007a0c */ /* 0x000fe40005761270 */
[C---:B------:R-:W-:Y:S02]  /*41ae0*/  IADD3 R168, R252.reuse, 0x27, RZ ;  /* 0x00000027fca87810 */ /* 0x040fe40007ffe0ff */
[----:B------:R-:W-:Y:S02]  /*41af0*/  IADD3 R0, R3, c[0x0][0x198], RZ ;  /* 0x0000660003007a10 */ /* 0x000fe40007ffe0ff */
[----:B------:R-:W-:Y:S02]  /*41b00*/  IADD3 R169, R252, 0x2e, RZ ;  /* 0x0000002efca97810 */ /* 0x000fe40007ffe0ff */
[----:B------:R-:W-:Y:S01]  /*41b10*/  ISETP.GE.AND P5, PT, R168, c[0x0][0x17c], PT ;  /* 0x00005f00a8007a0c */ /* 0x000fe20003fa6270 */
[----:B------:R-:W-:Y:S01]  /*41b20*/  IMAD.WIDE R164, R0, 0x4, R162 ;  /* 0x0000000400a47825 */ /* 0x000fe200078e02a2 */
[----:B------:R-:W-:-:S02]  /*41b30*/  ISETP.LT.AND P2, PT, R99, c[0x0][0x178], !P2 ;  /* 0x00005e0063007a0c */ /* 0x000fc40005741270 */
[----:B------:R-:W-:Y:S01]  /*41b40*/  ISETP.GE.AND P0, PT, R169, c[0x0][0x17c], PT ;  /* 0x00005f00a9007a0c */ /* 0x000fe20003f06270 */
[----:B------:R-:W-:Y:S01]  /*41b50*/  IMAD.WIDE R166, R0, 0x4, R160 ;  /* 0x0000000400a67825 */ /* 0x000fe200078e02a0 */
[----:B------:R-:W-:-:S03]  /*41b60*/  ISETP.LT.AND P1, PT, R207, c[0x0][0x178], !P5 ;  /* 0x00005e00cf007a0c */ /* 0x000fc60006f21270 */
[C---:B------:R-:W-:Y:S01]  /*41b70*/  IMAD.WIDE R168, R0.reuse, 0x4, R6 ;  /* 0x0000000400a87825 */ /* 0x040fe200078e0206 */
[----:B------:R1:W-:Y:S01]  /*41b80*/  @P4 STG.E [R164.64], R173 ;  /* 0x000000ada4004986 */ /* 0x0003e2000c101904 */
[----:B------:R-:W-:-:S03]  /*41b90*/  IADD3 R3, R0, c[0x0][0x198], RZ ;  /* 0x0000660000037a10 */ /* 0x000fc60007ffe0ff */
[----:B------:R1:W-:Y:S01]  /*41ba0*/  @P6 STG.E [R166.64], R175 ;  /* 0x000000afa6006986 */ /* 0x0003e2000c101904 */
[----:B------:R-:W-:-:S03]  /*41bb0*/  ISETP.LT.AND P6, PT, R139, c[0x0][0x178], !P5 ;  /* 0x00005e008b007a0c */ /* 0x000fc60006fc1270 */
[----:B------:R1:W-:Y:S01]  /*41bc0*/  @P3 STG.E [R168.64], R245 ;  /* 0x000000f5a8003986 */ /* 0x0003e2000c101904 */
[----:B------:R-:W-:Y:S01]  /*41bd0*/  ISETP.LT.AND P3, PT, R138, c[0x0][0x178], !P5 ;  /* 0x00005e008a007a0c */ /* 0x000fe20006f61270 */
[----:B-1----:R-:W-:Y:S02]  /*41be0*/  IMAD.WIDE R164, R0, 0x4, R4 ;  /* 0x0000000400a47825 */ /* 0x002fe400078e0204 */
[----:B------:R-:W4:Y:S02]  /*41bf0*/  LDL.LU R175, [R1+0x880] ;  /* 0x0008800001af7983 */ /* 0x000f240000300800 */
[----:B------:R-:W-:Y:S01]  /*41c00*/  IMAD.WIDE R166, R3, 0x4, R162 ;  /* 0x0000000403a67825 */ /* 0x000fe200078e02a2 */
[----:B------:R-:W-:Y:S01]  /*41c10*/  ISETP.LT.AND P5, PT, R99, c[0x0][0x178], !P5 ;  /* 0x00005e0063007a0c */ /* 0x000fe20006fa1270 */
[----:B------:R-:W4:Y:S01]  /*41c20*/  LDL.LU R245, [R1+0x790] ;  /* 0x0007900001f57983 */ /* 0x000f220000300800 */
[----:B------:R-:W-:-:S04]  /*41c30*/  IADD3 R168, R252, 0x28, RZ ;  /* 0x00000028fca87810 */ /* 0x000fc80007ffe0ff */
[----:B------:R-:W-:Y:S01]  /*41c40*/  ISETP.GE.AND P4, PT, R168, c[0x0][0x17c], PT ;  /* 0x00005f00a8007a0c */ /* 0x000fe20003f86270 */
[C---:B------:R-:W-:Y:S01]  /*41c50*/  IMAD.WIDE R168, R3.reuse, 0x4, R4 ;  /* 0x0000000403a87825 */ /* 0x040fe200078e0204 */
[----:B--2---:R1:W-:Y:S04]  /*41c60*/  @P2 STG.E [R164.64], R244 ;  /* 0x000000f4a4002986 */ /* 0x0043e8000c101904 */
[----:B---3--:R2:W-:Y:S04]  /*41c70*/  @P1 STG.E [R166.64], R250 ;  /* 0x000000faa6001986 */ /* 0x0085e8000c101904 */
[----:B-1----:R-:W3:Y:S01]  /*41c80*/  LDL.LU R244, [R1+0x530] ;  /* 0x0005300001f47983 */ /* 0x002ee20000300800 */
[----:B------:R-:W-:-:S03]  /*41c90*/  IMAD.WIDE R164, R3, 0x4, R160 ;  /* 0x0000000403a47825 */ /* 0x000fc600078e02a0 */
[----:B--2---:R-:W2:Y:S01]  /*41ca0*/  LDL.LU R250, [R1+0x984] ;  /* 0x0009840001fa7983 */ /* 0x004ea20000300800 */
[----:B------:R-:W-:-:S03]  /*41cb0*/  IMAD.WIDE R166, R3, 0x4, R6 ;  /* 0x0000000403a67825 */ /* 0x000fc600078e0206 */
[----:B------:R-:W-:Y:S04]  /*41cc0*/  @P3 STG.E [R164.64], R174 ;  /* 0x000000aea4003986 */ /* 0x000fe8000c101904 */
[----:B------:R1:W-:Y:S04]  /*41cd0*/  @P6 STG.E [R166.64], R249 ;  /* 0x000000f9a6006986 */ /* 0x0003e8000c101904 */
[----:B----4-:R4:W-:Y:S04]  /*41ce0*/  @P5 STG.E [R168.64], R248 ;  /* 0x000000f8a8005986 */ /* 0x0109e8000c101904 */
[----:B-1----:R-:W2:Y:S04]  /*41cf0*/  LDL.LU R249, [R1+0x884] ;  /* 0x0008840001f97983 */ /* 0x002ea80000300800 */
[----:B------:R-:W2:Y:S04]  /*41d00*/  LDL.LU R172, [R1+0x794] ;  /* 0x0007940001ac7983 */ /* 0x000ea80000300800 */
        /* <DEDUP_REMOVED lines=10> */
[----:B------:R-:W-:-:S02]  /*41db0*/  ISETP.LT.AND P4, PT, R99, c[0x0][0x178], !P4 ;  /* 0x00005e0063007a0c */ /* 0x000fc40006781270 */
[----:B------:R-:W-:Y:S01]  /*41dc0*/  IADD3 R3, R252, 0x2a, RZ ;  /* 0x0000002afc037810 */ /* 0x000fe20007ffe0ff */
[C---:B------:R-:W-:Y:S01]  /*41dd0*/  IMAD.WIDE R166, R0.reuse, 0x4, R160 ;  /* 0x0000000400a67825 */ /* 0x040fe200078e02a0 */
[----:B------:R-:W-:Y:S01]  /*41de0*/  ISETP.LT.AND P5, PT, R207, c[0x0][0x178], !P2 ;  /* 0x00005e00cf007a0c */ /* 0x000fe200057a1270 */
[----:B------:R1:W-:Y:S01]  /*41df0*/  @P1 STG.E [R164.64], R171 ;  /* 0x000000aba4001986 */ /* 0x0003e2000c101904 */
[----:B------:R-:W-:Y:S02]  /*41e00*/  ISETP.GE.AND P1, PT, R3, c[0x0][0x17c], PT ;  /* 0x00005f0003007a0c */ /* 0x000fe40003f26270 */
[C---:B------:R-:W-:Y:S01]  /*41e10*/  IADD3 R3, R0.reuse, c[0x0][0x198], RZ ;  /* 0x0000660000037a10 */ /* 0x040fe20007ffe0ff */
[----:B------:R-:W-:Y:S01]  /*41e20*/  IMAD.WIDE R168, R0, 0x4, R4 ;  /* 0x0000000400a87825 */ /* 0x000fe200078e0204 */
[----:B------:R1:W-:Y:S01]  /*41e30*/  @P3 STG.E [R166.64], R175 ;  /* 0x000000afa6003986 */ /* 0x0003e2000c101904 */
[----:B------:R-:W-:Y:S02]  /*41e40*/  ISETP.LT.AND P3, PT, R138, c[0x0][0x178], !P2 ;  /* 0x00005e008a007a0c */ /* 0x000fe40005761270 */
[----:B-1----:R-:W-:-:S04]  /*41e50*/  IMAD.WIDE R164, R0, 0x4, R6 ;  /* 0x0000000400a47825 */ /* 0x002fc800078e0206 */
[C---:B------:R-:W-:Y:S01]  /*41e60*/  IMAD.WIDE R166, R3.reuse, 0x4, R162 ;  /* 0x0000000403a67825 */ /* 0x040fe200078e02a2 */
[----:B------:R1:W-:Y:S04]  /*41e70*/  @P6 STG.E [R164.64], R245 ;  /* 0x000000f5a4006986 */ /* 0x0003e8000c101904 */
[----:B------:R-:W4:Y:S04]  /*41e80*/  LDL.LU R175, [R1+0x810] ;  /* 0x0008100001af7983 */ /* 0x000f280000300800 */
[----:B-1----:R-:W4:Y:S01]  /*41e90*/  LDL.LU R245, [R1+0x720] ;  /* 0x0007200001f57983 */ /* 0x002f220000300800 */
[----:B------:R-:W-:-:S03]  /*41ea0*/  IMAD.WIDE R164, R3, 0x4, R6 ;  /* 0x0000000403a47825 */ /* 0x000fc600078e0206 */
[----:B---3--:R1:W-:Y:S01]  /*41eb0*/  @P4 STG.E [R168.64], R244 ;  /* 0x000000f4a8004986 */ /* 0x0083e2000c101904 */
[----:B------:R-:W-:Y:S02]  /*41ec0*/  ISETP.LT.AND P4, PT, R139, c[0x0][0x178], !P2 ;  /* 0x00005e008b007a0c */ /* 0x000fe40005781270 */
[----:B------:R-:W-:Y:S01]  /*41ed0*/  ISETP.LT.AND P2, PT, R99, c[0x0][0x178], !P2 ;  /* 0x00005e0063007a0c */ /* 0x000fe20005741270 */
[----:B--2---:R2:W-:Y:S04]  /*41ee0*/  @P5 STG.E [R166.64], R250 ;  /* 0x000000faa6005986 */ /* 0x0045e8000c101904 */
[----:B-1----:R-:W3:Y:S01]  /*41ef0*/  LDL.LU R244, [R1+0xab4] ;  /* 0x000ab40001f47983 */ /* 0x002ee20000300800 */
[----:B------:R-:W-:-:S04]  /*41f00*/  IMAD.WIDE R168, R3, 0x4, R4 ;  /* 0x0000000403a87825 */ /* 0x000fc800078e0204 */
[----:B--2---:R-:W-:Y:S01]  /*41f10*/  IMAD.WIDE R166, R3, 0x4, R160 ;  /* 0x0000000403a67825 */ /* 0x004fe200078e02a0 */
[----:B------:R-:W2:Y:S04]  /*41f20*/  LDL.LU R250, [R1+0x954] ;  /* 0x0009540001fa7983 */ /* 0x000ea80000300800 */
[----:B------:R1:W-:Y:S04]  /*41f30*/  @P3 STG.E [R166.64], R249 ;  /* 0x000000f9a6003986 */ /* 0x0003e8000c101904 */
[----:B------:R-:W-:Y:S04]  /*41f40*/  @P4 STG.E [R164.64], R172 ;  /* 0x000000aca4004986 */ /* 0x000fe8000c101904 */
[----:B-1----:R-:W2:Y:S04]  /*41f50*/  LDL.LU R249, [R1+0x814] ;  /* 0x0008140001f97983 */ /* 0x002ea80000300800 */
[----:B----4-:R1:W-:Y:S04]  /*41f60*/  @P2 STG.E [R168.64], R248 ;  /* 0x000000f8a8002986 */ /* 0x0103e8000c101904 */
[----:B-1----:R-:W4:Y:S01]  /*41f70*/  LDL.LU R248, [R1+0x724] ;  /* 0x0007240001f87983 */ /* 0x002f220000300800 */
[----:B------:R-:W-:-:S02]  /*41f80*/  ISETP.LT.AND P5, PT, R207, c[0x0][0x178], !P1 ;  /* 0x00005e00cf007a0c */ /* 0x000fc40004fa1270 */
[----:B------:R-:W-:Y:S02]  /*41f90*/  ISETP.LT.AND P6, PT, R138, c[0x0][0x178], !P1 ;  /* 0x00005e008a007a0c */ /* 0x000fe40004fc1270 */
[----:B------:R-:W-:Y:S02]  /*41fa0*/  IADD3 R0, R3, c[0x0][0x198], RZ ;  /* 0x0000660003007a10 */ /* 0x000fe40007ffe0ff */
[----:B------:R-:W-:-:S03]  /*41fb0*/  IADD3 R170, R252, 0x2b, RZ ;  /* 0x0000002bfcaa7810 */ /* 0x000fc60007ffe0ff */
[----:B------:R-:W-:Y:S01]  /*41fc0*/  IMAD.WIDE R166, R0, 0x4, R162 ;  /* 0x0000000400a67825 */ /* 0x000fe200078e02a2 */
[----:B------:R-:W-:Y:S02]  /*41fd0*/  ISETP.GE.AND P3, PT, R170, c[0x0][0x17c], PT ;  /* 0x00005f00aa007a0c */ /* 0x000fe40003f66270 */
[----:B------:R-:W-:Y:S01]  /*41fe0*/  ISETP.LT.AND P2, PT, R139, c[0x0][0x178], !P1 ;  /* 0x00005e008b007a0c */ /* 0x000fe20004f41270 */
[----:B------:R-:W-:Y:S01]  /*41ff0*/  IMAD.WIDE R164, R0, 0x4, R160 ;  /* 0x0000000400a47825 */ /* 0x000fe200078e02a0 */
[----:B------:R1:W-:Y:S01]  /*42000*/  @P5 STG.E [R166.64], R173 ;  /* 0x000000ada6005986 */ /* 0x0003e2000c101904 */
[----:B------:R-:W-:Y:S02]  /*42010*/  ISETP.LT.AND P1, PT, R99, c[0x0][0x178], !P1 ;  /* 0x00005e0063007a0c */ /* 0x000fe40004f21270 */
[----:B------:R-:W-:Y:S01]  /*42020*/  ISETP.LT.AND P5, PT, R207, c[0x0][0x178], !P3 ;  /* 0x00005e00cf007a0c */ /* 0x000fe20005fa1270 */
[----:B------:R1:W-:Y:S01]  /*42030*/  @P6 STG.E [R164.64], R174 ;  /* 0x000000aea4006986 */ /* 0x0003e2000c101904 */
[----:B------:R-:W-:-:S02]  /*42040*/  ISETP.LT.AND P4, PT, R138, c[0x0][0x178], !P3 ;  /* 0x00005e008a007a0c */ /* 0x000fc40005f81270 */
[----:B------:R-:W-:Y:S02]  /*42050*/  ISETP.LT.AND P6, PT, R139, c[0x0][0x178], !P3 ;  /* 0x00005e008b007a0c */ /* 0x000fe40005fc1270 */
[C---:B------:R-:W-:Y:S02]  /*42060*/  IADD3 R3, R0.reuse, c[0x0][0x198], RZ ;  /* 0x0000660000037a10 */ /* 0x040fe40007ffe0ff */
[----:B------:R-:W-:Y:S01]  /*42070*/  ISETP.LT.AND P3, PT, R99, c[0x0][0x178], !P3 ;  /* 0x00005e0063007a0c */ /* 0x000fe20005f61270 */
[C---:B-1----:R-:W-:Y:S01]  /*42080*/  IMAD.WIDE R166, R0.reuse, 0x4, R4 ;  /* 0x0000000400a67825 */ /* 0x042fe200078e0204 */
[----:B------:R-:W4:Y:S03]  /*42090*/  LDL.LU R173, [R1+0xaf4] ;  /* 0x000af40001ad7983 */ /* 0x000f260000300800 */
[----:B------:R-:W-:Y:S01]  /*420a0*/  IMAD.WIDE R164, R0, 0x4, R6 ;  /* 0x0000000400a47825 */ /* 0x000fe200078e0206 */
[----:B------:R-:W4:Y:S03]  /*420b0*/  LDL.LU R174, [R1+0xa14] ;  /* 0x000a140001ae7983 */ /* 0x000f260000300800 */
[C---:B------:R-:W-:Y:S01]  /*420c0*/  IMAD.WIDE R168, R3.reuse, 0x4, R162 ;  /* 0x0000000403a87825 */ /* 0x040fe200078e02a2 */
[----:B------:R1:W-:Y:S03]  /*420d0*/  @P2 STG.E [R164.64], R175 ;  /* 0x000000afa4002986 */ /* 0x0003e6000c101904 */
[C---:B------:R-:W-:Y:S01]  /*420e0*/  IMAD.WIDE R170, R3.reuse, 0x4, R160 ;  /* 0x0000000403aa7825 */ /* 0x040fe200078e02a0 */
[----:B------:R-:W-:Y:S03]  /*420f0*/  @P1 STG.E [R166.64], R245 ;  /* 0x000000f5a6001986 */ /* 0x000fe6000c101904 */
[C---:B-1----:R-:W-:Y:S01]  /*42100*/  IMAD.WIDE R164, R3.reuse, 0x4, R6 ;  /* 0x0000000403a47825 */ /* 0x042fe200078e0206 */
[C---:B------:R-:W-:Y:S01]  /*42110*/  IADD3 R0, R3.reuse, c[0x0][0x198], RZ ;  /* 0x0000660003007a10 */ /* 0x040fe20007ffe0ff */
        /* <DEDUP_REMOVED lines=9> */
[----:B------:R-:W-:Y:S01]  /*421b0*/  IADD3 R172, R252, 0x2c, RZ ;  /* 0x0000002cfcac7810 */ /* 0x000fe20007ffe0ff */
[----:B------:R-:W-:-:S02]  /*421c0*/  IMAD.WIDE R166, R0, 0x4, R162 ;  /* 0x0000000400a67825 */ /* 0x000fc400078e02a2 */
[----:B------:R-:W2:Y:S01]  /*421d0*/  LDL.LU R165, [R1+0xa10] ;  /* 0x000a100001a57983 */ /* 0x000ea20000300800 */
[----:B------:R-:W-:-:S04]  /*421e0*/  ISETP.GE.AND P2, PT, R172, c[0x0][0x17c], PT ;  /* 0x00005f00ac007a0c */ /* 0x000fc80003f46270 */
[----:B------:R-:W-:Y:S02]  /*421f0*/  ISETP.LT.AND P5, PT, R207, c[0x0][0x178], !P2 ;  /* 0x00005e00cf007a0c */ /* 0x000fe400057a1270 */
[----:B------:R-:W-:-:S04]  /*42200*/  IADD3 R172, R252, 0x2d, RZ ;  /* 0x0000002dfcac7810 */ /* 0x000fc80007ffe0ff */
[----:B------:R-:W-:Y:S02]  /*42210*/  ISETP.GE.AND P6, PT, R172, c[0x0][0x17c], PT ;  /* 0x00005f00ac007a0c */ /* 0x000fe40003fc6270 */
[----:B------:R-:W2:Y:S04]  /*42220*/  LDL.LU R172, [R1+0xac0] ;  /* 0x000ac00001ac7983 */ /* 0x000ea80000300800 */
[----:B------:R-:W2:Y:S04]  /*42230*/  LDL.LU R175, [R1+0x9f0] ;  /* 0x0009f00001af7983 */ /* 0x000ea80000300800 */
[----:B------:R-:W2:Y:S04]  /*42240*/  LDL.LU R245, [R1+0x850] ;  /* 0x0008500001f57983 */ /* 0x000ea80000300800 */
[----:B------:R-:W3:Y:S04]  /*42250*/  LDL.LU R249, [R1+0xb04] ;  /* 0x000b040001f97983 */ /* 0x000ee80000300800 */
[----:B------:R-:W3:Y:S04]  /*42260*/  LDL.LU R248, [R1+0xac4] ;  /* 0x000ac40001f87983 */ /* 0x000ee80000300800 */
[----:B----4-:R1:W-:Y:S04]  /*42270*/  @P5 STG.E [R166.64], R164 ;  /* 0x000000a4a6005986 */ /* 0x0103e8000c101904 */
[----:B-1----:R-:W4:Y:S01]  /*42280*/  LDL.LU R167, [R1+0x7c0] ;  /* 0x0007c00001a77983 */ /* 0x002f220000300800 */
[----:B------:R-:W-:-:S02]  /*42290*/  ISETP.LT.AND P4, PT, R138, c[0x0][0x178], !P2 ;  /* 0x00005e008a007a0c */ /* 0x000fc40005781270 */
[----:B------:R-:W-:Y:S02]  /*422a0*/  ISETP.LT.AND P1, PT, R139, c[0x0][0x178], !P2 ;  /* 0x00005e008b007a0c */ /* 0x000fe40005721270 */
[----:B------:R-:W-:Y:S01]  /*422b0*/  ISETP.LT.AND P2, PT, R99, c[0x0][0x178], !P2 ;  /* 0x00005e0063007a0c */ /* 0x000fe20005741270 */
[----:B------:R-:W-:-:S04]  /*422c0*/  IMAD.WIDE R168, R0, 0x4, R160 ;  /* 0x0000000400a87825 */ /* 0x000fc800078e02a0 */
[----:B------:R-:W-:Y:S01]  /*422d0*/  IMAD.WIDE R170, R0, 0x4, R6 ;  /* 0x0000000400aa7825 */ /* 0x000fe200078e0206 */
[----:B------:R-:W-:-:S03]  /*422e0*/  IADD3 R166, R252, 0x2f, RZ ;  /* 0x0000002ffca67810 */ /* 0x000fc60007ffe0ff */
[----:B--2---:R1:W-:Y:S04]  /*422f0*/  @P4 STG.E [R168.64], R165 ;  /* 0x000000a5a8004986 */ /* 0x0043e8000c101904 */
[----:B------:R2:W-:Y:S01]  /*42300*/  @P1 STG.E [R170.64], R3 ;  /* 0x00000003aa001986 */ /* 0x0005e2000c101904 */
[----:B------:R-:W-:Y:S01]  /*42310*/  ISETP.GE.AND P4, PT, R166, c[0x0][0x17c], PT ;  /* 0x00005f00a6007a0c */ /* 0x000fe20003f86270 */
[C---:B-1----:R-:W-:Y:S01]  /*42320*/  IMAD.WIDE R164, R0.reuse, 0x4, R4 ;  /* 0x0000000400a47825 */ /* 0x042fe200078e0204 */
[----:B--2---:R-:W-:-:S04]  /*42330*/  IADD3 R3, R0, c[0x0][0x198], RZ ;  /* 0x0000660000037a10 */ /* 0x004fc80007ffe0ff */
[C---:B------:R-:W-:Y:S01]  /*42340*/  IADD3 R0, R3.reuse, c[0x0][0x198], RZ ;  /* 0x0000660003007a10 */ /* 0x040fe20007ffe0ff */
[----:B------:R-:W-:-:S04]  /*42350*/  IMAD.WIDE R170, R3, 0x4, R162 ;  /* 0x0000000403aa7825 */ /* 0x000fc800078e02a2 */
[----:B------:R-:W-:Y:S01]  /*42360*/  IMAD.WIDE R168, R3, 0x4, R160 ;  /* 0x0000000403a87825 */ /* 0x000fe200078e02a0 */
[----:B------:R-:W-:Y:S02]  /*42370*/  ISETP.LT.AND P3, PT, R207, c[0x0][0x178], !P6 ;  /* 0x00005e00cf007a0c */ /* 0x000fe40007761270 */
[----:B------:R-:W-:Y:S02]  /*42380*/  ISETP.LT.AND P1, PT, R138, c[0x0][0x178], !P6 ;  /* 0x00005e008a007a0c */ /* 0x000fe40007721270 */
[----:B------:R-:W-:Y:S02]  /*42390*/  ISETP.LT.AND P5, PT, R139, c[0x0][0x178], !P6 ;  /* 0x00005e008b007a0c */ /* 0x000fe400077a1270 */
[----:B------:R-:W-:Y:S01]  /*423a0*/  ISETP.LT.AND P6, PT, R99, c[0x0][0x178], !P6 ;  /* 0x00005e0063007a0c */ /* 0x000fe200077c1270 */
[----:B----4-:R1:W-:Y:S02]  /*423b0*/  @P2 STG.E [R164.64], R167 ;  /* 0x000000a7a4002986 */ /* 0x0103e4000c101904 */
[----:B-1----:R-:W-:-:S04]  /*423c0*/  IMAD.WIDE R166, R3, 0x4, R6 ;  /* 0x0000000403a67825 */ /* 0x002fc800078e0206 */
[----:B------:R-:W-:Y:S02]  /*423d0*/  IMAD.WIDE R164, R3, 0x4, R4 ;  /* 0x0000000403a47825 */ /* 0x000fe400078e0204 */
[----:B------:R-:W2:Y:S04]  /*423e0*/  LDL.LU R3, [R1+0xb00] ;  /* 0x000b000001037983 */ /* 0x000ea80000300800 */
[----:B------:R-:W-:Y:S04]  /*423f0*/  @P3 STG.E [R170.64], R173 ;  /* 0x000000adaa003986 */ /* 0x000fe8000c101904 */
[----:B------:R-:W-:Y:S04]  /*42400*/  @P1 STG.E [R168.64], R174 ;  /* 0x000000aea8001986 */ /* 0x000fe8000c101904 */
[----:B---3--:R1:W-:Y:S04]  /*42410*/  @P5 STG.E [R166.64], R244 ;  /* 0x000000f4a6005986 */ /* 0x0083e8000c101904 */
[----:B------:R3:W-:Y:S04]  /*42420*/  @P6 STG.E [R164.64], R250 ;  /* 0x000000faa4006986 */ /* 0x0007e8000c101904 */
[----:B-1----:R-:W4:Y:S04]  /*42430*/  LDL.LU R244, [R1+0x9f4] ;  /* 0x0009f40001f47983 */ /* 0x002f280000300800 */
[----:B---3--:R-:W3:Y:S01]  /*42440*/  LDL.LU R250, [R1+0x854] ;  /* 0x0008540001fa7983 */ /* 0x008ee20000300800 */
[C---:B------:R-:W-:Y:S01]  /*42450*/  ISETP.LT.AND P2, PT, R207.reuse, c[0x0][0x178], !P0 ;  /* 0x00005e00cf007a0c */ /* 0x040fe20004741270 */
[----:B------:R-:W-:Y:S01]  /*42460*/  IMAD.WIDE R170, R0, 0x4, R162 ;  /* 0x0000000400aa7825 */ /* 0x000fe200078e02a2 */
[----:B------:R-:W-:Y:S01]  /*42470*/  ISETP.LT.AND P3, PT, R138, c[0x0][0x178], !P0 ;  /* 0x00005e008a007a0c */ /* 0x000fe20004761270 */
[----:B------:R-:W3:Y:S01]  /*42480*/  LDL.LU R173, [R1+0x628] ;  /* 0x0006280001ad7983 */ /* 0x000ee20000300800 */
[----:B------:R-:W-:Y:S01]  /*42490*/  IADD3 R164, R252, 0x30, RZ ;  /* 0x00000030fca47810 */ /* 0x000fe20007ffe0ff */
[----:B------:R-:W-:Y:S01]  /*424a0*/  IMAD.WIDE R166, R0, 0x4, R160 ;  /* 0x0000000400a67825 */ /* 0x000fe200078e02a0 */
[----:B------:R-:W-:Y:S01]  /*424b0*/  ISETP.LT.AND P6, PT, R207, c[0x0][0x178], !P4 ;  /* 0x00005e00cf007a0c */ /* 0x000fe200067c1270 */
[----:B------:R-:W3:Y:S01]  /*424c0*/  LDL.LU R174, [R1+0x438] ;  /* 0x0004380001ae7983 */ /* 0x000ee20000300800 */
[----:B------:R-:W-:Y:S01]  /*424d0*/  ISETP.GE.AND P1, PT, R164, c[0x0][0x17c], PT ;  /* 0x00005f00a4007a0c */ /* 0x000fe20003f26270 */
[----:B------:R-:W-:Y:S01]  /*424e0*/  IMAD.WIDE R164, R0, 0x4, R6 ;  /* 0x0000000400a47825 */ /* 0x000fe200078e0206 */
[----:B------:R-:W-:-:S03]  /*424f0*/  ISETP.LT.AND P5, PT, R138, c[0x0][0x178], !P4 ;  /* 0x00005e008a007a0c */ /* 0x000fc600067a1270 */
[C---:B------:R-:W-:Y:S01]  /*42500*/  IMAD.WIDE R168, R0.reuse, 0x4, R4 ;  /* 0x0000000400a87825 */ /* 0x040fe200078e0204 */
[----:B--2---:R1:W-:Y:S01]  /*42510*/  @P2 STG.E [R170.64], R3 ;  /* 0x00000003aa002986 */ /* 0x0043e2000c101904 */
[----:B------:R-:W-:Y:S02]  /*42520*/  ISETP.LT.AND P2, PT, R139, c[0x0][0x178], !P0 ;  /* 0x00005e008b007a0c */ /* 0x000fe40004741270 */
[----:B------:R-:W-:Y:S01]  /*42530*/  ISETP.LT.AND P0, PT, R99, c[0x0][0x178], !P0 ;  /* 0x00005e0063007a0c */ /* 0x000fe20004701270 */
[----:B------:R2:W-:Y:S01]  /*42540*/  @P3 STG.E [R166.64], R172 ;  /* 0x000000aca6003986 */ /* 0x0005e2000c101904 */
[----:B-1----:R-:W-:-:S09]  /*42550*/  IADD3 R3, R0, c[0x0][0x198], RZ ;  /* 0x0000660000037a10 */ /* 0x002fd20007ffe0ff */
[----:B------:R1:W-:Y:S01]  /*42560*/  @P2 STG.E [R164.64], R175 ;  /* 0x000000afa4002986 */ /* 0x0003e2000c101904 */
[----:B------:R-:W-:-:S03]  /*42570*/  IMAD.WIDE R170, R3, 0x4, R162 ;  /* 0x0000000403aa7825 */ /* 0x000fc600078e02a2 */
[----:B------:R4:W-:Y:S01]  /*42580*/  @P0 STG.E [R168.64], R245 ;  /* 0x000000f5a8000986 */ /* 0x0009e2000c101904 */
[----:B--2---:R-:W-:-:S03]  /*42590*/  IMAD.WIDE R166, R3, 0x4, R160 ;  /* 0x0000000403a67825 */ /* 0x004fc600078e02a0 */
[----:B-1----:R-:W2:Y:S04]  /*425a0*/  LDL.LU R175, [R1+0x198] ;  /* 0x0001980001af7983 */ /* 0x002ea80000300800 */
[----:B------:R1:W-:Y:S04]  /*425b0*/  @P6 STG.E [R170.64], R249 ;  /* 0x000000f9aa006986 */ /* 0x0003e8000c101904 */
[----:B----4-:R-:W4:Y:S04]  /*425c0*/  LDL.LU R245, [R1+0x98] ;  /* 0x0000980001f57983 */ /* 0x010f280000300800 */
[----:B------:R3:W-:Y:S04]  /*425d0*/  @P5 STG.E [R166.64], R248 ;  /* 0x000000f8a6005986 */ /* 0x0007e8000c101904 */
[----:B-1----:R-:W4:Y:S01]  /*425e0*/  LDL.LU R249, [R1+0x62c] ;  /* 0x00062c0001f97983 */ /* 0x002f220000300800 */
[----:B------:R-:W-:-:S03]  /*425f0*/  ISETP.LT.AND P6, PT, R139, c[0x0][0x178], !P4 ;  /* 0x00005e008b007a0c */ /* 0x000fc600067c1270 */
[----:B---3--:R-:W3:Y:S01]  /*42600*/  LDL.LU R248, [R1+0x43c] ;  /* 0x00043c0001f87983 */ /* 0x008ee20000300800 */
[----:B------:R-:W-:Y:S01]  /*42610*/  ISETP.LT.AND P4, PT, R99, c[0x0][0x178], !P4 ;  /* 0x00005e0063007a0c */ /* 0x000fe20006781270 */
[----:B------:R-:W-:-:S04]  /*42620*/  IMAD.WIDE R164, R3, 0x4, R6 ;  /* 0x0000000403a47825 */ /* 0x000fc800078e0206 */
[----:B------:R-:W-:-:S04]  /*42630*/  IMAD.WIDE R166, R3, 0x4, R4 ;  /* 0x0000000403a67825 */ /* 0x000fc800078e0204 */
[----:B------:R1:W-:Y:S04]  /*42640*/  @P6 STG.E [R164.64], R244 ;  /* 0x000000f4a4006986 */ /* 0x0003e8000c101904 */
[----:B------:R1:W-:Y:S04]  /*42650*/  @P4 STG.E [R166.64], R250 ;  /* 0x000000faa6004986 */ /* 0x0003e8000c101904 */
[----:B-1----:R-:W3:Y:S04]  /*42660*/  LDL.LU R244, [R1+0x19c] ;  /* 0x00019c0001f47983 */ /* 0x002ee80000300800 */
[----:B------:R-:W3:Y:S01]  /*42670*/  LDL.LU R250, [R1+0x9c] ;  /* 0x00009c0001fa7983 */ /* 0x000ee20000300800 */
[----:B------:R-:W-:-:S02]  /*42680*/  ISETP.LT.AND P5, PT, R207, c[0x0][0x178], !P1 ;  /* 0x00005e00cf007a0c */ /* 0x000fc40004fa1270 */
[----:B------:R-:W-:Y:S02]  /*42690*/  IADD3 R0, R3, c[0x0][0x198], RZ ;  /* 0x0000660003007a10 */ /* 0x000fe40007ffe0ff */
[----:B------:R-:W-:Y:S02]  /*426a0*/  IADD3 R170, R252, 0x31, RZ ;  /* 0x00000031fcaa7810 */ /* 0x000fe40007ffe0ff */
[----:B------:R-:W-:Y:S02]  /*426b0*/  ISETP.LT.AND P3, PT, R138, c[0x0][0x178], !P1 ;  /* 0x00005e008a007a0c */ /* 0x000fe40004f61270 */
[----:B------:R-:W-:Y:S01]  /*426c0*/  ISETP.LT.AND P0, PT, R139, c[0x0][0x178], !P1 ;  /* 0x00005e008b007a0c */ /* 0x000fe20004f01270 */
[----:B------:R-:W-:Y:S01]  /*426d0*/  IMAD.WIDE R168, R0, 0x4, R162 ;  /* 0x0000000400a87825 */ /* 0x000fe200078e02a2 */
[----:B------:R-:W-:Y:S02]  /*426e0*/  ISETP.GE.AND P6, PT, R170, c[0x0][0x17c], PT ;  /* 0x00005f00aa007a0c */ /* 0x000fe40003fc6270 */
[----:B------:R-:W-:Y:S01]  /*426f0*/  ISETP.LT.AND P1, PT, R99, c[0x0][0x178], !P1 ;  /* 0x00005e0063007a0c */ /* 0x000fe20004f21270 */
[----:B------:R-:W-:Y:S01]  /*42700*/  IMAD.WIDE R166, R0, 0x4, R160 ;  /* 0x0000000400a67825 */ /* 0x000fe200078e02a0 */
[----:B------:R1:W-:Y:S01]  /*42710*/  @P5 STG.E [R168.64], R173 ;  /* 0x000000ada8005986 */ /* 0x0003e2000c101904 */
[----:B------:R-:W-:-:S02]  /*42720*/  ISETP.LT.AND P4, PT, R207, c[0x0][0x178], !P6 ;  /* 0x00005e00cf007a0c */ /* 0x000fc40007781270 */
[----:B------:R-:W-:Y:S01]  /*42730*/  IMAD.WIDE R164, R0, 0x4, R6 ;  /* 0x0000000400a47825 */ /* 0x000fe200078e0206 */
[----:B------:R-:W-:Y:S02]  /*42740*/  ISETP.LT.AND P5, PT, R138, c[0x0][0x178], !P6 ;  /* 0x00005e008a007a0c */ /* 0x000fe400077a1270 */
[----:B------:R-:W-:Y:S01]  /*42750*/  IADD3 R3, R0, c[0x0][0x198], RZ ;  /* 0x0000660000037a10 */ /* 0x000fe20007ffe0ff */
[----:B------:R1:W-:Y:S01]  /*42760*/  @P3 STG.E [R166.64], R174 ;  /* 0x000000aea6003986 */ /* 0x0003e2000c101904 */
[C---:B------:R-:W-:Y:S02]  /*42770*/  IADD3 R171, R252.reuse, 0x33, RZ ;  /* 0x00000033fcab7810 */ /* 0x040fe40007ffe0ff */
[----:B------:R-:W-:Y:S01]  /*42780*/  IADD3 R170, R252, 0x32, RZ ;  /* 0x00000032fcaa7810 */ /* 0x000fe20007ffe0ff */
[----:B-1----:R-:W-:Y:S01]  /*42790*/  IMAD.WIDE R168, R3, 0x4, R160 ;  /* 0x0000000403a87825 */ /* 0x002fe200078e02a0 */
[----:B------:R-:W-:Y:S02]  /*427a0*/  ISETP.GE.AND P2, PT, R171, c[0x0][0x17c], PT ;  /* 0x00005f00ab007a0c */ /* 0x000fe40003f46270 */
[----:B------:R-:W3:Y:S01]  /*427b0*/  LDL.LU R171, [R1+0x278] ;  /* 0x0002780001ab7983 */ /* 0x000ee20000300800 */
[----:B------:R-:W-:Y:S01]  /*427c0*/  ISETP.GE.AND P3, PT, R170, c[0x0][0x17c], PT ;  /* 0x00005f00aa007a0c */ /* 0x000fe20003f66270 */
[----:B------:R-:W-:-:S02]  /*427d0*/  IMAD.WIDE R166, R3, 0x4, R162 ;  /* 0x0000000403a67825 */ /* 0x000fc400078e02a2 */
[----:B------:R-:W3:Y:S04]  /*427e0*/  LDL.LU R170, [R1+0x528] ;  /* 0x0005280001aa7983 */ /* 0x000ee80000300800 */
[----:B------:R-:W3:Y:S04]  /*427f0*/  LDL.LU R172, [R1+0x128] ;  /* 0x0001280001ac7983 */ /* 0x000ee80000300800 */
[----:B--2---:R1:W-:Y:S02]  /*42800*/  @P0 STG.E [R164.64], R175 ;  /* 0x000000afa4000986 */ /* 0x0043e4000c101904 */
[----:B-1----:R-:W-:Y:S01]  /*42810*/  IMAD.WIDE R164, R0, 0x4, R4 ;  /* 0x0000000400a47825 */ /* 0x002fe200078e0204 */
[----:B------:R-:W-:-:S04]  /*42820*/  IADD3 R0, R3, c[0x0][0x198], RZ ;  /* 0x0000660003007a10 */ /* 0x000fc80007ffe0ff */
[----:B----4-:R1:W-:Y:S04]  /*42830*/  @P1 STG.E [R164.64], R245 ;  /* 0x000000f5a4001986 */ /* 0x0103e8000c101904 */
[----:B------:R2:W-:Y:S04]  /*42840*/  @P4 STG.E [R166.64], R249 ;  /* 0x000000f9a6004986 */ /* 0x0005e8000c101904 */
[----:B---3--:R3:W-:Y:S01]  /*42850*/  @P5 STG.E [R168.64], R248 ;  /* 0x000000f8a8005986 */ /* 0x0087e2000c101904 */
[----:B-1----:R-:W-:-:S03]  /*42860*/  IMAD.WIDE R164, R3, 0x4, R6 ;  /* 0x0000000403a47825 */ /* 0x002fc600078e0206 */
[----:B--2---:R-:W2:Y:S01]  /*42870*/  LDL.LU R249, [R1+0x7bc] ;  /* 0x0007bc0001f97983 */ /* 0x004ea20000300800 */
[----:B------:R-:W-:-:S03]  /*42880*/  IMAD.WIDE R166, R3, 0x4, R4 ;  /* 0x0000000403a67825 */ /* 0x000fc600078e0204 */
[----:B---3--:R-:W3:Y:S01]  /*42890*/  LDL.LU R248, [R1+0x52c] ;  /* 0x00052c0001f87983 */ /* 0x008ee20000300800 */
[----:B------:R-:W-:-:S03]  /*428a0*/  ISETP.LT.AND P0, PT, R139, c[0x0][0x178], !P6 ;  /* 0x00005e008b007a0c */ /* 0x000fc60007701270 */
[----:B------:R-:W4:Y:S01]  /*428b0*/  LDL.LU R3, [R1+0x7b8] ;  /* 0x0007b80001037983 */ /* 0x000f220000300800 */
[----:B------:R-:W-:-:S09]  /*428c0*/  ISETP.LT.AND P6, PT, R99, c[0x0][0x178], !P6 ;  /* 0x00005e0063007a0c */ /* 0x000fd200077c1270 */
[----:B------:R1:W-:Y:S04]  /*428d0*/  @P0 STG.E [R164.64], R244 ;  /* 0x000000f4a4000986 */ /* 0x0003e8000c101904 */
[----:B------:R1:W-:Y:S04]  /*428e0*/  @P6 STG.E [R166.64], R250 ;  /* 0x000000faa6006986 */ /* 0x0003e8000c101904 */
[----:B-1----:R-:W2:Y:S04]  /*428f0*/  LDL.LU R244, [R1+0x27c] ;  /* 0x00027c0001f47983 */ /* 0x002ea80000300800 */
[----:B------:R-:W3:Y:S01]  /*42900*/  LDL.LU R250, [R1+0x12c] ;  /* 0x00012c0001fa7983 */ /* 0x000ee20000300800 */
[----:B------:R-:W-:-:S02]  /*42910*/  ISETP.LT.AND P5, PT, R207, c[0x0][0x178], !P3 ;  /* 0x00005e00cf007a0c */ /* 0x000fc40005fa1270 */
[----:B------:R-:W-:Y:S01]  /*42920*/  IADD3 R168, R252, 0x36, RZ ;  /* 0x00000036fca87810 */ /* 0x000fe20007ffe0ff */
[----:B------:R-:W3:Y:S01]  /*42930*/  LDL.LU R173, [R1+0x828] ;  /* 0x0008280001ad7983 */ /* 0x000ee20000300800 */
[----:B------:R-:W-:Y:S02]  /*42940*/  ISETP.LT.AND P1, PT, R138, c[0x0][0x178], !P3 ;  /* 0x00005e008a007a0c */ /* 0x000fe40005f21270 */
[----:B------:R-:W-:Y:S01]  /*42950*/  ISETP.LT.AND P4, PT, R139, c[0x0][0x178], !P3 ;  /* 0x00005e008b007a0c */ /* 0x000fe20005f81270 */
[----:B------:R-:W-:Y:S01]  /*42960*/  IMAD.WIDE R164, R0, 0x4, R160 ;  /* 0x0000000400a47825 */ /* 0x000fe200078e02a0 */
[----:B------:R-:W-:Y:S01]  /*42970*/  ISETP.GE.AND P0, PT, R168, c[0x0][0x17c], PT ;  /* 0x00005f00a8007a0c */ /* 0x000fe20003f06270 */
[----:B------:R-:W3:Y:S02]  /*42980*/  LDL.LU R174, [R1+0x748] ;  /* 0x0007480001ae7983 */ /* 0x000ee40000300800 */
[C---:B------:R-:W-:Y:S01]  /*42990*/  IMAD.WIDE R168, R0.reuse, 0x4, R162 ;  /* 0x0000000400a87825 */ /* 0x040fe200078e02a2 */
[----:B------:R-:W-:Y:S01]  /*429a0*/  ISETP.LT.AND P3, PT, R99, c[0x0][0x178], !P3 ;  /* 0x00005e0063007a0c */ /* 0x000fe20005f61270 */
[----:B------:R-:W3:Y:S01]  /*429b0*/  LDL.LU R175, [R1+0x448] ;  /* 0x0004480001af7983 */ /* 0x000ee20000300800 */
[----:B------:R-:W-:Y:S01]  /*429c0*/  ISETP.LT.AND P6, PT, R207, c[0x0][0x178], !P2 ;  /* 0x00005e00cf007a0c */ /* 0x000fe200057c1270 */
[----:B------:R-:W-:-:S02]  /*429d0*/  IMAD.WIDE R166, R0, 0x4, R6 ;  /* 0x0000000400a67825 */ /* 0x000fc400078e0206 */
[----:B------:R-:W3:Y:S04]  /*429e0*/  LDL.LU R245, [R1+0x1c8] ;  /* 0x0001c80001f57983 */ /* 0x000ee80000300800 */
[----:B----4-:R1:W-:Y:S01]  /*429f0*/  @P5 STG.E [R168.64], R3 ;  /* 0x00000003a8005986 */ /* 0x0103e2000c101904 */
[----:B------:R-:W-:-:S03]  /*42a00*/  ISETP.LT.AND P5, PT, R138, c[0x0][0x178], !P2 ;  /* 0x00005e008a007a0c */ /* 0x000fc600057a1270 */
[----:B------:R4:W-:Y:S01]  /*42a10*/  @P1 STG.E [R164.64], R170 ;  /* 0x000000aaa4001986 */ /* 0x0009e2000c101904 */
[----:B------:R-:W-:-:S03]  /*42a20*/  ISETP.LT.AND P1, PT, R139, c[0x0][0x178], !P2 ;  /* 0x00005e008b007a0c */ /* 0x000fc60005721270 */
[----:B------:R2:W-:Y:S01]  /*42a30*/  @P4 STG.E [R166.64], R171 ;  /* 0x000000aba6004986 */ /* 0x0005e2000c101904 */
[C---:B-1----:R-:W-:Y:S01]  /*42a40*/  IADD3 R3, R0.reuse, c[0x0][0x198], RZ ;  /* 0x0000660000037a10 */ /* 0x042fe20007ffe0ff */
[----:B----4-:R-:W-:-:S04]  /*42a50*/  IMAD.WIDE R164, R0, 0x4, R4 ;  /* 0x0000000400a47825 */ /* 0x010fc800078e0204 */
[----:B--2---:R-:W-:Y:S01]  /*42a60*/  IMAD.WIDE R166, R3, 0x4, R162 ;  /* 0x0000000403a67825 */ /* 0x004fe200078e02a2 */
[----:B------:R-:W-:Y:S01]  /*42a70*/  @P3 STG.E [R164.64], R172 ;  /* 0x000000aca4003986 */ /* 0x000fe2000c101904 */
[----:B------:R-:W-:Y:S02]  /*42a80*/  ISETP.LT.AND P2, PT, R99, c[0x0][0x178], !P2 ;  /* 0x00005e0063007a0c */ /* 0x000fe40005741270 */
[C---:B------:R-:W-:Y:S01]  /*42a90*/  IMAD.WIDE R168, R3.reuse, 0x4, R160 ;  /* 0x0000000403a87825 */ /* 0x040fe200078e02a0 */
[----:B------:R1:W-:Y:S04]  /*42aa0*/  @P6 STG.E [R166.64], R249 ;  /* 0x000000f9a6006986 */ /* 0x0003e8000c101904 */
[----:B---3--:R2:W-:Y:S04]  /*42ab0*/  @P5 STG.E [R168.64], R248 ;  /* 0x000000f8a8005986 */ /* 0x0085e8000c101904 */
        /* <DEDUP_REMOVED lines=9> */
[----:B------:R-:W-:Y:S01]  /*42b50*/  IADD3 R0, R3, c[0x0][0x198], RZ ;  /* 0x0000660003007a10 */ /* 0x000fe20007ffe0ff */
[----:B------:R-:W4:Y:S01]  /*42b60*/  LDL.LU R172, [R1+0x8fc] ;  /* 0x0008fc0001ac7983 */ /* 0x000f220000300800 */
[----:B------:R-:W-:-:S04]  /*42b70*/  ISETP.GE.AND P4, PT, R170, c[0x0][0x17c], PT ;  /* 0x00005f00aa007a0c */ /* 0x000fc80003f86270 */
[----:B------:R-:W-:Y:S02]  /*42b80*/  ISETP.LT.AND P6, PT, R207, c[0x0][0x178], !P4 ;  /* 0x00005e00cf007a0c */ /* 0x000fe400067c1270 */
[----:B------:R-:W-:Y:S02]  /*42b90*/  ISETP.LT.AND P3, PT, R138, c[0x0][0x178], !P4 ;  /* 0x00005e008a007a0c */ /* 0x000fe40006761270 */
[----:B------:R-:W-:Y:S02]  /*42ba0*/  ISETP.LT.AND P5, PT, R139, c[0x0][0x178], !P4 ;  /* 0x00005e008b007a0c */ /* 0x000fe400067a1270 */
[----:B------:R-:W-:Y:S02]  /*42bb0*/  IADD3 R170, R252, 0x35, RZ ;  /* 0x00000035fcaa7810 */ /* 0x000fe40007ffe0ff */
[----:B------:R-:W-:Y:S01]  /*42bc0*/  ISETP.LT.AND P4, PT, R99, c[0x0][0x178], !P4 ;  /* 0x00005e0063007a0c */ /* 0x000fe20006781270 */
[----:B------:R-:W-:Y:S01]  /*42bd0*/  IMAD.WIDE R168, R0, 0x4, R162 ;  /* 0x0000000400a87825 */ /* 0x000fe200078e02a2 */
[----:B------:R-:W-:-:S03]  /*42be0*/  ISETP.GE.AND P1, PT, R170, c[0x0][0x17c], PT ;  /* 0x00005f00aa007a0c */ /* 0x000fc60003f26270 */
[C---:B------:R-:W-:Y:S01]  /*42bf0*/  IMAD.WIDE R166, R0.reuse, 0x4, R160 ;  /* 0x0000000400a67825 */ /* 0x040fe200078e02a0 */
[----:B------:R1:W-:Y:S01]  /*42c00*/  @P6 STG.E [R168.64], R173 ;  /* 0x000000ada8006986 */ /* 0x0003e2000c101904 */
[----:B------:R-:W-:Y:S02]  /*42c10*/  ISETP.LT.AND P2, PT, R207, c[0x0][0x178], !P1 ;  /* 0x00005e00cf007a0c */ /* 0x000fe40004f41270 */
[C---:B------:R-:W-:Y:S01]  /*42c20*/  IMAD.WIDE R164, R0.reuse, 0x4, R6 ;  /* 0x0000000400a47825 */ /* 0x040fe200078e0206 */
[----:B------:R-:W-:Y:S01]  /*42c30*/  @P3 STG.E [R166.64], R174 ;  /* 0x000000aea6003986 */ /* 0x000fe2000c101904 */
[----:B------:R-:W-:Y:S02]  /*42c40*/  IADD3 R3, R0, c[0x0][0x198], RZ ;  /* 0x0000660000037a10 */ /* 0x000fe40007ffe0ff */
[----:B------:R-:W-:Y:S01]  /*42c50*/  ISETP.LT.AND P3, PT, R138, c[0x0][0x178], !P1 ;  /* 0x00005e008a007a0c */ /* 0x000fe20004f61270 */
[----:B------:R1:W-:Y:S02]  /*42c60*/  @P5 STG.E [R164.64], R175 ;  /* 0x000000afa4005986 */ /* 0x0003e4000c101904 */
[----:B-1----:R-:W-:-:S05]  /*42c70*/  IMAD.WIDE R168, R0, 0x4, R4 ;  /* 0x0000000400a87825 */ /* 0x002fca00078e0204 */
[----:B------:R-:W-:Y:S01]  /*42c80*/  @P4 STG.E [R168.64], R245 ;  /* 0x000000f5a8004986 */ /* 0x000fe2000c101904 */
[----:B------:R-:W-:Y:S01]  /*42c90*/  ISETP.LT.AND P4, PT, R139, c[0x0][0x178], !P1 ;  /* 0x00005e008b007a0c */ /* 0x000fe20004f81270 */
[----:B------:R-:W-:Y:S01]  /*42ca0*/  IMAD.WIDE R164, R3, 0x4, R162 ;  /* 0x0000000403a47825 */ /* 0x000fe200078e02a2 */
[----:B------:R-:W-:-:S03]  /*42cb0*/  ISETP.LT.AND P1, PT, R99, c[0x0][0x178], !P1 ;  /* 0x00005e0063007a0c */ /* 0x000fc60004f21270 */
        /* <DEDUP_REMOVED lines=13> */
[----:B------:R-:W-:-:S02]  /*42d90*/  ISETP.LT.AND P6, PT, R207, c[0x0][0x178], !P0 ;  /* 0x00005e00cf007a0c */ /* 0x000fc400047c1270 */
[----:B------:R-:W-:Y:S02]  /*42da0*/  IADD3 R168, R252, 0x37, RZ ;  /* 0x00000037fca87810 */ /* 0x000fe40007ffe0ff */
[----:B------:R-:W-:Y:S01]  /*42db0*/  ISETP.LT.AND P5, PT, R138, c[0x0][0x178], !P0 ;  /* 0x00005e008a007a0c */ /* 0x000fe200047a1270 */
[----:B------:R-:W-:Y:S01]  /*42dc0*/  IMAD.WIDE R170, R0, 0x4, R160 ;  /* 0x0000000400aa7825 */ /* 0x000fe200078e02a0 */
[----:B------:R-:W-:Y:S01]  /*42dd0*/  ISETP.LT.AND P3, PT, R139, c[0x0][0x178], !P0 ;  /* 0x00005e008b007a0c */ /* 0x000fe20004761270 */
[----:B------:R-:W3:Y:S01]  /*42de0*/  LDL.LU R244, [R1+0x28c] ;  /* 0x00028c0001f47983 */ /* 0x000ee20000300800 */
[----:B------:R-:W-:Y:S01]  /*42df0*/  ISETP.GE.AND P2, PT, R168, c[0x0][0x17c], PT ;  /* 0x00005f00a8007a0c */ /* 0x000fe20003f46270 */
[C---:B------:R-:W-:Y:S02]  /*42e00*/  IMAD.WIDE R168, R0.reuse, 0x4, R162 ;  /* 0x0000000400a87825 */ /* 0x040fe400078e02a2 */
[----:B------:R-:W3:Y:S04]  /*42e10*/  LDL.LU R173, [R1+0x988] ;  /* 0x0009880001ad7983 */ /* 0x000ee80000300800 */
[----:B------:R-:W3:Y:S04]  /*42e20*/  LDL.LU R174, [R1+0x888] ;  /* 0x0008880001ae7983 */ /* 0x000ee80000300800 */
[----:B------:R-:W3:Y:S04]  /*42e30*/  LDL.LU R175, [R1+0x798] ;  /* 0x0007980001af7983 */ /* 0x000ee80000300800 */
[----:B------:R-:W3:Y:S04]  /*42e40*/  LDL.LU R245, [R1+0x538] ;  /* 0x0005380001f57983 */ /* 0x000ee80000300800 */
[----:B------:R-:W3:Y:S04]  /*42e50*/  LDL.LU R250, [R1+0x98c] ;  /* 0x00098c0001fa7983 */ /* 0x000ee80000300800 */
[----:B--2---:R1:W-:Y:S04]  /*42e60*/  @P6 STG.E [R168.64], R165 ;  /* 0x000000a5a8006986 */ /* 0x0043e8000c101904 */
[----:B------:R2:W-:Y:S01]  /*42e70*/  @P5 STG.E [R170.64], R3 ;  /* 0x00000003aa005986 */ /* 0x0005e2000c101904 */
[C---:B-1----:R-:W-:Y:S01]  /*42e80*/  IMAD.WIDE R164, R0.reuse, 0x4, R6 ;  /* 0x0000000400a47825 */ /* 0x042fe200078e0206 */
[----:B--2---:R-:W-:-:S04]  /*42e90*/  IADD3 R3, R0, c[0x0][0x198], RZ ;  /* 0x0000660000037a10 */ /* 0x004fc80007ffe0ff */
[----:B----4-:R1:W-:Y:S02]  /*42ea0*/  @P3 STG.E [R164.64], R167 ;  /* 0x000000a7a4003986 */ /* 0x0103e4000c101904 */
[----:B-1----:R-:W-:Y:S02]  /*42eb0*/  IMAD.WIDE R164, R0, 0x4, R4 ;  /* 0x0000000400a47825 */ /* 0x002fe400078e0204 */
[----:B------:R-:W2:Y:S01]  /*42ec0*/  LDL.LU R0, [R1+0x288] ;  /* 0x0002880001007983 */ /* 0x000ea20000300800 */
[----:B------:R-:W-:Y:S02]  /*42ed0*/  ISETP.LT.AND P1, PT, R99, c[0x0][0x178], !P0 ;  /* 0x00005e0063007a0c */ /* 0x000fe40004721270 */
[----:B------:R-:W-:Y:S02]  /*42ee0*/  ISETP.LT.AND P6, PT, R207, c[0x0][0x178], !P2 ;  /* 0x00005e00cf007a0c */ /* 0x000fe400057c1270 */
[----:B------:R-:W-:Y:S02]  /*42ef0*/  ISETP.LT.AND P5, PT, R138, c[0x0][0x178], !P2 ;  /* 0x00005e008a007a0c */ /* 0x000fe400057a1270 */
[----:B------:R-:W-:-:S02]  /*42f00*/  ISETP.LT.AND P4, PT, R139, c[0x0][0x178], !P2 ;  /* 0x00005e008b007a0c */ /* 0x000fc40005781270 */
[C---:B------:R-:W-:Y:S02]  /*42f10*/  IADD3 R166, R252.reuse, 0x39, RZ ;  /* 0x00000039fca67810 */ /* 0x040fe40007ffe0ff */
[----:B------:R-:W-:Y:S02]  /*42f20*/  IADD3 R168, R252, 0x38, RZ ;  /* 0x00000038fca87810 */ /* 0x000fe40007ffe0ff */
[----:B------:R-:W-:Y:S01]  /*42f30*/  ISETP.GE.AND P0, PT, R166, c[0x0][0x17c], PT ;  /* 0x00005f00a6007a0c */ /* 0x000fe20003f06270 */
[----:B------:R-:W-:Y:S01]  /*42f40*/  IMAD.WIDE R166, R3, 0x4, R162 ;  /* 0x0000000403a67825 */ /* 0x000fe200078e02a2 */
[----:B------:R-:W-:-:S03]  /*42f50*/  ISETP.GE.AND P3, PT, R168, c[0x0][0x17c], PT ;  /* 0x00005f00a8007a0c */ /* 0x000fc60003f66270 */
[----:B------:R-:W-:-:S04]  /*42f60*/  IMAD.WIDE R168, R3, 0x4, R160 ;  /* 0x0000000403a87825 */ /* 0x000fc800078e02a0 */
[----:B------:R-:W-:Y:S01]  /*42f70*/  IMAD.WIDE R170, R3, 0x4, R6 ;  /* 0x0000000403aa7825 */ /* 0x000fe200078e0206 */
[----:B------:R-:W-:Y:S01]  /*42f80*/  ISETP.LT.AND P2, PT, R99, c[0x0][0x178], !P2 ;  /* 0x00005e0063007a0c */ /* 0x000fe20005741270 */
[----:B--2---:R-:W-:Y:S04]  /*42f90*/  @P1 STG.E [R164.64], R0 ;  /* 0x00000000a4001986 */ /* 0x004fe8000c101904 */
[----:B------:R-:W-:Y:S04]  /*42fa0*/  @P6 STG.E [R166.64], R172 ;  /* 0x000000aca6006986 */ /* 0x000fe8000c101904 */
[----:B---3--:R1:W-:Y:S04]  /*42fb0*/  @P5 STG.E [R168.64], R249 ;  /* 0x000000f9a8005986 */ /* 0x0083e8000c101904 */
[----:B------:R2:W-:Y:S04]  /*42fc0*/  @P4 STG.E [R170.64], R248 ;  /* 0x000000f8aa004986 */ /* 0x0005e8000c101904 */
[----:B-1----:R-:W3:Y:S04]  /*42fd0*/  LDL.LU R249, [R1+0x88c] ;  /* 0x00088c0001f97983 */ /* 0x002ee80000300800 */
[----:B--2---:R-:W2:Y:S01]  /*42fe0*/  LDL.LU R248, [R1+0x79c] ;  /* 0x00079c0001f87983 */ /* 0x004ea20000300800 */
[----:B------:R-:W-:-:S02]  /*42ff0*/  ISETP.LT.AND P4, PT, R207, c[0x0][0x178], !P3 ;  /* 0x00005e00cf007a0c */ /* 0x000fc40005f81270 */
        /* <DEDUP_REMOVED lines=11> */
[----:B------:R-:W-:-:S03]  /*430b0*/  ISETP.GE.AND P2, PT, R0, c[0x0][0x17c], PT ;  /* 0x00005f0000007a0c */ /* 0x000fc60003f46270 */
[----:B------:R4:W-:Y:S01]  /*430c0*/  @P6 STG.E [R168.64], R174 ;  /* 0x000000aea8006986 */ /* 0x0009e2000c101904 */
[----:B------:R-:W-:Y:S02]  /*430d0*/  ISETP.LT.AND P6, PT, R138, c[0x0][0x178], !P0 ;  /* 0x00005e008a007a0c */ /* 0x000fe400047c1270 */
[----:B------:R-:W-:Y:S01]  /*430e0*/  ISETP.LT.AND P4, PT, R139, c[0x0][0x178], !P0 ;  /* 0x00005e008b007a0c */ /* 0x000fe20004781270 */
[C---:B-1----:R-:W-:Y:S01]  /*430f0*/  IMAD.WIDE R164, R170.reuse, 0x4, R6 ;  /* 0x00000004aaa47825 */ /* 0x042fe200078e0206 */
[C---:B------:R-:W-:Y:S01]  /*43100*/  IADD3 R0, R170.reuse, c[0x0][0x198], RZ ;  /* 0x00006600aa007a10 */ /* 0x040fe20007ffe0ff */
[----:B------:R-:W2:Y:S02]  /*43110*/  LDL.LU R244, [R1+0x53c] ;  /* 0x00053c0001f47983 */ /* 0x000ea40000300800 */
[----:B----4-:R-:W-:Y:S02]  /*43120*/  IMAD.WIDE R166, R170, 0x4, R4 ;  /* 0x00000004aaa67825 */ /* 0x010fe400078e0204 */
[----:B------:R1:W-:Y:S02]  /*43130*/  @P3 STG.E [R164.64], R175 ;  /* 0x000000afa4003986 */ /* 0x0003e4000c101904 */
[----:B------:R-:W-:-:S02]  /*43140*/  IMAD.WIDE R168, R0, 0x4, R162 ;  /* 0x0000000400a87825 */ /* 0x000fc400078e02a2 */
[----:B------:R4:W-:Y:S01]  /*43150*/  @P1 STG.E [R166.64], R245 ;  /* 0x000000f5a6001986 */ /* 0x0009e2000c101904 */
[C---:B------:R-:W-:Y:S02]  /*43160*/  IADD3 R3, R252.reuse, 0x3d, RZ ;  /* 0x0000003dfc037810 */ /* 0x040fe40007ffe0ff */
[----:B------:R-:W-:Y:S01]  /*43170*/  IADD3 R170, R252, 0x3b, RZ ;  /* 0x0000003bfcaa7810 */ /* 0x000fe20007ffe0ff */
[----:B------:R-:W2:Y:S01]  /*43180*/  LDL.LU R171, [R1+0x818] ;  /* 0x0008180001ab7983 */ /* 0x000ea20000300800 */
[----:B-1----:R-:W-:-:S03]  /*43190*/  IMAD.WIDE R164, R0, 0x4, R160 ;  /* 0x0000000400a47825 */ /* 0x002fc600078e02a0 */
[----:B------:R-:W2:Y:S01]  /*431a0*/  LDL.LU R173, [R1+0x728] ;  /* 0x0007280001ad7983 */ /* 0x000ea20000300800 */
[----:B----4-:R-:W-:-:S03]  /*431b0*/  IMAD.WIDE R166, R0, 0x4, R6 ;  /* 0x0000000400a67825 */ /* 0x010fc600078e0206 */
[----:B------:R1:W-:Y:S01]  /*431c0*/  @P5 STG.E [R168.64], R250 ;  /* 0x000000faa8005986 */ /* 0x0003e2000c101904 */
[----:B------:R-:W-:-:S03]  /*431d0*/  ISETP.LT.AND P1, PT, R99, c[0x0][0x178], !P0 ;  /* 0x00005e0063007a0c */ /* 0x000fc60004721270 */
[----:B------:R-:W4:Y:S01]  /*431e0*/  LDL.LU R174, [R1+0xabc] ;  /* 0x000abc0001ae7983 */ /* 0x000f220000300800 */
[----:B------:R-:W-:Y:S02]  /*431f0*/  ISETP.GE.AND P0, PT, R3, c[0x0][0x17c], PT ;  /* 0x00005f0003007a0c */ /* 0x000fe40003f06270 */
[----:B------:R-:W-:Y:S01]  /*43200*/  IADD3 R3, R0, c[0x0][0x198], RZ ;  /* 0x0000660000037a10 */ /* 0x000fe20007ffe0ff */
[----:B-1----:R-:W4:Y:S04]  /*43210*/  LDL.LU R250, [R1+0x95c] ;  /* 0x00095c0001fa7983 */ /* 0x002f280000300800 */
[----:B---3--:R1:W-:Y:S04]  /*43220*/  @P6 STG.E [R164.64], R249 ;  /* 0x000000f9a4006986 */ /* 0x0083e8000c101904 */
[----:B--2---:R2:W-:Y:S01]  /*43230*/  @P4 STG.E [R166.64], R248 ;  /* 0x000000f8a6004986 */ /* 0x0045e2000c101904 */
[----:B------:R-:W-:-:S03]  /*43240*/  ISETP.GE.AND P4, PT, R170, c[0x0][0x17c], PT ;  /* 0x00005f00aa007a0c */ /* 0x000fc60003f86270 */
[----:B-1----:R-:W3:Y:S01]  /*43250*/  LDL.LU R249, [R1+0x81c] ;  /* 0x00081c0001f97983 */ /* 0x002ee20000300800 */
[----:B------:R-:W-:-:S03]  /*43260*/  IMAD.WIDE R164, R0, 0x4, R4 ;  /* 0x0000000400a47825 */ /* 0x000fc600078e0204 */
[----:B--2---:R-:W2:Y:S04]  /*43270*/  LDL.LU R248, [R1+0x72c] ;  /* 0x00072c0001f87983 */ /* 0x004ea80000300800 */
[----:B------:R-:W2:Y:S04]  /*43280*/  LDL.LU R0, [R1+0x958] ;  /* 0x0009580001007983 */ /* 0x000ea80000300800 */
[----:B------:R-:W2:Y:S01]  /*43290*/  LDL.LU R170, [R1+0xab8] ;  /* 0x000ab80001aa7983 */ /* 0x000ea20000300800 */
[----:B------:R-:W-:Y:S02]  /*432a0*/  ISETP.LT.AND P3, PT, R207, c[0x0][0x178], !P2 ;  /* 0x00005e00cf007a0c */ /* 0x000fe40005761270 */
[----:B------:R-:W-:-:S02]  /*432b0*/  ISETP.LT.AND P5, PT, R138, c[0x0][0x178], !P2 ;  /* 0x00005e008a007a0c */ /* 0x000fc400057a1270 */
[----:B------:R-:W-:Y:S01]  /*432c0*/  ISETP.LT.AND P6, PT, R139, c[0x0][0x178], !P2 ;  /* 0x00005e008b007a0c */ /* 0x000fe200057c1270 */
[----:B------:R-:W-:Y:S01]  /*432d0*/  IMAD.WIDE R166, R3, 0x4, R162 ;  /* 0x0000000403a67825 */ /* 0x000fe200078e02a2 */
[----:B------:R-:W-:Y:S01]  /*432e0*/  ISETP.LT.AND P2, PT, R99, c[0x0][0x178], !P2 ;  /* 0x00005e0063007a0c */ /* 0x000fe20005741270 */
[----:B------:R-:W3:Y:S02]  /*432f0*/  LDL.LU R172, [R1+0xa18] ;  /* 0x000a180001ac7983 */ /* 0x000ee40000300800 */
[----:B------:R-:W-:Y:S02]  /*43300*/  IMAD.WIDE R168, R3, 0x4, R160 ;  /* 0x0000000403a87825 */ /* 0x000fe400078e02a0 */
        /* <DEDUP_REMOVED lines=9> */
[----:B------:R-:W-:Y:S02]  /*433a0*/  ISETP.LT.AND P5, PT, R207, c[0x0][0x178], !P4 ;  /* 0x00005e00cf007a0c */ /* 0x000fe400067a1270 */
[----:B------:R-:W-:Y:S01]  /*433b0*/  ISETP.LT.AND P4, PT, R99, c[0x0][0x178], !P4 ;  /* 0x00005e0063007a0c */ /* 0x000fe20006781270 */
[----:B------:R4:W-:Y:S01]  /*433c0*/  @P6 STG.E [R164.64], R171 ;  /* 0x000000aba4006986 */ /* 0x0009e2000c101904 */
[----:B-1----:R-:W-:Y:S02]  /*433d0*/  IADD3 R166, R252, 0x3c, RZ ;  /* 0x0000003cfca67810 */ /* 0x002fe40007ffe0ff */
[C---:B--2---:R-:W-:Y:S01]  /*433e0*/  IADD3 R0, R3.reuse, c[0x0][0x198], RZ ;  /* 0x0000660003007a10 */ /* 0x044fe20007ffe0ff */
[----:B----4-:R-:W-:Y:S01]  /*433f0*/  IMAD.WIDE R170, R3, 0x4, R4 ;  /* 0x0000000403aa7825 */ /* 0x010fe200078e0204 */
[----:B------:R-:W-:-:S03]  /*43400*/  ISETP.GE.AND P6, PT, R166, c[0x0][0x17c], PT ;  /* 0x00005f00a6007a0c */ /* 0x000fc60003fc6270 */
[C---:B------:R-:W-:Y:S01]  /*43410*/  IMAD.WIDE R164, R0.reuse, 0x4, R162 ;  /* 0x0000000400a47825 */ /* 0x040fe200078e02a2 */
[----:B------:R1:W-:Y:S03]  /*43420*/  @P2 STG.E [R170.64], R173 ;  /* 0x000000adaa002986 */ /* 0x0003e6000c101904 */
[C---:B------:R-:W-:Y:S01]  /*43430*/  IMAD.WIDE R166, R0.reuse, 0x4, R160 ;  /* 0x0000000400a67825 */ /* 0x040fe200078e02a0 */
[----:B------:R-:W-:Y:S03]  /*43440*/  @P5 STG.E [R164.64], R174 ;  /* 0x000000aea4005986 */ /* 0x000fe6000c101904 */
[C---:B------:R-:W-:Y:S01]  /*43450*/  IMAD.WIDE R168, R0.reuse, 0x4, R6 ;  /* 0x0000000400a87825 */ /* 0x040fe200078e0206 */
[----:B------:R-:W-:Y:S03]  /*43460*/  @P3 STG.E [R166.64], R250 ;  /* 0x000000faa6003986 */ /* 0x000fe6000c101904 */
[----:B-1----:R-:W-:Y:S01]  /*43470*/  IMAD.WIDE R170, R0, 0x4, R4 ;  /* 0x0000000400aa7825 */ /* 0x002fe200078e0204 */
[----:B---3--:R-:W-:Y:S04]  /*43480*/  @P1 STG.E [R168.64], R249 ;  /* 0x000000f9a8001986 */ /* 0x008fe8000c101904 */
[----:B------:R1:W-:Y:S04]  /*43490*/  @P4 STG.E [R170.64], R248 ;  /* 0x000000f8aa004986 */ /* 0x0003e8000c101904 */
[----:B-1----:R-:W2:Y:S04]  /*434a0*/  LDL.LU R171, [R1+0xaf8] ;  /* 0x000af80001ab7983 */ /* 0x002ea80000300800 */
[----:B------:R-:W3:Y:S04]  /*434b0*/  LDL.LU R250, [R1+0xa1c] ;  /* 0x000a1c0001fa7983 */ /* 0x000ee80000300800 */
[----:B------:R-:W4:Y:S04]  /*434c0*/  LDL.LU R249, [R1+0x8bc] ;  /* 0x0008bc0001f97983 */ /* 0x000f280000300800 */
[----:B------:R-:W3:Y:S01]  /*434d0*/  LDL.LU R248, [R1+0x7cc] ;  /* 0x0007cc0001f87983 */ /* 0x000ee20000300800 */
[----:B------:R-:W-:-:S02]  /*434e0*/  ISETP.LT.AND P2, PT, R207, c[0x0][0x178], !P6 ;  /* 0x00005e00cf007a0c */ /* 0x000fc40007741270 */
[----:B------:R-:W-:Y:S01]  /*434f0*/  ISETP.LT.AND P4, PT, R138, c[0x0][0x178], !P6 ;  /* 0x00005e008a007a0c */ /* 0x000fe20007781270 */
[----:B------:R-:W3:Y:S01]  /*43500*/  LDL.LU R173, [R1+0xb08] ;  /* 0x000b080001ad7983 */ /* 0x000ee20000300800 */
[----:B------:R-:W-:Y:S02]  /*43510*/  ISETP.LT.AND P3, PT, R139, c[0x0][0x178], !P6 ;  /* 0x00005e008b007a0c */ /* 0x000fe40007761270 */
[----:B------:R-:W-:Y:S01]  /*43520*/  IADD3 R3, R0, c[0x0][0x198], RZ ;  /* 0x0000660000037a10 */ /* 0x000fe20007ffe0ff */
[----:B------:R-:W3:Y:S01]  /*43530*/  LDL.LU R174, [R1+0xac8] ;  /* 0x000ac80001ae7983 */ /* 0x000ee20000300800 */
[----:B------:R-:W-:-:S03]  /*43540*/  IADD3 R0, R252, 0x3e, RZ ;  /* 0x0000003efc007810 */ /* 0x000fc60007ffe0ff */
[----:B------:R-:W-:Y:S01]  /*43550*/  IMAD.WIDE R168, R3, 0x4, R162 ;  /* 0x0000000403a87825 */ /* 0x000fe200078e02a2 */
[----:B------:R-:W-:-:S03]  /*43560*/  ISETP.LT.AND P6, PT, R99, c[0x0][0x178], !P6 ;  /* 0x00005e0063007a0c */ /* 0x000fc600077c1270 */
[----:B------:R-:W-:Y:S01]  /*43570*/  IMAD.WIDE R164, R3, 0x4, R160 ;  /* 0x0000000403a47825 */ /* 0x000fe200078e02a0 */
[----:B------:R-:W-:-:S03]  /*43580*/  ISETP.LT.AND P5, PT, R207, c[0x0][0x178], !P0 ;  /* 0x00005e00cf007a0c */ /* 0x000fc600047a1270 */
[C---:B------:R-:W-:Y:S01]  /*43590*/  IMAD.WIDE R166, R3.reuse, 0x4, R6 ;  /* 0x0000000403a67825 */ /* 0x040fe200078e0206 */
[----:B------:R-:W-:Y:S02]  /*435a0*/  ISETP.GE.AND P1, PT, R0, c[0x0][0x17c], PT ;  /* 0x00005f0000007a0c */ /* 0x000fe40003f26270 */
[----:B------:R-:W-:Y:S01]  /*435b0*/  IADD3 R0, R3, c[0x0][0x198], RZ ;  /* 0x0000660003007a10 */ /* 0x000fe20007ffe0ff */
[----:B--2---:R1:W-:Y:S04]  /*435c0*/  @P2 STG.E [R168.64], R171 ;  /* 0x000000aba8002986 */ /* 0x0043e8000c101904 */
[----:B------:R2:W-:Y:S01]  /*435d0*/  @P4 STG.E [R164.64], R172 ;  /* 0x000000aca4004986 */ /* 0x0005e2000c101904 */
[----:B------:R-:W-:-:S03]  /*435e0*/  ISETP.LT.AND P4, PT, R139, c[0x0][0x178], !P0 ;  /* 0x00005e008b007a0c */ /* 0x000fc60004781270 */
[----:B------:R3:W-:Y:S01]  /*435f0*/  @P3 STG.E [R166.64], R175 ;  /* 0x000000afa6003986 */ /* 0x0007e2000c101904 */
[----:B------:R-:W-:Y:S01]  /*43600*/  ISETP.LT.AND P3, PT, R138, c[0x0][0x178], !P0 ;  /* 0x00005e008a007a0c */ /* 0x000fe20004761270 */
[----:B-1----:R-:W-:-:S04]  /*43610*/  IMAD.WIDE R168, R3, 0x4, R4 ;  /* 0x0000000403a87825 */ /* 0x002fc800078e0204 */
[C---:B--2---:R-:W-:Y:S01]  /*43620*/  IMAD.WIDE R164, R0.reuse, 0x4, R162 ;  /* 0x0000000400a47825 */ /* 0x044fe200078e02a2 */
[----:B------:R1:W-:Y:S03]  /*43630*/  @P6 STG.E [R168.64], R245 ;  /* 0x000000f5a8006986 */ /* 0x0003e6000c101904 */
[C---:B---3--:R-:W-:Y:S01]  /*43640*/  IMAD.WIDE R166, R0.reuse, 0x4, R160 ;  /* 0x0000000400a67825 */ /* 0x048fe200078e02a0 */
[----:B------:R-:W2:Y:S04]  /*43650*/  LDL.LU R175, [R1+0x9f8] ;  /* 0x0009f80001af7983 */ /* 0x000ea80000300800 */
[----:B------:R3:W-:Y:S04]  /*43660*/  @P5 STG.E [R164.64], R244 ;  /* 0x000000f4a4005986 */ /* 0x0007e8000c101904 */
[----:B-1----:R-:W2:Y:S04]  /*43670*/  LDL.LU R245, [R1+0x858] ;  /* 0x0008580001f57983 */ /* 0x002ea80000300800 */
[----:B------:R1:W-:Y:S01]  /*43680*/  @P3 STG.E [R166.64], R250 ;  /* 0x000000faa6003986 */ /* 0x0003e2000c101904 */
[----:B---3--:R-:W-:-:S03]  /*43690*/  IMAD.WIDE R164, R0, 0x4, R6 ;  /* 0x0000000400a47825 */ /* 0x008fc600078e0206 */
[----:B------:R-:W3:Y:S04]  /*436a0*/  LDL.LU R244, [R1+0xb0c] ;  /* 0x000b0c0001f47983 */ /* 0x000ee80000300800 */
[----:B----4-:R4:W-:Y:S04]  /*436b0*/  @P4 STG.E [R164.64], R249 ;  /* 0x000000f9a4004986 */ /* 0x0109e8000c101904 */
[----:B-1----:R-:W3:Y:S04]  /*436c0*/  LDL.LU R250, [R1+0xacc] ;  /* 0x000acc0001fa7983 */ /* 0x002ee80000300800 */
[----:B----4-:R-:W4:Y:S01]  /*436d0*/  LDL.LU R249, [R1+0x9fc] ;  /* 0x0009fc0001f97983 */ /* 0x010f220000300800 */
[----:B------:R-:W-:-:S02]  /*436e0*/  ISETP.LT.AND P5, PT, R99, c[0x0][0x178], !P0 ;  /* 0x00005e0063007a0c */ /* 0x000fc400047a1270 */
[----:B------:R-:W-:-:S04]  /*436f0*/  IADD3 R168, R252, 0x3f, RZ ;  /* 0x0000003ffca87810 */ /* 0x000fc80007ffe0ff */
[----:B------:R-:W-:Y:S01]  /*43700*/  ISETP.GE.AND P2, PT, R168, c[0x0][0x17c], PT ;  /* 0x00005f00a8007a0c */ /* 0x000fe20003f46270 */
[----:B------:R-:W-:-:S06]  /*43710*/  IMAD.WIDE R168, R0, 0x4, R4 ;  /* 0x0000000400a87825 */ /* 0x000fcc00078e0204 */
        /* <DEDUP_REMOVED lines=8> */
[----:B------:R-:W-:Y:S01]  /*437a0*/  ISETP.LT.AND P1, PT, R99, c[0x0][0x178], !P1 ;  /* 0x00005e0063007a0c */ /* 0x000fe20004f21270 */
[----:B------:R-:W-:-:S04]  /*437b0*/  IMAD.WIDE R166, R3, 0x4, R162 ;  /* 0x0000000403a67825 */ /* 0x000fc800078e02a2 */
[----:B------:R-:W-:Y:S01]  /*437c0*/  IMAD.WIDE R164, R3, 0x4, R160 ;  /* 0x0000000403a47825 */ /* 0x000fe200078e02a0 */
[----:B------:R1:W-:Y:S01]  /*437d0*/  @P6 STG.E [R166.64], R173 ;  /* 0x000000ada6006986 */ /* 0x0003e2000c101904 */
[----:B------:R-:W-:Y:S02]  /*437e0*/  ISETP.LT.AND P4, PT, R207, c[0x0][0x178], !P2 ;  /* 0x00005e00cf007a0c */ /* 0x000fe40005781270 */
[----:B------:R-:W-:Y:S01]  /*437f0*/  ISETP.LT.AND P6, PT, R138, c[0x0][0x178], !P2 ;  /* 0x00005e008a007a0c */ /* 0x000fe200057c1270 */
[----:B------:R1:W-:Y:S01]  /*43800*/  @P0 STG.E [R164.64], R174 ;  /* 0x000000aea4000986 */ /* 0x0003e2000c101904 */
[----:B------:R-:W-:Y:S02]  /*43810*/  ISETP.LT.AND P3, PT, R139, c[0x0][0x178], !P2 ;  /* 0x00005e008b007a0c */ /* 0x000fe40005761270 */
[----:B------:R-:W-:Y:S01]  /*43820*/  IADD3 R168, R252, 0x47, RZ ;  /* 0x00000047fca87810 */ /* 0x000fe20007ffe0ff */
[----:B-1----:R-:W-:-:S04]  /*43830*/  IMAD.WIDE R166, R3, 0x4, R4 ;  /* 0x0000000403a67825 */ /* 0x002fc800078e0204 */
[C---:B------:R-:W-:Y:S01]  /*43840*/  IMAD.WIDE R164, R3.reuse, 0x4, R6 ;  /* 0x0000000403a47825 */ /* 0x040fe200078e0206 */
[----:B------:R-:W-:Y:S02]  /*43850*/  IADD3 R3, R3, c[0x0][0x198], RZ ;  /* 0x0000660003037a10 */ /* 0x000fe40007ffe0ff */
[----:B------:R-:W-:-:S03]  /*43860*/  ISETP.GE.AND P0, PT, R168, c[0x0][0x17c], PT ;  /* 0x00005f00a8007a0c */ /* 0x000fc60003f06270 */
[----:B------:R-:W-:Y:S01]  /*43870*/  IMAD.WIDE R168, R3, 0x4, R6 ;  /* 0x0000000403a87825 */ /* 0x000fe200078e0206 */
[----:B------:R-:W-:Y:S01]  /*43880*/  ISETP.LT.AND P2, PT, R99, c[0x0][0x178], !P2 ;  /* 0x00005e0063007a0c */ /* 0x000fe20005741270 */
[----:B--2---:R1:W-:Y:S04]  /*43890*/  @P5 STG.E [R164.64], R175 ;  /* 0x000000afa4005986 */ /* 0x0043e8000c101904 */
[----:B------:R2:W-:Y:S01]  /*438a0*/  @P1 STG.E [R166.64], R245 ;  /* 0x000000f5a6001986 */ /* 0x0005e2000c101904 */
[----:B-1----:R-:W-:-:S04]  /*438b0*/  IMAD.WIDE R164, R3, 0x4, R162 ;  /* 0x0000000403a47825 */ /* 0x002fc800078e02a2 */
[C---:B--2---:R-:W-:Y:S01]  /*438c0*/  IMAD.WIDE R166, R3.reuse, 0x4, R160 ;  /* 0x0000000403a67825 */ /* 0x044fe200078e02a0 */
[----:B---3--:R-:W-:Y:S04]  /*438d0*/  @P4 STG.E [R164.64], R244 ;  /* 0x000000f4a4004986 */ /* 0x008fe8000c101904 */
[----:B------:R1:W-:Y:S04]  /*438e0*/  @P6 STG.E [R166.64], R250 ;  /* 0x000000faa6006986 */ /* 0x0003e8000c101904 */
[----:B----4-:R2:W-:Y:S04]  /*438f0*/  @P3 STG.E [R168.64], R249 ;  /* 0x000000f9a8003986 */ /* 0x0105e8000c101904 */
[----:B-1----:R-:W3:Y:S04]  /*43900*/  LDL.LU R250, [R1] ;  /* 0x0000000001fa7983 */ /* 0x002ee80000300800 */
[----:B--2---:R-:W2:Y:S04]  /*43910*/  LDL.LU R169, [R1+0x560] ;  /* 0x0005600001a97983 */ /* 0x004ea80000300800 */
[----:B------:R-:W4:Y:S04]  /*43920*/  LDL.LU R249, [R1+0x564] ;  /* 0x0005640001f97983 */ /* 0x000f280000300800 */
[----:B------:R-:W3:Y:S04]  /*43930*/  LDL.LU R172, [R1+0x144] ;  /* 0x0001440001ac7983 */ /* 0x000ee80000300800 */
[----:B------:R-:W3:Y:S01]  /*43940*/  LDL.LU R244, [R1+0x44] ;  /* 0x0000440001f47983 */ /* 0x000ee20000300800 */
[----:B------:R-:W-:-:S05]  /*43950*/  IMAD.WIDE R164, R3, 0x4, R4 ;  /* 0x0000000403a47825 */ /* 0x000fca00078e0204 */
[----:B------:R1:W-:Y:S04]  /*43960*/  @P2 STG.E [R164.64], R248 ;  /* 0x000000f8a4002986 */ /* 0x0003e8000c101904 */
[----:B-1----:R-:W4:Y:S01]  /*43970*/  LDL.LU R248, [R1+0x4] ;  /* 0x0000040001f87983 */ /* 0x002f220000300800 */
[C---:B------:R-:W-:Y:S02]  /*43980*/  IADD3 R0, R252.reuse, 0x40, RZ ;  /* 0x00000040fc007810 */ /* 0x040fe40007ffe0ff */
[----:B------:R-:W-:Y:S01]  /*43990*/  IADD3 R168, R252, 0x41, RZ ;  /* 0x00000041fca87810 */ /* 0x000fe20007ffe0ff */
[----:B------:R-:W4:Y:S01]  /*439a0*/  LDL.LU R173, [R1+0x5a0] ;  /* 0x0005a00001ad7983 */ /* 0x000f220000300800 */
[----:B------:R-:W-:Y:S02]  /*439b0*/  ISETP.GE.AND P5, PT, R0, c[0x0][0x17c], PT ;  /* 0x00005f0000007a0c */ /* 0x000fe40003fa6270 */
[----:B------:R-:W-:Y:S01]  /*439c0*/  ISETP.GE.AND P4, PT, R168, c[0x0][0x17c], PT ;  /* 0x00005f00a8007a0c */ /* 0x000fe20003f86270 */
[----:B------:R-:W4:Y:S01]  /*439d0*/  LDL.LU R174, [R1+0x300] ;  /* 0x0003000001ae7983 */ /* 0x000f220000300800 */
        /* <DEDUP_REMOVED lines=9> */
[----:B------:R-:W-:Y:S01]  /*43a70*/  IMAD.WIDE R164, R0, 0x4, R6 ;  /* 0x0000000400a47825 */ /* 0x000fe200078e0206 */
[----:B------:R-:W-:-:S02]  /*43a80*/  ISETP.GE.AND P2, PT, R3, c[0x0][0x17c], PT ;  /* 0x00005f0003007a0c */ /* 0x000fc40003f46270 */
[C---:B------:R-:W-:Y:S01]  /*43a90*/  IADD3 R3, R0.reuse, c[0x0][0x198], RZ ;  /* 0x0000660000037a10 */ /* 0x040fe20007ffe0ff */
[----:B--2---:R1:W-:Y:S01]  /*43aa0*/  @P1 STG.E [R166.64], R169 ;  /* 0x000000a9a6001986 */ /* 0x0043e2000c101904 */
[----:B------:R-:W-:Y:S01]  /*43ab0*/  ISETP.LT.AND P1, PT, R207, c[0x0][0x178], !P4 ;  /* 0x00005e00cf007a0c */ /* 0x000fe20006721270 */
[----:B-1----:R-:W-:-:S05]  /*43ac0*/  IMAD.WIDE R166, R0, 0x4, R160 ;  /* 0x0000000400a67825 */ /* 0x002fca00078e02a0 */
[----:B------:R-:W-:Y:S01]  /*43ad0*/  @P3 STG.E [R166.64], R170 ;  /* 0x000000aaa6003986 */ /* 0x000fe2000c101904 */
[----:B------:R-:W-:Y:S01]  /*43ae0*/  ISETP.LT.AND P3, PT, R138, c[0x0][0x178], !P4 ;  /* 0x00005e008a007a0c */ /* 0x000fe20006761270 */
[----:B------:R-:W-:Y:S02]  /*43af0*/  IMAD.WIDE R168, R0, 0x4, R4 ;  /* 0x0000000400a87825 */ /* 0x000fe400078e0204 */
[----:B------:R1:W-:Y:S01]  /*43b00*/  @P6 STG.E [R164.64], R171 ;  /* 0x000000aba4006986 */ /* 0x0003e2000c101904 */
[----:B------:R-:W-:-:S03]  /*43b10*/  ISETP.LT.AND P6, PT, R139, c[0x0][0x178], !P4 ;  /* 0x00005e008b007a0c */ /* 0x000fc600067c1270 */
[----:B---3--:R2:W-:Y:S01]  /*43b20*/  @P5 STG.E [R168.64], R250 ;  /* 0x000000faa8005986 */ /* 0x0085e2000c101904 */
[----:B-1----:R-:W-:-:S03]  /*43b30*/  IMAD.WIDE R164, R3, 0x4, R162 ;  /* 0x0000000403a47825 */ /* 0x002fc600078e02a2 */
[----:B--2---:R-:W2:Y:S01]  /*43b40*/  LDL.LU R250, [R1+0x5a4] ;  /* 0x0005a40001fa7983 */ /* 0x004ea20000300800 */
[----:B------:R-:W-:-:S03]  /*43b50*/  IMAD.WIDE R166, R3, 0x4, R160 ;  /* 0x0000000403a67825 */ /* 0x000fc600078e02a0 */
[----:B----4-:R1:W-:Y:S04]  /*43b60*/  @P1 STG.E [R164.64], R249 ;  /* 0x000000f9a4001986 */ /* 0x0103e8000c101904 */
[----:B------:R-:W-:Y:S04]  /*43b70*/  @P3 STG.E [R166.64], R172 ;  /* 0x000000aca6003986 */ /* 0x000fe8000c101904 */
[----:B-1----:R-:W3:Y:S01]  /*43b80*/  LDL.LU R249, [R1+0x304] ;  /* 0x0003040001f97983 */ /* 0x002ee20000300800 */
[----:B------:R-:W-:-:S05]  /*43b90*/  IMAD.WIDE R164, R3, 0x4, R6 ;  /* 0x0000000403a47825 */ /* 0x000fca00078e0206 */
[----:B------:R1:W-:Y:S01]  /*43ba0*/  @P6 STG.E [R164.64], R244 ;  /* 0x000000f4a4006986 */ /* 0x0003e2000c101904 */
[----:B------:R-:W-:-:S03]  /*43bb0*/  ISETP.LT.AND P4, PT, R99, c[0x0][0x178], !P4 ;  /* 0x00005e0063007a0c */ /* 0x000fc60006781270 */
[----:B-1----:R-:W4:Y:S01]  /*43bc0*/  LDL.LU R244, [R1+0x84] ;  /* 0x0000840001f47983 */ /* 0x002f220000300800 */
[----:B------:R-:W-:-:S09]  /*43bd0*/  IMAD.WIDE R168, R3, 0x4, R4 ;  /* 0x0000000403a87825 */ /* 0x000fd200078e0204 */
[----:B------:R1:W-:Y:S04]  /*43be0*/  @P4 STG.E [R168.64], R248 ;  /* 0x000000f8a8004986 */ /* 0x0003e8000c101904 */
[----:B-1----:R-:W4:Y:S01]  /*43bf0*/  LDL.LU R248, [R1+0x24] ;  /* 0x0000240001f87983 */ /* 0x002f220000300800 */
[----:B------:R-:W-:Y:S02]  /*43c00*/  IADD3 R0, R252, 0x43, RZ ;  /* 0x00000043fc007810 */ /* 0x000fe40007ffe0ff */
[----:B------:R-:W-:Y:S02]  /*43c10*/  ISETP.LT.AND P5, PT, R207, c[0x0][0x178], !P2 ;  /* 0x00005e00cf007a0c */ /* 0x000fe400057a1270 */
[----:B------:R-:W-:Y:S02]  /*43c20*/  ISETP.GE.AND P1, PT, R0, c[0x0][0x17c], PT ;  /* 0x00005f0000007a0c */ /* 0x000fe40003f26270 */
[----:B------:R-:W-:-:S02]  /*43c30*/  IADD3 R0, R3, c[0x0][0x198], RZ ;  /* 0x0000660003007a10 */ /* 0x000fc40007ffe0ff */
[----:B------:R-:W-:Y:S02]  /*43c40*/  ISETP.LT.AND P3, PT, R138, c[0x0][0x178], !P2 ;  /* 0x00005e008a007a0c */ /* 0x000fe40005761270 */
[----:B------:R-:W-:Y:S01]  /*43c50*/  ISETP.LT.AND P4, PT, R139, c[0x0][0x178], !P2 ;  /* 0x00005e008b007a0c */ /* 0x000fe20005781270 */
[----:B------:R-:W-:Y:S01]  /*43c60*/  IMAD.WIDE R166, R0, 0x4, R162 ;  /* 0x0000000400a67825 */ /* 0x000fe200078e02a2 */
[----:B------:R-:W-:-:S04]  /*43c70*/  ISETP.LT.AND P2, PT, R99, c[0x0][0x178], !P2 ;  /* 0x00005e0063007a0c */ /* 0x000fc80005741270 */
[----:B------:R1:W-:Y:S01]  /*43c80*/  @P5 STG.E [R166.64], R173 ;  /* 0x000000ada6005986 */ /* 0x0003e2000c101904 */
[----:B------:R-:W-:Y:S01]  /*43c90*/  ISETP.LT.AND P5, PT, R207, c[0x0][0x178], !P1 ;  /* 0x00005e00cf007a0c */ /* 0x000fe20004fa1270 */
        /* <DEDUP_REMOVED lines=16> */
[----:B--2---:R1:W-:Y:S04]  /*43da0*/  @P5 STG.E [R166.64], R250 ;  /* 0x000000faa6005986 */ /* 0x0043e8000c101904 */
[----:B-1----:R-:W2:Y:S04]  /*43db0*/  LDL.LU R250, [R1+0x464] ;  /* 0x0004640001fa7983 */ /* 0x002ea80000300800 */
[----:B---3--:R1:W-:Y:S01]  /*43dc0*/  @P6 STG.E [R164.64], R249 ;  /* 0x000000f9a4006986 */ /* 0x0083e2000c101904 */
[----:B------:R-:W-:-:S04]  /*43dd0*/  IMAD.WIDE R166, R3, 0x4, R4 ;  /* 0x0000000403a67825 */ /* 0x000fc800078e0204 */
[----:B-1----:R-:W-:Y:S01]  /*43de0*/  IMAD.WIDE R164, R3, 0x4, R6 ;  /* 0x0000000403a47825 */ /* 0x002fe200078e0206 */
[----:B------:R-:W3:Y:S04]  /*43df0*/  LDL.LU R249, [R1+0x234] ;  /* 0x0002340001f97983 */ /* 0x000ee80000300800 */
[----:B------:R-:W2:Y:S04]  /*43e00*/  LDL.LU R3, [R1+0x460] ;  /* 0x0004600001037983 */ /* 0x000ea80000300800 */
[----:B----4-:R1:W-:Y:S01]  /*43e10*/  @P2 STG.E [R164.64], R244 ;  /* 0x000000f4a4002986 */ /* 0x0103e2000c101904 */
[----:B------:R-:W-:-:S03]  /*43e20*/  ISETP.GE.AND P2, PT, R172, c[0x0][0x17c], PT ;  /* 0x00005f00ac007a0c */ /* 0x000fc60003f46270 */
[----:B-1----:R-:W4:Y:S04]  /*43e30*/  LDL.LU R165, [R1+0x8a0] ;  /* 0x0008a00001a57983 */ /* 0x002f280000300800 */
[----:B------:R-:W2:Y:S04]  /*43e40*/  LDL.LU R172, [R1+0x230] ;  /* 0x0002300001ac7983 */ /* 0x000ea80000300800 */
[----:B------:R1:W-:Y:S04]  /*43e50*/  @P1 STG.E [R166.64], R248 ;  /* 0x000000f8a6001986 */ /* 0x0003e8000c101904 */
[----:B-1----:R-:W3:Y:S01]  /*43e60*/  LDL.LU R248, [R1+0x64] ;  /* 0x0000640001f87983 */ /* 0x002ee20000300800 */
[----:B------:R-:W-:Y:S01]  /*43e70*/  IADD3 R170, R252, 0x44, RZ ;  /* 0x00000044fcaa7810 */ /* 0x000fe20007ffe0ff */
[----:B------:R-:W-:Y:S01]  /*43e80*/  IMAD.WIDE R168, R0, 0x4, R162 ;  /* 0x0000000400a87825 */ /* 0x000fe200078e02a2 */
[----:B------:R-:W-:Y:S01]  /*43e90*/  ISETP.LT.AND P1, PT, R139, c[0x0][0x178], !P2 ;  /* 0x00005e008b007a0c */ /* 0x000fe20005721270 */
[----:B------:R-:W3:Y:S01]  /*43ea0*/  LDL.LU R175, [R1+0x310] ;  /* 0x0003100001af7983 */ /* 0x000ee20000300800 */
[----:B------:R-:W-:-:S03]  /*43eb0*/  ISETP.GE.AND P3, PT, R170, c[0x0][0x17c], PT ;  /* 0x00005f00aa007a0c */ /* 0x000fc60003f66270 */
[----:B------:R-:W3:Y:S01]  /*43ec0*/  LDL.LU R245, [R1+0x110] ;  /* 0x0001100001f57983 */ /* 0x000ee20000300800 */
[----:B------:R-:W-:Y:S02]  /*43ed0*/  ISETP.LT.AND P5, PT, R207, c[0x0][0x178], !P3 ;  /* 0x00005e00cf007a0c */ /* 0x000fe40005fa1270 */
[----:B------:R-:W-:Y:S01]  /*43ee0*/  ISETP.LT.AND P4, PT, R138, c[0x0][0x178], !P3 ;  /* 0x00005e008a007a0c */ /* 0x000fe20005f81270 */
[----:B------:R-:W-:Y:S01]  /*43ef0*/  IMAD.WIDE R170, R0, 0x4, R160 ;  /* 0x0000000400aa7825 */ /* 0x000fe200078e02a0 */
[----:B------:R-:W-:Y:S01]  /*43f00*/  ISETP.LT.AND P6, PT, R139, c[0x0][0x178], !P3 ;  /* 0x00005e008b007a0c */ /* 0x000fe20005fc1270 */
[----:B------:R-:W3:Y:S01]  /*43f10*/  LDL.LU R244, [R1+0xb64] ;  /* 0x000b640001f47983 */ /* 0x000ee20000300800 */
[----:B------:R-:W-:-:S07]  /*43f20*/  ISETP.LT.AND P3, PT, R99, c[0x0][0x178], !P3 ;  /* 0x00005e0063007a0c */ /* 0x000fce0005f61270 */
[----:B----4-:R1:W-:Y:S01]  /*43f30*/  @P5 STG.E [R168.64], R165 ;  /* 0x000000a5a8005986 */ /* 0x0103e2000c101904 */
[----:B------:R-:W-:-:S03]  /*43f40*/  ISETP.LT.AND P5, PT, R207, c[0x0][0x178], !P2 ;  /* 0x00005e00cf007a0c */ /* 0x000fc600057a1270 */
[----:B--2---:R2:W-:Y:S01]  /*43f50*/  @P4 STG.E [R170.64], R3 ;  /* 0x00000003aa004986 */ /* 0x0045e2000c101904 */
[----:B------:R-:W-:Y:S02]  /*43f60*/  ISETP.LT.AND P4, PT, R138, c[0x0][0x178], !P2 ;  /* 0x00005e008a007a0c */ /* 0x000fe40005781270 */
[----:B------:R-:W-:Y:S01]  /*43f70*/  ISETP.LT.AND P2, PT, R99, c[0x0][0x178], !P2 ;  /* 0x00005e0063007a0c */ /* 0x000fe20005741270 */
[C---:B-1----:R-:W-:Y:S01]  /*43f80*/  IMAD.WIDE R164, R0.reuse, 0x4, R6 ;  /* 0x0000000400a47825 */ /* 0x042fe200078e0206 */
[----:B--2---:R-:W-:-:S04]  /*43f90*/  IADD3 R3, R0, c[0x0][0x198], RZ ;  /* 0x0000660000037a10 */ /* 0x004fc80007ffe0ff */
[----:B------:R1:W-:Y:S01]  /*43fa0*/  @P6 STG.E [R164.64], R172 ;  /* 0x000000aca4006986 */ /* 0x0003e2000c101904 */
[----:B------:R-:W-:-:S04]  /*43fb0*/  IMAD.WIDE R166, R3, 0x4, R162 ;  /* 0x0000000403a67825 */ /* 0x000fc800078e02a2 */
[----:B------:R-:W-:-:S04]  /*43fc0*/  IMAD.WIDE R168, R3, 0x4, R160 ;  /* 0x0000000403a87825 */ /* 0x000fc800078e02a0 */
[----:B-1----:R-:W-:Y:S01]  /*43fd0*/  IMAD.WIDE R164, R0, 0x4, R4 ;  /* 0x0000000400a47825 */ /* 0x002fe200078e0204 */
[----:B------:R-:W-:-:S03]  /*43fe0*/  IADD3 R172, R252, 0x46, RZ ;  /* 0x00000046fcac7810 */ /* 0x000fc60007ffe0ff */
[C---:B------:R-:W-:Y:S01]  /*43ff0*/  IMAD.WIDE R170, R3.reuse, 0x4, R6 ;  /* 0x0000000403aa7825 */ /* 0x040fe200078e0206 */
[----:B------:R1:W-:Y:S01]  /*44000*/  @P3 STG.E [R164.64], R173 ;  /* 0x000000ada4003986 */ /* 0x0003e2000c101904 */
[----:B------:R-:W-:Y:S02]  /*44010*/  ISETP.GE.AND P6, PT, R172, c[0x0][0x17c], PT ;  /* 0x00005f00ac007a0c */ /* 0x000fe40003fc6270 */
[----:B------:R-:W-:Y:S01]  /*44020*/  IADD3 R0, R252, 0x48, RZ ;  /* 0x00000048fc007810 */ /* 0x000fe20007ffe0ff */
[----:B------:R-:W-:Y:S04]  /*44030*/  @P5 STG.E [R166.64], R174 ;  /* 0x000000aea6005986 */ /* 0x000fe8000c101904 */
[----:B------:R-:W2:Y:S01]  /*44040*/  LDL.LU R172, [R1+0x6a0] ;  /* 0x0006a00001ac7983 */ /* 0x000ea20000300800 */
[----:B-1----:R-:W-:-:S03]  /*44050*/  IMAD.WIDE R164, R3, 0x4, R4 ;  /* 0x0000000403a47825 */ /* 0x002fc600078e0204 */
[----:B------:R1:W-:Y:S01]  /*44060*/  @P4 STG.E [R168.64], R250 ;  /* 0x000000faa8004986 */ /* 0x0003e2000c101904 */
[----:B------:R-:W-:-:S03]  /*44070*/  IADD3 R3, R3, c[0x0][0x198], RZ ;  /* 0x0000660003037a10 */ /* 0x000fc60007ffe0ff */
[----:B---3--:R3:W-:Y:S01]  /*44080*/  @P1 STG.E [R170.64], R249 ;  /* 0x000000f9aa001986 */ /* 0x0087e2000c101904 */
[----:B------:R-:W-:-:S03]  /*44090*/  ISETP.GE.AND P4, PT, R0, c[0x0][0x17c], PT ;  /* 0x00005f0000007a0c */ /* 0x000fc60003f86270 */
[----:B------:R4:W-:Y:S04]  /*440a0*/  @P2 STG.E [R164.64], R248 ;  /* 0x000000f8a4002986 */ /* 0x0009e8000c101904 */
[----:B-1----:R-:W2:Y:S01]  /*440b0*/  LDL.LU R250, [R1+0x6a4] ;  /* 0x0006a40001fa7983 */ /* 0x002ea20000300800 */
[----:B------:R-:W-:-:S03]  /*440c0*/  IADD3 R0, R3, c[0x0][0x198], RZ ;  /* 0x0000660003007a10 */ /* 0x000fc60007ffe0ff */
[----:B---3--:R-:W3:Y:S01]  /*440d0*/  LDL.LU R249, [R1+0x314] ;  /* 0x0003140001f97983 */ /* 0x008ee20000300800 */
[----:B------:R-:W-:-:S03]  /*440e0*/  IMAD.WIDE R170, R3, 0x4, R162 ;  /* 0x0000000403aa7825 */ /* 0x000fc600078e02a2 */
[----:B----4-:R-:W4:Y:S01]  /*440f0*/  LDL.LU R248, [R1+0x114] ;  /* 0x0001140001f87983 */ /* 0x010f220000300800 */
[----:B------:R-:W-:-:S03]  /*44100*/  IMAD.WIDE R168, R3, 0x4, R160 ;  /* 0x0000000403a87825 */ /* 0x000fc600078e02a0 */
[----:B------:R-:W2:Y:S01]  /*44110*/  LDL.LU R173, [R1+0xb90] ;  /* 0x000b900001ad7983 */ /* 0x000ea20000300800 */
[----:B------:R-:W-:-:S03]  /*44120*/  IMAD.WIDE R166, R3, 0x4, R6 ;  /* 0x0000000403a67825 */ /* 0x000fc600078e0206 */
[----:B------:R-:W2:Y:S01]  /*44130*/  LDL.LU R174, [R1+0xb70] ;  /* 0x000b700001ae7983 */ /* 0x000ea20000300800 */
[----:B------:R-:W-:-:S03]  /*44140*/  IMAD.WIDE R164, R3, 0x4, R4 ;  /* 0x0000000403a47825 */ /* 0x000fc600078e0204 */
[----:B------:R-:W2:Y:S01]  /*44150*/  LDL.LU R3, [R1+0xb60] ;  /* 0x000b600001037983 */ /* 0x000ea20000300800 */
[----:B------:R-:W-:Y:S02]  /*44160*/  ISETP.LT.AND P3, PT, R207, c[0x0][0x178], !P6 ;  /* 0x00005e00cf007a0c */ /* 0x000fe40007761270 */
[----:B------:R-:W-:Y:S02]  /*44170*/  ISETP.LT.AND P1, PT, R138, c[0x0][0x178], !P6 ;  /* 0x00005e008a007a0c */ /* 0x000fe40007721270 */
[----:B------:R-:W-:Y:S02]  /*44180*/  ISETP.LT.AND P5, PT, R139, c[0x0][0x178], !P6 ;  /* 0x00005e008b007a0c */ /* 0x000fe400077a1270 */
[----:B------:R-:W-:Y:S02]  /*44190*/  ISETP.LT.AND P6, PT, R99, c[0x0][0x178], !P6 ;  /* 0x00005e0063007a0c */ /* 0x000fe400077c1270 */
[----:B------:R-:W-:-:S05]  /*441a0*/  ISETP.LT.AND P2, PT, R207, c[0x0][0x178], !P0 ;  /* 0x00005e00cf007a0c */ /* 0x000fca0004741270 */
[----:B--2---:R1:W-:Y:S01]  /*441b0*/  @P3 STG.E [R170.64], R3 ;  /* 0x00000003aa003986 */ /* 0x0043e2000c101904 */
[----:B------:R-:W-:-:S03]  /*441c0*/  ISETP.LT.AND P3, PT, R138, c[0x0][0x178], !P0 ;  /* 0x00005e008a007a0c */ /* 0x000fc60004761270 */
[----:B------:R-:W-:Y:S04]  /*441d0*/  @P1 STG.E [R168.64], R172 ;  /* 0x000000aca8001986 */ /* 0x000fe8000c101904 */
[----:B------:R2:W-:Y:S01]  /*441e0*/  @P5 STG.E [R166.64], R175 ;  /* 0x000000afa6005986 */ /* 0x0005e2000c101904 */
[----:B-1----:R-:W-:-:S03]  /*441f0*/  IMAD.WIDE R170, R0, 0x4, R162 ;  /* 0x0000000400aa7825 */ /* 0x002fc600078e02a2 */
[----:B------:R1:W-:Y:S04]  /*44200*/  @P6 STG.E [R164.64], R245 ;  /* 0x000000f5a4006986 */ /* 0x0003e8000c101904 */
[----:B------:R3:W-:Y:S01]  /*44210*/  @P2 STG.E [R170.64], R244 ;  /* 0x000000f4aa002986 */ /* 0x0007e2000c101904 */
[----:B------:R-:W-:Y:S01]  /*44220*/  ISETP.LT.AND P2, PT, R139, c[0x0][0x178], !P0 ;  /* 0x00005e008b007a0c */ /* 0x000fe20004741270 */
[----:B--2---:R-:W-:Y:S02]  /*44230*/  IMAD.WIDE R166, R0, 0x4, R160 ;  /* 0x0000000400a67825 */ /* 0x004fe400078e02a0 */
[----:B------:R-:W2:Y:S01]  /*44240*/  LDL.LU R175, [R1+0x640] ;  /* 0x0006400001af7983 */ /* 0x000ea20000300800 */
[----:B-1----:R-:W-:-:S03]  /*44250*/  IADD3 R164, R252, 0x49, RZ ;  /* 0x00000049fca47810 */ /* 0x002fc60007ffe0ff */
[----:B------:R-:W2:Y:S01]  /*44260*/  LDL.LU R245, [R1+0x1b0] ;  /* 0x0001b00001f57983 */ /* 0x000ea20000300800 */
[----:B------:R-:W-:Y:S01]  /*44270*/  ISETP.GE.AND P1, PT, R164, c[0x0][0x17c], PT ;  /* 0x00005f00a4007a0c */ /* 0x000fe20003f26270 */
[----:B------:R-:W-:Y:S02]  /*44280*/  IMAD.WIDE R164, R0, 0x4, R6 ;  /* 0x0000000400a47825 */ /* 0x000fe400078e0206 */
[----:B---3--:R-:W3:Y:S04]  /*44290*/  LDL.LU R244, [R1+0xb94] ;  /* 0x000b940001f47983 */ /* 0x008ee80000300800 */
[----:B------:R1:W-:Y:S04]  /*442a0*/  @P3 STG.E [R166.64], R250 ;  /* 0x000000faa6003986 */ /* 0x0003e8000c101904 */
[----:B------:R4:W-:Y:S04]  /*442b0*/  @P2 STG.E [R164.64], R249 ;  /* 0x000000f9a4002986 */ /* 0x0009e8000c101904 */
[----:B-1----:R-:W3:Y:S04]  /*442c0*/  LDL.LU R250, [R1+0xb74] ;  /* 0x000b740001fa7983 */ /* 0x002ee80000300800 */
[----:B----4-:R-:W4:Y:S01]  /*442d0*/  LDL.LU R249, [R1+0x644] ;  /* 0x0006440001f97983 */ /* 0x010f220000300800 */
[----:B------:R-:W-:-:S02]  /*442e0*/  ISETP.LT.AND P0, PT, R99, c[0x0][0x178], !P0 ;  /* 0x00005e0063007a0c */ /* 0x000fc40004701270 */
[----:B------:R-:W-:Y:S02]  /*442f0*/  ISETP.LT.AND P6, PT, R207, c[0x0][0x178], !P4 ;  /* 0x00005e00cf007a0c */ /* 0x000fe400067c1270 */
[C---:B------:R-:W-:Y:S01]  /*44300*/  IADD3 R3, R0.reuse, c[0x0][0x198], RZ ;  /* 0x0000660000037a10 */ /* 0x040fe20007ffe0ff */
[----:B------:R-:W-:Y:S01]  /*44310*/  IMAD.WIDE R168, R0, 0x4, R4 ;  /* 0x0000000400a87825 */ /* 0x000fe200078e0204 */
[----:B------:R-:W-:-:S03]  /*44320*/  ISETP.LT.AND P5, PT, R138, c[0x0][0x178], !P4 ;  /* 0x00005e008a007a0c */ /* 0x000fc600067a1270 */
[----:B------:R-:W-:-:S04]  /*44330*/  IMAD.WIDE R170, R3, 0x4, R162 ;  /* 0x0000000403aa7825 */ /* 0x000fc800078e02a2 */
[----:B------:R1:W-:Y:S01]  /*44340*/  @P0 STG.E [R168.64], R248 ;  /* 0x000000f8a8000986 */ /* 0x0003e2000c101904 */
[----:B------:R-:W-:-:S03]  /*44350*/  IMAD.WIDE R166, R3, 0x4, R160 ;  /* 0x0000000403a67825 */ /* 0x000fc600078e02a0 */
[----:B------:R1:W-:Y:S01]  /*44360*/  @P6 STG.E [R170.64], R173 ;  /* 0x000000adaa006986 */ /* 0x0003e2000c101904 */
[----:B------:R-:W-:Y:S02]  /*44370*/  ISETP.LT.AND P6, PT, R139, c[0x0][0x178], !P4 ;  /* 0x00005e008b007a0c */ /* 0x000fe400067c1270 */
[----:B------:R-:W-:Y:S01]  /*44380*/  ISETP.LT.AND P4, PT, R99, c[0x0][0x178], !P4 ;  /* 0x00005e0063007a0c */ /* 0x000fe20006781270 */
[----:B------:R1:W-:Y:S01]  /*44390*/  @P5 STG.E [R166.64], R174 ;  /* 0x000000aea6005986 */ /* 0x0003e2000c101904 */
[----:B------:R-:W-:Y:S01]  /*443a0*/  ISETP.LT.AND P5, PT, R207, c[0x0][0x178], !P1 ;  /* 0x00005e00cf007a0c */ /* 0x000fe20004fa1270 */
[----:B------:R-:W-:Y:S01]  /*443b0*/  IMAD.WIDE R164, R3, 0x4, R6 ;  /* 0x0000000403a47825 */ /* 0x000fe200078e0206 */
[----:B------:R-:W-:Y:S01]  /*443c0*/  ISETP.LT.AND P3, PT, R138, c[0x0][0x178], !P1 ;  /* 0x00005e008a007a0c */ /* 0x000fe20004f61270 */
[----:B-1----:R-:W4:Y:S01]  /*443d0*/  LDL.LU R248, [R1+0x1b4] ;  /* 0x0001b40001f87983 */ /* 0x002f220000300800 */
[----:B------:R-:W-:Y:S02]  /*443e0*/  ISETP.LT.AND P0, PT, R139, c[0x0][0x178], !P1 ;  /* 0x00005e008b007a0c */ /* 0x000fe40004f01270 */
[----:B------:R-:W-:-:S02]  /*443f0*/  IADD3 R0, R3, c[0x0][0x198], RZ ;  /* 0x0000660003007a10 */ /* 0x000fc40007ffe0ff */
[----:B------:R-:W-:Y:S01]  /*44400*/  IADD3 R171, R252, 0x4a, RZ ;  /* 0x0000004afcab7810 */ /* 0x000fe20007ffe0ff */
[----:B------:R-:W-:-:S04]  /*44410*/  IMAD.WIDE R166, R3, 0x4, R4 ;  /* 0x0000000403a67825 */ /* 0x000fc800078e0204 */
[C---:B------:R-:W-:Y:S01]  /*44420*/  IMAD.WIDE R168, R0.reuse, 0x4, R162 ;  /* 0x0000000400a87825 */ /* 0x040fe200078e02a2 */
[----:B------:R-:W-:Y:S01]  /*44430*/  IADD3 R3, R0, c[0x0][0x198], RZ ;  /* 0x0000660000037a10 */ /* 0x000fe20007ffe0ff */
[----:B--2---:R1:W-:Y:S01]  /*44440*/  @P6 STG.E [R164.64], R175 ;  /* 0x000000afa4006986 */ /* 0x0043e2000c101904 */
[----:B------:R-:W-:-:S03]  /*44450*/  ISETP.GE.AND P6, PT, R171, c[0x0][0x17c], PT ;  /* 0x00005f00ab007a0c */ /* 0x000fc60003fc6270 */
[----:B------:R-:W2:Y:S04]  /*44460*/  LDL.LU R171, [R1+0xba0] ;  /* 0x000ba00001ab7983 */ /* 0x000ea80000300800 */
[----:B------:R3:W-:Y:S01]  /*44470*/  @P4 STG.E [R166.64], R245 ;  /* 0x000000f5a6004986 */ /* 0x0007e2000c101904 */
[----:B-1----:R-:W-:-:S03]  /*44480*/  IMAD.WIDE R164, R0, 0x4, R6 ;  /* 0x0000000400a47825 */ /* 0x002fc600078e0206 */
[----:B------:R-:W2:Y:S01]  /*44490*/  LDL.LU R172, [R1+0xa20] ;  /* 0x000a200001ac7983 */ /* 0x000ea20000300800 */
[----:B---3--:R-:W-:-:S03]  /*444a0*/  IMAD.WIDE R166, R0, 0x4, R160 ;  /* 0x0000000400a67825 */ /* 0x008fc600078e02a0 */
[----:B------:R1:W-:Y:S04]  /*444b0*/  @P5 STG.E [R168.64], R244 ;  /* 0x000000f4a8005986 */ /* 0x0003e8000c101904 */
[----:B------:R-:W3:Y:S04]  /*444c0*/  LDL.LU R175, [R1+0x450] ;  /* 0x0004500001af7983 */ /* 0x000ee80000300800 */
[----:B------:R4:W-:Y:S04]  /*444d0*/  @P3 STG.E [R166.64], R250 ;  /* 0x000000faa6003986 */ /* 0x0009e8000c101904 */
[----:B-1----:R-:W2:Y:S04]  /*444e0*/  LDL.LU R244, [R1+0xc44] ;  /* 0x000c440001f47983 */ /* 0x002ea80000300800 */
[----:B----4-:R1:W-:Y:S04]  /*444f0*/  @P0 STG.E [R164.64], R249 ;  /* 0x000000f9a4000986 */ /* 0x0103e8000c101904 */
[----:B------:R-:W4:Y:S04]  /*44500*/  LDL.LU R250, [R1+0xba4] ;  /* 0x000ba40001fa7983 */ /* 0x000f280000300800 */
[----:B-1----:R-:W2:Y:S01]  /*44510*/  LDL.LU R249, [R1+0xa24] ;  /* 0x000a240001f97983 */ /* 0x002ea20000300800 */
[----:B------:R-:W-:-:S03]  /*44520*/  IMAD.WIDE R164, R0, 0x4, R4 ;  /* 0x0000000400a47825 */ /* 0x000fc600078e0204 */
[----:B------:R-:W2:Y:S01]  /*44530*/  LDL.LU R0, [R1+0xc40] ;  /* 0x000c400001007983 */ /* 0x000ea20000300800 */
[----:B------:R-:W-:Y:S02]  /*44540*/  ISETP.LT.AND P1, PT, R99, c[0x0][0x178], !P1 ;  /* 0x00005e0063007a0c */ /* 0x000fe40004f21270 */
[----:B------:R-:W-:Y:S02]  /*44550*/  ISETP.LT.AND P4, PT, R207, c[0x0][0x178], !P6 ;  /* 0x00005e00cf007a0c */ /* 0x000fe40007781270 */
[----:B------:R-:W-:Y:S02]  /*44560*/  ISETP.LT.AND P5, PT, R138, c[0x0][0x178], !P6 ;  /* 0x00005e008a007a0c */ /* 0x000fe400077a1270 */
[----:B------:R-:W-:Y:S01]  /*44570*/  IADD3 R170, R252, 0x4c, RZ ;  /* 0x0000004cfcaa7810 */ /* 0x000fe20007ffe0ff */
[----:B------:R-:W-:Y:S01]  /*44580*/  IMAD.WIDE R166, R3, 0x4, R162 ;  /* 0x0000000403a67825 */ /* 0x000fe200078e02a2 */
[----:B------:R-:W-:Y:S02]  /*44590*/  ISETP.LT.AND P0, PT, R139, c[0x0][0x178], !P6 ;  /* 0x00005e008b007a0c */ /* 0x000fe40007701270 */
[----:B------:R-:W-:-:S02]  /*445a0*/  ISETP.GE.AND P2, PT, R170, c[0x0][0x17c], PT ;  /* 0x00005f00aa007a0c */ /* 0x000fc40003f46270 */
[----:B------:R-:W-:Y:S01]  /*445b0*/  IADD3 R170, R252, 0x4b, RZ ;  /* 0x0000004bfcaa7810 */ /* 0x000fe20007ffe0ff */
[----:B------:R-:W-:Y:S01]  /*445c0*/  IMAD.WIDE R168, R3, 0x4, R160 ;  /* 0x0000000403a87825 */ /* 0x000fe200078e02a0 */
[----:B------:R1:W-:Y:S02]  /*445d0*/  @P1 STG.E [R164.64], R248 ;  /* 0x000000f8a4001986 */ /* 0x0003e4000c101904 */
[----:B------:R-:W-:Y:S02]  /*445e0*/  ISETP.GE.AND P3, PT, R170, c[0x0][0x17c], PT ;  /* 0x00005f00aa007a0c */ /* 0x000fe40003f66270 */
[----:B------:R-:W-:Y:S01]  /*445f0*/  ISETP.LT.AND P6, PT, R99, c[0x0][0x178], !P6 ;  /* 0x00005e0063007a0c */ /* 0x000fe200077c1270 */
[----:B-1----:R-:W4:Y:S01]  /*44600*/  LDL.LU R248, [R1+0x454] ;  /* 0x0004540001f87983 */ /* 0x002f220000300800 */
[----:B------:R-:W-:-:S03]  /*44610*/  IMAD.WIDE R164, R3, 0x4, R6 ;  /* 0x0000000403a47825 */ /* 0x000fc600078e0206 */
[----:B------:R-:W4:Y:S01]  /*44620*/  LDL.LU R173, [R1+0xc80] ;  /* 0x000c800001ad7983 */ /* 0x000f220000300800 */
[----:B------:R-:W-:-:S03]  /*44630*/  ISETP.LT.AND P1, PT, R138, c[0x0][0x178], !P3 ;  /* 0x00005e008a007a0c */ /* 0x000fc60005f21270 */
[----:B------:R-:W4:Y:S04]  /*44640*/  LDL.LU R174, [R1+0xbc0] ;  /* 0x000bc00001ae7983 */ /* 0x000f280000300800 */
[----:B------:R-:W4:Y:S04]  /*44650*/  LDL.LU R245, [R1+0xb80] ;  /* 0x000b800001f57983 */ /* 0x000f280000300800 */
[----:B--2---:R1:W-:Y:S04]  /*44660*/  @P4 STG.E [R166.64], R0 ;  /* 0x00000000a6004986 */ /* 0x0043e8000c101904 */
[----:B------:R2:W-:Y:S01]  /*44670*/  @P5 STG.E [R168.64], R171 ;  /* 0x000000aba8005986 */ /* 0x0005e2000c101904 */
[----:B------:R-:W-:-:S02]  /*44680*/  ISETP.LT.AND P5, PT, R207, c[0x0][0x178], !P3 ;  /* 0x00005e00cf007a0c */ /* 0x000fc40005fa1270 */
[----:B------:R-:W-:Y:S01]  /*44690*/  ISETP.LT.AND P4, PT, R139, c[0x0][0x178], !P3 ;  /* 0x00005e008b007a0c */ /* 0x000fe20005f81270 */
[----:B------:R3:W-:Y:S01]  /*446a0*/  @P0 STG.E [R164.64], R172 ;  /* 0x000000aca4000986 */ /* 0x0007e2000c101904 */
[C---:B-1----:R-:W-:Y:S02]  /*446b0*/  IADD3 R0, R3.reuse, c[0x0][0x198], RZ ;  /* 0x0000660003007a10 */ /* 0x042fe40007ffe0ff */
[----:B--2---:R-:W-:Y:S01]  /*446c0*/  IADD3 R168, R252, 0x4f, RZ ;  /* 0x0000004ffca87810 */ /* 0x004fe20007ffe0ff */
[----:B------:R-:W-:-:S03]  /*446d0*/  IMAD.WIDE R166, R3, 0x4, R4 ;  /* 0x0000000403a67825 */ /* 0x000fc600078e0204 */
[----:B------:R-:W-:Y:S01]  /*446e0*/  ISETP.GE.AND P0, PT, R168, c[0x0][0x17c], PT ;  /* 0x00005f00a8007a0c */ /* 0x000fe20003f06270 */
[C---:B------:R-:W-:Y:S01]  /*446f0*/  IMAD.WIDE R168, R0.reuse, 0x4, R162 ;  /* 0x0000000400a87825 */ /* 0x040fe200078e02a2 */
[----:B---3--:R1:W-:Y:S03]  /*44700*/  @P6 STG.E [R166.64], R175 ;  /* 0x000000afa6006986 */ /* 0x0083e6000c101904 */
[C---:B------:R-:W-:Y:S01]  /*44710*/  IMAD.WIDE R164, R0.reuse, 0x4, R160 ;  /* 0x0000000400a47825 */ /* 0x040fe200078e02a0 */
[----:B------:R2:W-:Y:S04]  /*44720*/  @P5 STG.E [R168.64], R244 ;  /* 0x000000f4a8005986 */ /* 0x0005e8000c101904 */
[----:B----4-:R3:W-:Y:S01]  /*44730*/  @P1 STG.E [R164.64], R250 ;  /* 0x000000faa4001986 */ /* 0x0107e2000c101904 */
[----:B-1----:R-:W-:-:S03]  /*44740*/  IMAD.WIDE R166, R0, 0x4, R6 ;  /* 0x0000000400a67825 */ /* 0x002fc600078e0206 */
[----:B--2---:R-:W2:Y:S04]  /*44750*/  LDL.LU R244, [R1+0x780] ;  /* 0x0007800001f47983 */ /* 0x004ea80000300800 */
[----:B---3--:R-:W3:Y:S04]  /*44760*/  LDL.LU R250, [R1+0xc84] ;  /* 0x000c840001fa7983 */ /* 0x008ee80000300800 */
[----:B------:R1:W-:Y:S04]  /*44770*/  @P4 STG.E [R166.64], R249 ;  /* 0x000000f9a6004986 */ /* 0x0003e8000c101904 */
[----:B------:R-:W4:Y:S04]  /*44780*/  LDL.LU R175, [R1+0xbc4] ;  /* 0x000bc40001af7983 */ /* 0x000f280000300800 */
[----:B-1----:R-:W4:Y:S01]  /*44790*/  LDL.LU R249, [R1+0xb84] ;  /* 0x000b840001f97983 */ /* 0x002f220000300800 */
[----:B------:R-:W-:-:S02]  /*447a0*/  ISETP.LT.AND P3, PT, R99, c[0x0][0x178], !P3 ;  /* 0x00005e0063007a0c */ /* 0x000fc40005f61270 */
[----:B------:R-:W-:Y:S02]  /*447b0*/  ISETP.LT.AND P6, PT, R207, c[0x0][0x178], !P2 ;  /* 0x00005e00cf007a0c */ /* 0x000fe400057c1270 */
[----:B------:R-:W-:Y:S02]  /*447c0*/  IADD3 R3, R0, c[0x0][0x198], RZ ;  /* 0x0000660000037a10 */ /* 0x000fe40007ffe0ff */
[----:B------:R-:W-:Y:S01]  /*447d0*/  ISETP.LT.AND P5, PT, R138, c[0x0][0x178], !P2 ;  /* 0x00005e008a007a0c */ /* 0x000fe200057a1270 */
[----:B------:R-:W-:Y:S01]  /*447e0*/  IMAD.WIDE R164, R0, 0x4, R4 ;  /* 0x0000000400a47825 */ /* 0x000fe200078e0204 */
[----:B------:R-:W-:-:S03]  /*447f0*/  ISETP.LT.AND P1, PT, R139, c[0x0][0x178], !P2 ;  /* 0x00005e008b007a0c */ /* 0x000fc60005721270 */
[C---:B------:R-:W-:Y:S01]  /*44800*/  IMAD.WIDE R166, R3.reuse, 0x4, R162 ;  /* 0x0000000403a67825 */ /* 0x040fe200078e02a2 */
[----:B------:R-:W-:Y:S01]  /*44810*/  IADD3 R170, R252, 0x4d, RZ ;  /* 0x0000004dfcaa7810 */ /* 0x000fe20007ffe0ff */
[----:B------:R1:W-:Y:S02]  /*44820*/  @P3 STG.E [R164.64], R248 ;  /* 0x000000f8a4003986 */ /* 0x0003e4000c101904 */
[----:B------:R-:W-:Y:S01]  /*44830*/  IMAD.WIDE R168, R3, 0x4, R160 ;  /* 0x0000000403a87825 */ /* 0x000fe200078e02a0 */
[----:B------:R-:W-:Y:S01]  /*44840*/  ISETP.GE.AND P4, PT, R170, c[0x0][0x17c], PT ;  /* 0x00005f00aa007a0c */ /* 0x000fe20003f86270 */
[----:B------:R1:W-:Y:S01]  /*44850*/  @P6 STG.E [R166.64], R173 ;  /* 0x000000ada6006986 */ /* 0x0003e2000c101904 */
[----:B------:R-:W-:Y:S02]  /*44860*/  IADD3 R170, R252, 0x4e, RZ ;  /* 0x0000004efcaa7810 */ /* 0x000fe40007ffe0ff */
[----:B------:R-:W-:Y:S01]  /*44870*/  ISETP.LT.AND P2, PT, R99, c[0x0][0x178], !P2 ;  /* 0x00005e0063007a0c */ /* 0x000fe20005741270 */
[----:B-1----:R-:W4:Y:S01]  /*44880*/  LDL.LU R248, [R1+0x784] ;  /* 0x0007840001f87983 */ /* 0x002f220000300800 */
[----:B------:R-:W-:-:S03]  /*44890*/  IMAD.WIDE R166, R3, 0x4, R6 ;  /* 0x0000000403a67825 */ /* 0x000fc600078e0206 */
[----:B------:R1:W-:Y:S01]  /*448a0*/  @P5 STG.E [R168.64], R174 ;  /* 0x000000aea8005986 */ /* 0x0003e2000c101904 */
[----:B------:R-:W-:-:S03]  /*448b0*/  ISETP.LT.AND P6, PT, R207, c[0x0][0x178], !P4 ;  /* 0x00005e00cf007a0c */ /* 0x000fc600067c1270 */
[----:B------:R1:W-:Y:S01]  /*448c0*/  @P1 STG.E [R166.64], R245 ;  /* 0x000000f5a6001986 */ /* 0x0003e2000c101904 */
[----:B------:R-:W-:Y:S02]  /*448d0*/  ISETP.GE.AND P1, PT, R170, c[0x0][0x17c], PT ;  /* 0x00005f00aa007a0c */ /* 0x000fe40003f26270 */
[----:B------:R-:W-:Y:S01]  /*448e0*/  ISETP.LT.AND P3, PT, R138, c[0x0][0x178], !P4 ;  /* 0x00005e008a007a0c */ /* 0x000fe20006761270 */
[----:B------:R-:W4:Y:S01]  /*448f0*/  LDL.LU R171, [R1+0xc60] ;  /* 0x000c600001ab7983 */ /* 0x000f220000300800 */
[----:B------:R-:W-:-:S03]  /*44900*/  ISETP.LT.AND P5, PT, R139, c[0x0][0x178], !P4 ;  /* 0x00005e008b007a0c */ /* 0x000fc600067a1270 */
[----:B------:R-:W4:Y:S01]  /*44910*/  LDL.LU R170, [R1+0xca0] ;  /* 0x000ca00001aa7983 */ /* 0x000f220000300800 */
[C---:B------:R-:W-:Y:S01]  /*44920*/  IADD3 R0, R3.reuse, c[0x0][0x198], RZ ;  /* 0x0000660003007a10 */ /* 0x040fe20007ffe0ff */
[----:B------:R-:W-:Y:S02]  /*44930*/  IMAD.WIDE R164, R3, 0x4, R4 ;  /* 0x0000000403a47825 */ /* 0x000fe400078e0204 */
[----:B------:R-:W4:Y:S02]  /*44940*/  LDL.LU R173, [R1+0xbb0] ;  /* 0x000bb00001ad7983 */ /* 0x000f240000300800 */
[C---:B-1----:R-:W-:Y:S02]  /*44950*/  IMAD.WIDE R168, R0.reuse, 0x4, R162 ;  /* 0x0000000400a87825 */ /* 0x042fe400078e02a2 */
[----:B------:R-:W4:Y:S02]  /*44960*/  LDL.LU R245, [R1+0xae0] ;  /* 0x000ae00001f57983 */ /* 0x000f240000300800 */
[----:B------:R-:W-:-:S02]  /*44970*/  IMAD.WIDE R166, R0, 0x4, R160 ;  /* 0x0000000400a67825 */ /* 0x000fc400078e02a0 */
[----:B--2---:R1:W-:Y:S04]  /*44980*/  @P2 STG.E [R164.64], R244 ;  /* 0x000000f4a4002986 */ /* 0x0043e8000c101904 */
[----:B---3--:R2:W-:Y:S01]  /*44990*/  @P6 STG.E [R168.64], R250 ;  /* 0x000000faa8006986 */ /* 0x0085e2000c101904 */
[----:B-1----:R-:W-:-:S03]  /*449a0*/  IMAD.WIDE R164, R0, 0x4, R6 ;  /* 0x0000000400a47825 */ /* 0x002fc600078e0206 */
[----:B------:R-:W3:Y:S04]  /*449b0*/  LDL.LU R244, [R1+0xca4] ;  /* 0x000ca40001f47983 */ /* 0x000ee80000300800 */
[----:B----4-:R-:W-:Y:S04]  /*449c0*/  @P3 STG.E [R166.64], R175 ;  /* 0x000000afa6003986 */ /* 0x010fe8000c101904 */
[----:B--2---:R-:W2:Y:S04]  /*449d0*/  LDL.LU R250, [R1+0xc64] ;  /* 0x000c640001fa7983 */ /* 0x004ea80000300800 */
[----:B------:R1:W-:Y:S04]  /*449e0*/  @P5 STG.E [R164.64], R249 ;  /* 0x000000f9a4005986 */ /* 0x0003e8000c101904 */
[----:B-1----:R-:W4:Y:S01]  /*449f0*/  LDL.LU R249, [R1+0xbb4] ;  /* 0x000bb40001f97983 */ /* 0x002f220000300800 */
[----:B------:R-:W-:Y:S01]  /*44a00*/  ISETP.LT.AND P4, PT, R99, c[0x0][0x178], !P4 ;  /* 0x00005e0063007a0c */ /* 0x000fe20006781270 */
[----:B------:R-:W-:Y:S01]  /*44a10*/  IMAD.WIDE R168, R0, 0x4, R4 ;  /* 0x0000000400a87825 */ /* 0x000fe200078e0204 */
[----:B------:R-:W-:-:S02]  /*44a20*/  ISETP.LT.AND P2, PT, R207, c[0x0][0x178], !P1 ;  /* 0x00005e00cf007a0c */ /* 0x000fc40004f41270 */
[----:B------:R-:W-:Y:S02]  /*44a30*/  ISETP.LT.AND P3, PT, R138, c[0x0][0x178], !P1 ;  /* 0x00005e008a007a0c */ /* 0x000fe40004f61270 */
[----:B------:R-:W-:-:S07]  /*44a40*/  IADD3 R3, R0, c[0x0][0x198], RZ ;  /* 0x0000660000037a10 */ /* 0x000fce0007ffe0ff */
[----:B------:R1:W-:Y:S01]  /*44a50*/  @P4 STG.E [R168.64], R248 ;  /* 0x000000f8a8004986 */ /* 0x0003e2000c101904 */
[----:B------:R-:W-:Y:S01]  /*44a60*/  ISETP.LT.AND P4, PT, R139, c[0x0][0x178], !P1 ;  /* 0x00005e008b007a0c */ /* 0x000fe20004f81270 */
[----:B------:R-:W-:Y:S01]  /*44a70*/  IMAD.WIDE R164, R3, 0x4, R162 ;  /* 0x0000000403a47825 */ /* 0x000fe200078e02a2 */
[----:B------:R-:W-:-:S03]  /*44a80*/  ISETP.LT.AND P1, PT, R99, c[0x0][0x178], !P1 ;  /* 0x00005e0063007a0c */ /* 0x000fc60004f21270 */
[----:B------:R-:W-:Y:S01]  /*44a90*/  IMAD.WIDE R166, R3, 0x4, R160 ;  /* 0x0000000403a67825 */ /* 0x000fe200078e02a0 */
[----:B-1----:R-:W4:Y:S04]  /*44aa0*/  LDL.LU R248, [R1+0xae4] ;  /* 0x000ae40001f87983 */ /* 0x002f280000300800 */
[----:B------:R-:W4:Y:S04]  /*44ab0*/  LDL.LU R172, [R1+0x568] ;  /* 0x0005680001ac7983 */ /* 0x000f280000300800 */
[----:B------:R-:W4:Y:S01]  /*44ac0*/  LDL.LU R174, [R1+0x148] ;  /* 0x0001480001ae7983 */ /* 0x000f220000300800 */
[----:B------:R-:W-:-:S03]  /*44ad0*/  ISETP.LT.AND P6, PT, R207, c[0x0][0x178], !P0 ;  /* 0x00005e00cf007a0c */ /* 0x000fc600047c1270 */
[----:B------:R-:W4:Y:S01]  /*44ae0*/  LDL.LU R175, [R1+0x48] ;  /* 0x0000480001af7983 */ /* 0x000f220000300800 */
[----:B------:R-:W-:-:S03]  /*44af0*/  ISETP.LT.AND P5, PT, R138, c[0x0][0x178], !P0 ;  /* 0x00005e008a007a0c */ /* 0x000fc600047a1270 */
[----:B------:R1:W-:Y:S01]  /*44b00*/  @P2 STG.E [R164.64], R170 ;  /* 0x000000aaa4002986 */ /* 0x0003e2000c101904 */
[----:B------:R-:W-:Y:S02]  /*44b10*/  IADD3 R168, R252, 0x50, RZ ;  /* 0x00000050fca87810 */ /* 0x000fe40007ffe0ff */
[----:B------:R-:W-:Y:S01]  /*44b20*/  IADD3 R0, R3, c[0x0][0x198], RZ ;  /* 0x0000660003007a10 */ /* 0x000fe20007ffe0ff */
[----:B------:R1:W-:Y:S01]  /*44b30*/  @P3 STG.E [R166.64], R171 ;  /* 0x000000aba6003986 */ /* 0x0003e2000c101904 */
[----:B------:R-:W-:Y:S02]  /*44b40*/  ISETP.LT.AND P3, PT, R139, c[0x0][0x178], !P0 ;  /* 0x00005e008b007a0c */ /* 0x000fe40004761270 */
[----:B------:R-:W-:Y:S01]  /*44b50*/  ISETP.GE.AND P2, PT, R168, c[0x0][0x17c], PT ;  /* 0x00005f00a8007a0c */ /* 0x000fe20003f46270 */
[----:B------:R-:W-:-:S04]  /*44b60*/  IMAD.WIDE R168, R0, 0x4, R162 ;  /* 0x0000000400a87825 */ /* 0x000fc800078e02a2 */
[----:B-1----:R-:W-:-:S04]  /*44b70*/  IMAD.WIDE R164, R3, 0x4, R6 ;  /* 0x0000000403a47825 */ /* 0x002fc800078e0206 */
[----:B------:R-:W-:Y:S01]  /*44b80*/  IMAD.WIDE R166, R3, 0x4, R4 ;  /* 0x0000000403a67825 */ /* 0x000fe200078e0204 */
[----:B------:R1:W-:Y:S03]  /*44b90*/  @P4 STG.E [R164.64], R173 ;  /* 0x000000ada4004986 */ /* 0x0003e6000c101904 */
[C---:B------:R-:W-:Y:S01]  /*44ba0*/  IMAD.WIDE R170, R0.reuse, 0x4, R160 ;  /* 0x0000000400aa7825 */ /* 0x040fe200078e02a0 */
[----:B------:R1:W-:Y:S03]  /*44bb0*/  @P1 STG.E [R166.64], R245 ;  /* 0x000000f5a6001986 */ /* 0x0003e6000c101904 */
[----:B-1----:R-:W-:Y:S01]  /*44bc0*/  IMAD.WIDE R164, R0, 0x4, R6 ;  /* 0x0000000400a47825 */ /* 0x002fe200078e0206 */
[----:B------:R-:W4:Y:S04]  /*44bd0*/  LDL.LU R245, [R1+0x8] ;  /* 0x0000080001f57983 */ /* 0x000f280000300800 */
[----:B---3--:R1:W-:Y:S04]  /*44be0*/  @P6 STG.E [R168.64], R244 ;  /* 0x000000f4a8006986 */ /* 0x0083e8000c101904 */
[----:B--2---:R2:W-:Y:S04]  /*44bf0*/  @P5 STG.E [R170.64], R250 ;  /* 0x000000faaa005986 */ /* 0x0045e8000c101904 */
[----:B-1----:R-:W3:Y:S04]  /*44c00*/  LDL.LU R244, [R1+0x56c] ;  /* 0x00056c0001f47983 */ /* 0x002ee80000300800 */
[----:B--2---:R-:W2:Y:S04]  /*44c10*/  LDL.LU R250, [R1+0x14c] ;  /* 0x00014c0001fa7983 */ /* 0x004ea80000300800 */
[----:B----4-:R1:W-:Y:S04]  /*44c20*/  @P3 STG.E [R164.64], R249 ;  /* 0x000000f9a4003986 */ /* 0x0103e8000c101904 */
[----:B-1----:R-:W4:Y:S01]  /*44c30*/  LDL.LU R249, [R1+0x4c] ;  /* 0x00004c0001f97983 */ /* 0x002f220000300800 */
[----:B------:R-:W-:-:S02]  /*44c40*/  ISETP.LT.AND P1, PT, R99, c[0x0][0x178], !P0 ;  /* 0x00005e0063007a0c */ /* 0x000fc40004721270 */
[----:B------:R-:W-:Y:S02]  /*44c50*/  ISETP.LT.AND P6, PT, R207, c[0x0][0x178], !P2 ;  /* 0x00005e00cf007a0c */ /* 0x000fe400057c1270 */
[----:B------:R-:W-:Y:S02]  /*44c60*/  ISETP.LT.AND P5, PT, R138, c[0x0][0x178], !P2 ;  /* 0x00005e008a007a0c */ /* 0x000fe400057a1270 */
[----:B------:R-:W-:Y:S02]  /*44c70*/  ISETP.LT.AND P4, PT, R139, c[0x0][0x178], !P2 ;  /* 0x00005e008b007a0c */ /* 0x000fe40005781270 */
[----:B------:R-:W-:Y:S02]  /*44c80*/  IADD3 R166, R252, 0x52, RZ ;  /* 0x00000052fca67810 */ /* 0x000fe40007ffe0ff */
[----:B------:R-:W-:Y:S02]  /*44c90*/  IADD3 R3, R0, c[0x0][0x198], RZ ;  /* 0x0000660000037a10 */ /* 0x000fe40007ffe0ff */
[----:B------:R-:W-:Y:S01]  /*44ca0*/  IADD3 R168, R252, 0x51, RZ ;  /* 0x00000051fca87810 */ /* 0x000fe20007ffe0ff */
[----:B------:R-:W-:Y:S01]  /*44cb0*/  IMAD.WIDE R164, R0, 0x4, R4 ;  /* 0x0000000400a47825 */ /* 0x000fe200078e0204 */
[----:B------:R-:W-:-:S02]  /*44cc0*/  ISETP.GE.AND P0, PT, R166, c[0x0][0x17c], PT ;  /* 0x00005f00a6007a0c */ /* 0x000fc40003f06270 */
[----:B------:R-:W-:Y:S01]  /*44cd0*/  ISETP.GE.AND P3, PT, R168, c[0x0][0x17c], PT ;  /* 0x00005f00a8007a0c */ /* 0x000fe20003f66270 */
[C---:B------:R-:W-:Y:S01]  /*44ce0*/  IMAD.WIDE R166, R3.reuse, 0x4, R162 ;  /* 0x0000000403a67825 */ /* 0x040fe200078e02a2 */
[----:B------:R1:W-:Y:S03]  /*44cf0*/  @P1 STG.E [R164.64], R248 ;  /* 0x000000f8a4001986 */ /* 0x0003e6000c101904 */
[C---:B------:R-:W-:Y:S01]  /*44d00*/  IMAD.WIDE R168, R3.reuse, 0x4, R160 ;  /* 0x0000000403a87825 */ /* 0x040fe200078e02a0 */
[----:B------:R-:W-:Y:S03]  /*44d10*/  @P6 STG.E [R166.64], R172 ;  /* 0x000000aca6006986 */ /* 0x000fe6000c101904 */
[----:B------:R-:W-:Y:S01]  /*44d20*/  IMAD.WIDE R170, R3, 0x4, R6 ;  /* 0x0000000403aa7825 */ /* 0x000fe200078e0206 */
[----:B------:R-:W-:Y:S01]  /*44d30*/  @P5 STG.E [R168.64], R174 ;  /* 0x000000aea8005986 */ /* 0x000fe2000c101904 */
[----:B------:R-:W-:-:S03]  /*44d40*/  ISETP.LT.AND P2, PT, R99, c[0x0][0x178], !P2 ;  /* 0x00005e0063007a0c */ /* 0x000fc60005741270 */
[----:B-1----:R-:W4:Y:S01]  /*44d50*/  LDL.LU R248, [R1+0xc] ;  /* 0x00000c0001f87983 */ /* 0x002f220000300800 */
[----:B------:R-:W-:-:S03]  /*44d60*/  IMAD.WIDE R164, R3, 0x4, R4 ;  /* 0x0000000403a47825 */ /* 0x000fc600078e0204 */
[----:B------:R-:W4:Y:S04]  /*44d70*/  LDL.LU R173, [R1+0x88] ;  /* 0x0000880001ad7983 */ /* 0x000f280000300800 */
[----:B------:R1:W-:Y:S01]  /*44d80*/  @P4 STG.E [R170.64], R175 ;  /* 0x000000afaa004986 */ /* 0x0003e2000c101904 */
[----:B------:R-:W-:Y:S02]  /*44d90*/  ISETP.LT.AND P4, PT, R207, c[0x0][0x178], !P3 ;  /* 0x00005e00cf007a0c */ /* 0x000fe40005f81270 */
[----:B------:R-:W-:Y:S02]  /*44da0*/  ISETP.LT.AND P6, PT, R138, c[0x0][0x178], !P3 ;  /* 0x00005e008a007a0c */ /* 0x000fe40005fc1270 */
[----:B------:R-:W-:Y:S01]  /*44db0*/  ISETP.LT.AND P1, PT, R99, c[0x0][0x178], !P3 ;  /* 0x00005e0063007a0c */ /* 0x000fe20005f21270 */
[----:B-1----:R-:W4:Y:S01]  /*44dc0*/  LDL.LU R171, [R1+0x308] ;  /* 0x0003080001ab7983 */ /* 0x002f220000300800 */
[----:B------:R-:W-:-:S03]  /*44dd0*/  IADD3 R170, R3, c[0x0][0x198], RZ ;  /* 0x0000660003aa7a10 */ /* 0x000fc60007ffe0ff */
[----:B------:R-:W4:Y:S01]  /*44de0*/  LDL.LU R3, [R1+0x5a8] ;  /* 0x0005a80001037983 */ /* 0x000f220000300800 */
[----:B------:R-:W-:Y:S01]  /*44df0*/  ISETP.LT.AND P3, PT, R139, c[0x0][0x178], !P3 ;  /* 0x00005e008b007a0c */ /* 0x000fe20005f61270 */
[C---:B------:R-:W-:Y:S02]  /*44e00*/  IMAD.WIDE R166, R170.reuse, 0x4, R162 ;  /* 0x00000004aaa67825 */ /* 0x040fe400078e02a2 */
[----:B------:R-:W4:Y:S02]  /*44e10*/  LDL.LU R175, [R1+0x28] ;  /* 0x0000280001af7983 */ /* 0x000f240000300800 */
[C---:B------:R-:W-:Y:S02]  /*44e20*/  IMAD.WIDE R168, R170.reuse, 0x4, R160 ;  /* 0x00000004aaa87825 */ /* 0x040fe400078e02a0 */
[----:B------:R1:W-:Y:S02]  /*44e30*/  @P2 STG.E [R164.64], R245 ;  /* 0x000000f5a4002986 */ /* 0x0003e4000c101904 */
[----:B-1----:R-:W-:-:S02]  /*44e40*/  IMAD.WIDE R164, R170, 0x4, R6 ;  /* 0x00000004aaa47825 */ /* 0x002fc400078e0206 */
[----:B---3--:R1:W-:Y:S04]  /*44e50*/  @P4 STG.E [R166.64], R244 ;  /* 0x000000f4a6004986 */ /* 0x0083e8000c101904 */
[----:B--2---:R2:W-:Y:S04]  /*44e60*/  @P6 STG.E [R168.64], R250 ;  /* 0x000000faa8006986 */ /* 0x0045e8000c101904 */
[----:B-1----:R-:W3:Y:S04]  /*44e70*/  LDL.LU R244, [R1+0x5ac] ;  /* 0x0005ac0001f47983 */ /* 0x002ee80000300800 */
[----:B--2---:R-:W2:Y:S04]  /*44e80*/  LDL.LU R250, [R1+0x30c] ;  /* 0x00030c0001fa7983 */ /* 0x004ea80000300800 */
[----:B----4-:R1:W-:Y:S04]  /*44e90*/  @P3 STG.E [R164.64], R249 ;  /* 0x000000f9a4003986 */ /* 0x0103e8000c101904 */
[----:B-1----:R-:W4:Y:S01]  /*44ea0*/  LDL.LU R249, [R1+0x8c] ;  /* 0x00008c0001f97983 */ /* 0x002f220000300800 */
[----:B------:R-:W-:-:S02]  /*44eb0*/  IADD3 R0, R252, 0x53, RZ ;  /* 0x00000053fc007810 */ /* 0x000fc40007ffe0ff */
[----:B------:R-:W-:Y:S01]  /*44ec0*/  ISETP.LT.AND P5, PT, R207, c[0x0][0x178], !P0 ;  /* 0x00005e00cf007a0c */ /* 0x000fe200047a1270 */
[----:B------:R-:W-:Y:S01]  /*44ed0*/  IMAD.WIDE R166, R170, 0x4, R4 ;  /* 0x00000004aaa67825 */ /* 0x000fe200078e0204 */
[----:B------:R-:W-:Y:S01]  /*44ee0*/  ISETP.GE.AND P2, PT, R0, c[0x0][0x17c], PT ;  /* 0x00005f0000007a0c */ /* 0x000fe20003f46270 */
[----:B------:R-:W4:Y:S01]  /*44ef0*/  LDL.LU R245, [R1+0x2c] ;  /* 0x00002c0001f57983 */ /* 0x000f220000300800 */
[----:B------:R-:W-:Y:S02]  /*44f00*/  IADD3 R0, R170, c[0x0][0x198], RZ ;  /* 0x00006600aa007a10 */ /* 0x000fe40007ffe0ff */
[----:B------:R-:W-:Y:S02]  /*44f10*/  ISETP.LT.AND P6, PT, R138, c[0x0][0x178], !P0 ;  /* 0x00005e008a007a0c */ /* 0x000fe400047c1270 */
[----:B------:R-:W-:Y:S01]  /*44f20*/  ISETP.LT.AND P4, PT, R139, c[0x0][0x178], !P0 ;  /* 0x00005e008b007a0c */ /* 0x000fe20004781270 */
[----:B------:R-:W-:Y:S01]  /*44f30*/  IMAD.WIDE R168, R0, 0x4, R162 ;  /* 0x0000000400a87825 */ /* 0x000fe200078e02a2 */
[----:B------:R-:W-:-:S03]  /*44f40*/  ISETP.LT.AND P3, PT, R207, c[0x0][0x178], !P2 ;  /* 0x00005e00cf007a0c */ /* 0x000fc60005761270 */
[C---:B------:R-:W-:Y:S01]  /*44f50*/  IMAD.WIDE R164, R0.reuse, 0x4, R6 ;  /* 0x0000000400a47825 */ /* 0x040fe200078e0206 */
[----:B------:R1:W-:Y:S01]  /*44f60*/  @P1 STG.E [R166.64], R248 ;  /* 0x000000f8a6001986 */ /* 0x0003e2000c101904 */
[----:B------:R-:W-:Y:S02]  /*44f70*/  ISETP.LT.AND P1, PT, R99, c[0x0][0x178], !P0 ;  /* 0x00005e0063007a0c */ /* 0x000fe40004721270 */
[----:B-1----:R-:W-:Y:S01]  /*44f80*/  IMAD.WIDE R166, R0, 0x4, R160 ;  /* 0x0000000400a67825 */ /* 0x002fe200078e02a0 */
[----:B------:R-:W4:Y:S01]  /*44f90*/  LDL.LU R248, [R1+0x8a8] ;  /* 0x0008a80001f87983 */ /* 0x000f220000300800 */
[----:B------:R-:W-:-:S03]  /*44fa0*/  IADD3 R170, R252, 0x54, RZ ;  /* 0x00000054fcaa7810 */ /* 0x000fc60007ffe0ff */
[----:B------:R-:W4:Y:S04]  /*44fb0*/  LDL.LU R172, [R1+0x238] ;  /* 0x0002380001ac7983 */ /* 0x000f280000300800 */
[----:B------:R-:W4:Y:S04]  /*44fc0*/  LDL.LU R174, [R1+0x68] ;  /* 0x0000680001ae7983 */ /* 0x000f280000300800 */
[----:B------:R1:W-:Y:S01]  /*44fd0*/  @P5 STG.E [R168.64], R3 ;  /* 0x00000003a8005986 */ /* 0x0003e2000c101904 */
[----:B------:R-:W-:-:S03]  /*44fe0*/  ISETP.LT.AND P5, PT, R138, c[0x0][0x178], !P2 ;  /* 0x00005e008a007a0c */ /* 0x000fc600057a1270 */
[----:B------:R-:W-:Y:S01]  /*44ff0*/  @P6 STG.E [R166.64], R171 ;  /* 0x000000aba6006986 */ /* 0x000fe2000c101904 */
[----:B------:R-:W-:Y:S02]  /*45000*/  ISETP.LT.AND P6, PT, R139, c[0x0][0x178], !P2 ;  /* 0x00005e008b007a0c */ /* 0x000fe400057c1270 */
[----:B-1----:R-:W-:Y:S01]  /*45010*/  IADD3 R3, R252, 0x56, RZ ;  /* 0x00000056fc037810 */ /* 0x002fe20007ffe0ff */
[----:B------:R1:W-:Y:S03]  /*45020*/  @P4 STG.E [R164.64], R173 ;  /* 0x000000ada4004986 */ /* 0x0003e6000c101904 */
[----:B------:R-:W-:Y:S02]  /*45030*/  ISETP.GE.AND P0, PT, R3, c[0x0][0x17c], PT ;  /* 0x00005f0003007a0c */ /* 0x000fe40003f06270 */
[C---:B------:R-:W-:Y:S01]  /*45040*/  IADD3 R3, R0.reuse, c[0x0][0x198], RZ ;  /* 0x0000660000037a10 */ /* 0x040fe20007ffe0ff */
[----:B-1----:R-:W-:-:S04]  /*45050*/  IMAD.WIDE R164, R0, 0x4, R4 ;  /* 0x0000000400a47825 */ /* 0x002fc800078e0204 */
[C---:B------:R-:W-:Y:S01]  /*45060*/  IMAD.WIDE R166, R3.reuse, 0x4, R162 ;  /* 0x0000000403a67825 */ /* 0x040fe200078e02a2 */
[----:B------:R1:W-:Y:S03]  /*45070*/  @P1 STG.E [R164.64], R175 ;  /* 0x000000afa4001986 */ /* 0x0003e6000c101904 */
[C---:B------:R-:W-:Y:S01]  /*45080*/  IMAD.WIDE R168, R3.reuse, 0x4, R160 ;  /* 0x0000000403a87825 */ /* 0x040fe200078e02a0 */
[----:B------:R-:W-:Y:S02]  /*45090*/  ISETP.GE.AND P4, PT, R170, c[0x0][0x17c], PT ;  /* 0x00005f00aa007a0c */ /* 0x000fe40003f86270 */
[C---:B------:R-:W-:Y:S01]  /*450a0*/  IADD3 R0, R3.reuse, c[0x0][0x198], RZ ;  /* 0x0000660003007a10 */ /* 0x040fe20007ffe0ff */
[----:B-1----:R-:W-:-:S04]  /*450b0*/  IMAD.WIDE R164, R3, 0x4, R6 ;  /* 0x0000000403a47825 */ /* 0x002fc800078e0206 */
[----:B------:R-:W-:Y:S01]  /*450c0*/  IMAD.WIDE R170, R3, 0x4, R4 ;  /* 0x0000000403aa7825 */ /* 0x000fe200078e0204 */
        /* <DEDUP_REMOVED lines=11> */
[----:B------:R-:W-:Y:S02]  /*45180*/  IADD3 R166, R252, 0x55, RZ ;  /* 0x00000055fca67810 */ /* 0x000fe40007ffe0ff */
[----:B------:R-:W-:Y:S01]  /*45190*/  ISETP.LT.AND P1, PT, R139, c[0x0][0x178], !P4 ;  /* 0x00005e008b007a0c */ /* 0x000fe20006721270 */
[----:B------:R-:W-:Y:S01]  /*451a0*/  IMAD.WIDE R164, R0, 0x4, R162 ;  /* 0x0000000400a47825 */ /* 0x000fe200078e02a2 */
[----:B------:R-:W-:Y:S01]  /*451b0*/  ISETP.GE.AND P6, PT, R166, c[0x0][0x17c], PT ;  /* 0x00005f00a6007a0c */ /* 0x000fe20003fc6270 */
[----:B------:R-:W3:Y:S01]  /*451c0*/  LDL.LU R173, [R1+0x118] ;  /* 0x0001180001ad7983 */ /* 0x000ee20000300800 */
[----:B------:R-:W-:Y:S01]  /*451d0*/  ISETP.LT.AND P4, PT, R99, c[0x0][0x178], !P4 ;  /* 0x00005e0063007a0c */ /* 0x000fe20006781270 */
[----:B------:R-:W-:-:S02]  /*451e0*/  IMAD.WIDE R166, R0, 0x4, R160 ;  /* 0x0000000400a67825 */ /* 0x000fc400078e02a0 */
[----:B------:R1:W-:Y:S01]  /*451f0*/  @P2 STG.E [R170.64], R245 ;  /* 0x000000f5aa002986 */ /* 0x0003e2000c101904 */
[----:B------:R-:W-:Y:S01]  /*45200*/  ISETP.LT.AND P2, PT, R207, c[0x0][0x178], !P6 ;  /* 0x00005e00cf007a0c */ /* 0x000fe20007741270 */
[C---:B------:R-:W-:Y:S02]  /*45210*/  IMAD.WIDE R168, R0.reuse, 0x4, R6 ;  /* 0x0000000400a87825 */ /* 0x040fe400078e0206 */
[----:B------:R1:W-:Y:S02]  /*45220*/  @P5 STG.E [R164.64], R248 ;  /* 0x000000f8a4005986 */ /* 0x0003e4000c101904 */
[C---:B-1----:R-:W-:Y:S02]  /*45230*/  IMAD.WIDE R170, R0.reuse, 0x4, R4 ;  /* 0x0000000400aa7825 */ /* 0x042fe400078e0204 */
[----:B------:R-:W4:Y:S04]  /*45240*/  LDL.LU R245, [R1+0xb6c] ;  /* 0x000b6c0001f57983 */ /* 0x000f280000300800 */
[----:B------:R-:W4:Y:S04]  /*45250*/  LDL.LU R248, [R1+0x1b48] ;  /* 0x001b480001f87983 */ /* 0x000f280000300800 */
[----:B--2---:R1:W-:Y:S04]  /*45260*/  @P3 STG.E [R166.64], R3 ;  /* 0x00000003a6003986 */ /* 0x0043e8000c101904 */
[----:B------:R2:W-:Y:S01]  /*45270*/  @P1 STG.E [R168.64], R172 ;  /* 0x000000aca8001986 */ /* 0x0005e2000c101904 */
[----:B-1----:R-:W-:-:S02]  /*45280*/  IADD3 R3, R0, c[0x0][0x198], RZ ;  /* 0x0000660000037a10 */ /* 0x002fc40007ffe0ff */
[----:B------:R-:W-:-:S03]  /*45290*/  IADD3 R0, R252, 0x57, RZ ;  /* 0x00000057fc007810 */ /* 0x000fc60007ffe0ff */
[C---:B--2---:R-:W-:Y:S01]  /*452a0*/  IMAD.WIDE R168, R3.reuse, 0x4, R162 ;  /* 0x0000000403a87825 */ /* 0x044fe200078e02a2 */
[----:B------:R1:W-:Y:S01]  /*452b0*/  @P4 STG.E [R170.64], R174 ;  /* 0x000000aeaa004986 */ /* 0x0003e2000c101904 */
[----:B------:R-:W-:Y:S02]  /*452c0*/  ISETP.GE.AND P1, PT, R0, c[0x0][0x17c], PT ;  /* 0x00005f0000007a0c */ /* 0x000fe40003f26270 */
[C---:B------:R-:W-:Y:S01]  /*452d0*/  IMAD.WIDE R164, R3.reuse, 0x4, R160 ;  /* 0x0000000403a47825 */ /* 0x040fe200078e02a0 */
[----:B---3--:R2:W-:Y:S01]  /*452e0*/  @P2 STG.E [R168.64], R244 ;  /* 0x000000f4a8002986 */ /* 0x0085e2000c101904 */
[C---:B------:R-:W-:Y:S02]  /*452f0*/  IADD3 R0, R3.reuse, c[0x0][0x198], RZ ;  /* 0x0000660003007a10 */ /* 0x040fe40007ffe0ff */
[C---:B------:R-:W-:Y:S01]  /*45300*/  IMAD.WIDE R166, R3.reuse, 0x4, R6 ;  /* 0x0000000403a67825 */ /* 0x040fe200078e0206 */
[----:B-1----:R-:W3:Y:S04]  /*45310*/  LDL.LU R170, [R1+0x6a8] ;  /* 0x0006a80001aa7983 */ /* 0x002ee80000300800 */
[----:B------:R-:W3:Y:S01]  /*45320*/  LDL.LU R171, [R1+0x318] ;  /* 0x0003180001ab7983 */ /* 0x000ee20000300800 */
[----:B--2---:R-:W-:-:S03]  /*45330*/  IMAD.WIDE R168, R3, 0x4, R4 ;  /* 0x0000000403a87825 */ /* 0x004fc600078e0204 */
[----:B------:R-:W2:Y:S04]  /*45340*/  LDL.LU R244, [R1+0x6ac] ;  /* 0x0006ac0001f47983 */ /* 0x000ea80000300800 */
[----:B------:R-:W2:Y:S01]  /*45350*/  LDL.LU R3, [R1+0xb68] ;  /* 0x000b680001037983 */ /* 0x000ea20000300800 */
[----:B------:R-:W-:Y:S02]  /*45360*/  ISETP.LT.AND P4, PT, R138, c[0x0][0x178], !P6 ;  /* 0x00005e008a007a0c */ /* 0x000fe40007781270 */
[----:B------:R-:W-:Y:S02]  /*45370*/  ISETP.LT.AND P3, PT, R139, c[0x0][0x178], !P6 ;  /* 0x00005e008b007a0c */ /* 0x000fe40007761270 */
[----:B------:R-:W-:-:S09]  /*45380*/  ISETP.LT.AND P6, PT, R99, c[0x0][0x178], !P6 ;  /* 0x00005e0063007a0c */ /* 0x000fd200077c1270 */
[----:B------:R-:W-:Y:S04]  /*45390*/  @P4 STG.E [R164.64], R175 ;  /* 0x000000afa4004986 */ /* 0x000fe8000c101904 */
[----:B------:R1:W-:Y:S04]  /*453a0*/  @P3 STG.E [R166.64], R250 ;  /* 0x000000faa6003986 */ /* 0x0003e8000c101904 */
[----:B----4-:R4:W-:Y:S04]  /*453b0*/  @P6 STG.E [R168.64], R249 ;  /* 0x000000f9a8006986 */ /* 0x0109e8000c101904 */
[----:B-1----:R-:W3:Y:S04]  /*453c0*/  LDL.LU R250, [R1+0x31c] ;  /* 0x00031c0001fa7983 */ /* 0x002ee80000300800 */
[----:B----4-:R-:W4:Y:S01]  /*453d0*/  LDL.LU R249, [R1+0x11c] ;  /* 0x00011c0001f97983 */ /* 0x010f220000300800 */
[----:B------:R-:W-:Y:S01]  /*453e0*/  ISETP.LT.AND P5, PT, R207, c[0x0][0x178], !P0 ;  /* 0x00005e00cf007a0c */ /* 0x000fe200047a1270 */
[----:B------:R-:W-:Y:S01]  /*453f0*/  IMAD.WIDE R164, R0, 0x4, R162 ;  /* 0x0000000400a47825 */ /* 0x000fe200078e02a2 */
[----:B------:R-:W-:Y:S01]  /*45400*/  ISETP.LT.AND P3, PT, R138, c[0x0][0x178], !P0 ;  /* 0x00005e008a007a0c */ /* 0x000fe20004761270 */
[----:B------:R-:W4:Y:S01]  /*45410*/  LDL.LU R172, [R1+0xb98] ;  /* 0x000b980001ac7983 */ /* 0x000f220000300800 */
[----:B------:R-:W-:-:S02]  /*45420*/  ISETP.LT.AND P4, PT, R139, c[0x0][0x178], !P0 ;  /* 0x00005e008b007a0c */ /* 0x000fc40004781270 */
[----:B------:R-:W-:Y:S01]  /*45430*/  IADD3 R168, R252, 0x58, RZ ;  /* 0x00000058fca87810 */ /* 0x000fe20007ffe0ff */
[----:B------:R-:W-:Y:S01]  /*45440*/  IMAD.WIDE R166, R0, 0x4, R160 ;  /* 0x0000000400a67825 */ /* 0x000fe200078e02a0 */
[----:B------:R-:W-:Y:S01]  /*45450*/  ISETP.LT.AND P6, PT, R207, c[0x0][0x178], !P1 ;  /* 0x00005e00cf007a0c */ /* 0x000fe20004fc1270 */
[----:B------:R-:W4:Y:S01]  /*45460*/  LDL.LU R174, [R1+0xb78] ;  /* 0x000b780001ae7983 */ /* 0x000f220000300800 */
[----:B------:R-:W-:Y:S01]  /*45470*/  ISETP.GE.AND P2, PT, R168, c[0x0][0x17c], PT ;  /* 0x00005f00a8007a0c */ /* 0x000fe20003f46270 */
[----:B------:R-:W-:Y:S02]  /*45480*/  IMAD.WIDE R168, R0, 0x4, R4 ;  /* 0x0000000400a87825 */ /* 0x000fe400078e0204 */
[----:B------:R-:W4:Y:S04]  /*45490*/  LDL.LU R175, [R1+0x648] ;  /* 0x0006480001af7983 */ /* 0x000f280000300800 */
[----:B--2---:R1:W-:Y:S01]  /*454a0*/  @P5 STG.E [R164.64], R3 ;  /* 0x00000003a4005986 */ /* 0x0043e2000c101904 */
[----:B------:R-:W-:-:S02]  /*454b0*/  ISETP.LT.AND P5, PT, R99, c[0x0][0x178], !P0 ;  /* 0x00005e0063007a0c */ /* 0x000fc400047a1270 */
[----:B------:R-:W-:Y:S01]  /*454c0*/  ISETP.LT.AND P0, PT, R138, c[0x0][0x178], !P1 ;  /* 0x00005e008a007a0c */ /* 0x000fe20004f01270 */
[----:B---3--:R2:W-:Y:S01]  /*454d0*/  @P3 STG.E [R166.64], R170 ;  /* 0x000000aaa6003986 */ /* 0x0085e2000c101904 */
[C---:B-1----:R-:W-:Y:S01]  /*454e0*/  IMAD.WIDE R164, R0.reuse, 0x4, R6 ;  /* 0x0000000400a47825 */ /* 0x042fe200078e0206 */
[----:B------:R-:W-:-:S04]  /*454f0*/  IADD3 R3, R0, c[0x0][0x198], RZ ;  /* 0x0000660000037a10 */ /* 0x000fc80007ffe0ff */
[----:B------:R1:W-:Y:S01]  /*45500*/  @P4 STG.E [R164.64], R171 ;  /* 0x000000aba4004986 */ /* 0x0003e2000c101904 */
[----:B--2---:R-:W-:-:S03]  /*45510*/  IMAD.WIDE R166, R3, 0x4, R162 ;  /* 0x0000000403a67825 */ /* 0x004fc600078e02a2 */
[----:B------:R-:W-:Y:S01]  /*45520*/  @P5 STG.E [R168.64], R173 ;  /* 0x000000ada8005986 */ /* 0x000fe2000c101904 */
[----:B------:R-:W-:Y:S02]  /*45530*/  ISETP.LT.AND P5, PT, R139, c[0x0][0x178], !P1 ;  /* 0x00005e008b007a0c */ /* 0x000fe40004fa1270 */
[----:B------:R-:W-:Y:S01]  /*45540*/  ISETP.LT.AND P1, PT, R99, c[0x0][0x178], !P1 ;  /* 0x00005e0063007a0c */ /* 0x000fe20004f21270 */
[----:B------:R2:W-:Y:S01]  /*45550*/  @P6 STG.E [R166.64], R245 ;  /* 0x000000f5a6006986 */ /* 0x0005e2000c101904 */
[----:B-1----:R-:W-:-:S05]  /*45560*/  IMAD.WIDE R164, R3, 0x4, R160 ;  /* 0x0000000403a47825 */ /* 0x002fca00078e02a0 */
[----:B------:R1:W-:Y:S04]  /*45570*/  @P0 STG.E [R164.64], R244 ;  /* 0x000000f4a4000986 */ /* 0x0003e8000c101904 */
        /* <DEDUP_REMOVED lines=13> */
[----:B------:R-:W-:Y:S02]  /*45650*/  IADD3 R168, R252, 0x59, RZ ;  /* 0x00000059fca87810 */ /* 0x000fe40007ffe0ff */
[----:B------:R-:W-:Y:S02]  /*45660*/  IADD3 R3, R3, c[0x0][0x198], RZ ;  /* 0x0000660003037a10 */ /* 0x000fe40007ffe0ff */
[----:B------:R-:W-:Y:S02]  /*45670*/  ISETP.GE.AND P5, PT, R168, c[0x0][0x17c], PT ;  /* 0x00005f00a8007a0c */ /* 0x000fe40003fa6270 */
[----:B------:R-:W-:Y:S01]  /*45680*/  IADD3 R0, R252, 0x60, RZ ;  /* 0x00000060fc007810 */ /* 0x000fe20007ffe0ff */
[----:B------:R-:W-:Y:S01]  /*45690*/  IMAD.WIDE R164, R3, 0x4, R162 ;  /* 0x0000000403a47825 */ /* 0x000fe200078e02a2 */
[----:B------:R-:W-:-:S03]  /*456a0*/  ISETP.LT.AND P2, PT, R99, c[0x0][0x178], !P2 ;  /* 0x00005e0063007a0c */ /* 0x000fc60005741270 */
[----:B------:R-:W-:Y:S01]  /*456b0*/  IMAD.WIDE R166, R3, 0x4, R160 ;  /* 0x0000000403a67825 */ /* 0x000fe200078e02a0 */
[----:B------:R-:W-:-:S03]  /*456c0*/  ISETP.LT.AND P1, PT, R207, c[0x0][0x178], !P5 ;  /* 0x00005e00cf007a0c */ /* 0x000fc60006f21270 */
[C---:B------:R-:W-:Y:S01]  /*456d0*/  IMAD.WIDE R168, R3.reuse, 0x4, R6 ;  /* 0x0000000403a87825 */ /* 0x040fe200078e0206 */
[----:B------:R-:W-:Y:S01]  /*456e0*/  ISETP.GE.AND P0, PT, R0, c[0x0][0x17c], PT ;  /* 0x00005f0000007a0c */ /* 0x000fe20003f06270 */
[----:B------:R1:W-:Y:S01]  /*456f0*/  @P4 STG.E [R164.64], R172 ;  /* 0x000000aca4004986 */ /* 0x0003e2000c101904 */
[----:B------:R-:W-:-:S03]  /*45700*/  IADD3 R0, R3, c[0x0][0x198], RZ ;  /* 0x0000660003007a10 */ /* 0x000fc60007ffe0ff */
[----:B------:R1:W-:Y:S01]  /*45710*/  @P6 STG.E [R166.64], R174 ;  /* 0x000000aea6006986 */ /* 0x0003e2000c101904 */
[----:B------:R-:W-:-:S03]  /*45720*/  ISETP.LT.AND P6, PT, R139, c[0x0][0x178], !P5 ;  /* 0x00005e008b007a0c */ /* 0x000fc60006fc1270 */
[----:B------:R1:W-:Y:S01]  /*45730*/  @P3 STG.E [R168.64], R175 ;  /* 0x000000afa8003986 */ /* 0x0003e2000c101904 */
[----:B------:R-:W-:Y:S02]  /*45740*/  ISETP.LT.AND P3, PT, R138, c[0x0][0x178], !P5 ;  /* 0x00005e008a007a0c */ /* 0x000fe40006f61270 */
[----:B------:R-:W-:Y:S01]  /*45750*/  ISETP.LT.AND P5, PT, R99, c[0x0][0x178], !P5 ;  /* 0x00005e0063007a0c */ /* 0x000fe20006fa1270 */
[----:B-1----:R-:W-:Y:S01]  /*45760*/  IMAD.WIDE R164, R3, 0x4, R4 ;  /* 0x0000000403a47825 */ /* 0x002fe200078e0204 */
[----:B------:R-:W4:Y:S03]  /*45770*/  LDL.LU R174, [R1+0xba8] ;  /* 0x000ba80001ae7983 */ /* 0x000f260000300800 */
[----:B------:R-:W-:Y:S01]  /*45780*/  IMAD.WIDE R166, R0, 0x4, R162 ;  /* 0x0000000400a67825 */ /* 0x000fe200078e02a2 */
[----:B------:R-:W-:Y:S01]  /*45790*/  IADD3 R168, R252, 0x5a, RZ ;  /* 0x0000005afca87810 */ /* 0x000fe20007ffe0ff */
[----:B------:R-:W4:Y:S03]  /*457a0*/  LDL.LU R175, [R1+0xa28] ;  /* 0x000a280001af7983 */ /* 0x000f260000300800 */
[----:B------:R-:W-:Y:S01]  /*457b0*/  ISETP.GE.AND P4, PT, R168, c[0x0][0x17c], PT ;  /* 0x00005f00a8007a0c */ /* 0x000fe20003f86270 */
[C---:B------:R-:W-:Y:S01]  /*457c0*/  IMAD.WIDE R168, R0.reuse, 0x4, R4 ;  /* 0x0000000400a87825 */ /* 0x040fe200078e0204 */
[----:B--2---:R1:W-:Y:S04]  /*457d0*/  @P2 STG.E [R164.64], R245 ;  /* 0x000000f5a4002986 */ /* 0x0043e8000c101904 */
[----:B---3--:R2:W-:Y:S04]  /*457e0*/  @P1 STG.E [R166.64], R244 ;  /* 0x000000f4a6001986 */ /* 0x0085e8000c101904 */
[----:B-1----:R-:W3:Y:S01]  /*457f0*/  LDL.LU R245, [R1+0x458] ;  /* 0x0004580001f57983 */ /* 0x002ee20000300800 */
[----:B------:R-:W-:-:S04]  /*45800*/  IMAD.WIDE R164, R0, 0x4, R160 ;  /* 0x0000000400a47825 */ /* 0x000fc800078e02a0 */
[----:B--2---:R-:W-:Y:S01]  /*45810*/  IMAD.WIDE R166, R0, 0x4, R6 ;  /* 0x0000000400a67825 */ /* 0x004fe200078e0206 */
[----:B------:R-:W2:Y:S04]  /*45820*/  LDL.LU R244, [R1+0xc4c] ;  /* 0x000c4c0001f47983 */ /* 0x000ea80000300800 */
[----:B------:R-:W-:Y:S04]  /*45830*/  @P3 STG.E [R164.64], R173 ;  /* 0x000000ada4003986 */ /* 0x000fe8000c101904 */
[----:B------:R-:W-:Y:S04]  /*45840*/  @P6 STG.E [R166.64], R250 ;  /* 0x000000faa6006986 */ /* 0x000fe8000c101904 */
[----:B----4-:R1:W-:Y:S04]  /*45850*/  @P5 STG.E [R168.64], R249 ;  /* 0x000000f9a8005986 */ /* 0x0103e8000c101904 */
[----:B-1----:R-:W4:Y:S04]  /*45860*/  LDL.LU R249, [R1+0xbac] ;  /* 0x000bac0001f97983 */ /* 0x002f280000300800 */
[----:B------:R-:W4:Y:S04]  /*45870*/  LDL.LU R171, [R1+0xa2c] ;  /* 0x000a2c0001ab7983 */ /* 0x000f280000300800 */
[----:B------:R-:W4:Y:S01]  /*45880*/  LDL.LU R250, [R1+0x45c] ;  /* 0x00045c0001fa7983 */ /* 0x000f220000300800 */
        /* <DEDUP_REMOVED lines=11> */
[----:B------:R-:W-:Y:S01]  /*45940*/  IMAD.WIDE R166, R3, 0x4, R160 ;  /* 0x0000000403a67825 */ /* 0x000fe200078e02a0 */
[----:B------:R-:W-:Y:S01]  /*45950*/  ISETP.LT.AND P5, PT, R207, c[0x0][0x178], !P2 ;  /* 0x00005e00cf007a0c */ /* 0x000fe200057a1270 */
[----:B------:R1:W-:Y:S01]  /*45960*/  @P1 STG.E [R164.64], R170 ;  /* 0x000000aaa4001986 */ /* 0x0003e2000c101904 */
[----:B------:R-:W-:Y:S02]  /*45970*/  ISETP.GE.AND P1, PT, R0, c[0x0][0x17c], PT ;  /* 0x00005f0000007a0c */ /* 0x000fe40003f26270 */
[C---:B------:R-:W-:Y:S01]  /*45980*/  IADD3 R0, R3.reuse, c[0x0][0x198], RZ ;  /* 0x0000660003007a10 */ /* 0x040fe20007ffe0ff */
[C---:B------:R-:W-:Y:S01]  /*45990*/  IMAD.WIDE R168, R3.reuse, 0x4, R4 ;  /* 0x0000000403a87825 */ /* 0x040fe200078e0204 */
        /* <DEDUP_REMOVED lines=16> */
[----:B----4-:R1:W-:Y:S04]  /*45aa0*/  @P3 STG.E [R166.64], R249 ;  /* 0x000000f9a6003986 */ /* 0x0103e8000c101904 */
[----:B------:R-:W-:Y:S04]  /*45ab0*/  @P4 STG.E [R164.64], R171 ;  /* 0x000000aba4004986 */ /* 0x000fe8000c101904 */
[----:B-1----:R-:W4:Y:S04]  /*45ac0*/  LDL.LU R249, [R1+0xb8c] ;  /* 0x000b8c0001f97983 */ /* 0x002f280000300800 */
[----:B------:R1:W-:Y:S04]  /*45ad0*/  @P2 STG.E [R168.64], R250 ;  /* 0x000000faa8002986 */ /* 0x0003e8000c101904 */
        /* <DEDUP_REMOVED lines=15> */
[----:B------:R-:W-:Y:S02]  /*45bd0*/  IADD3 R0, R3, c[0x0][0x198], RZ ;  /* 0x0000660003007a10 */ /* 0x000fe40007ffe0ff */
[----:B------:R-:W-:Y:S01]  /*45be0*/  ISETP.LT.AND P3, PT, R99, c[0x0][0x178], !P3 ;  /* 0x00005e0063007a0c */ /* 0x000fe20005f61270 */
[----:B-1----:R-:W-:-:S04]  /*45bf0*/  IMAD.WIDE R166, R3, 0x4, R4 ;  /* 0x0000000403a67825 */ /* 0x002fc800078e0204 */
[----:B------:R-:W-:Y:S01]  /*45c00*/  IMAD.WIDE R164, R3, 0x4, R6 ;  /* 0x0000000403a47825 */ /* 0x000fe200078e0206 */
[----:B------:R-:W-:-:S03]  /*45c10*/  IADD3 R172, R252, 0x5e, RZ ;  /* 0x0000005efcac7810 */ /* 0x000fc60007ffe0ff */
[C---:B------:R-:W-:Y:S01]  /*45c20*/  IMAD.WIDE R168, R0.reuse, 0x4, R162 ;  /* 0x0000000400a87825 */ /* 0x040fe200078e02a2 */
[----:B------:R1:W-:Y:S03]  /*45c30*/  @P2 STG.E [R164.64], R174 ;  /* 0x000000aea4002986 */ /* 0x0003e6000c101904 */
[----:B------:R-:W-:Y:S01]  /*45c40*/  IMAD.WIDE R170, R0, 0x4, R160 ;  /* 0x0000000400aa7825 */ /* 0x000fe200078e02a0 */
[----:B------:R-:W-:Y:S01]  /*45c50*/  @P1 STG.E [R166.64], R175 ;  /* 0x000000afa6001986 */ /* 0x000fe2000c101904 */
[----:B------:R-:W-:Y:S02]  /*45c60*/  ISETP.GE.AND P2, PT, R172, c[0x0][0x17c], PT ;  /* 0x00005f00ac007a0c */ /* 0x000fe40003f46270 */
[----:B------:R-:W-:Y:S01]  /*45c70*/  IADD3 R172, R252, 0x5f, RZ ;  /* 0x0000005ffcac7810 */ /* 0x000fe20007ffe0ff */
[C---:B-1----:R-:W-:Y:S01]  /*45c80*/  IMAD.WIDE R164, R0.reuse, 0x4, R6 ;  /* 0x0000000400a47825 */ /* 0x042fe200078e0206 */
[----:B------:R-:W-:Y:S01]  /*45c90*/  IADD3 R3, R0, c[0x0][0x198], RZ ;  /* 0x0000660000037a10 */ /* 0x000fe20007ffe0ff */
[----:B---3--:R-:W-:Y:S04]  /*45ca0*/  @P5 STG.E [R168.64], R245 ;  /* 0x000000f5a8005986 */ /* 0x008fe8000c101904 */
[----:B--2---:R-:W-:Y:S04]  /*45cb0*/  @P4 STG.E [R170.64], R244 ;  /* 0x000000f4aa004986 */ /* 0x004fe8000c101904 */
[----:B----4-:R1:W-:Y:S01]  /*45cc0*/  @P6 STG.E [R164.64], R249 ;  /* 0x000000f9a4006986 */ /* 0x0103e2000c101904 */
[----:B------:R-:W-:Y:S01]  /*45cd0*/  ISETP.GE.AND P6, PT, R172, c[0x0][0x17c], PT ;  /* 0x00005f00ac007a0c */ /* 0x000fe20003fc6270 */
[----:B-1----:R-:W-:-:S02]  /*45ce0*/  IMAD.WIDE R164, R0, 0x4, R4 ;  /* 0x0000000400a47825 */ /* 0x002fc400078e0204 */
[----:B------:R-:W2:Y:S04]  /*45cf0*/  LDL.LU R249, [R1+0xcac] ;  /* 0x000cac0001f97983 */ /* 0x000ea80000300800 */
[----:B------:R-:W3:Y:S04]  /*45d00*/  LDL.LU R245, [R1+0xaec] ;  /* 0x000aec0001f57983 */ /* 0x000ee80000300800 */
[----:B------:R-:W4:Y:S04]  /*45d10*/  LDL.LU R0, [R1+0xbb8] ;  /* 0x000bb80001007983 */ /* 0x000f280000300800 */
[----:B------:R-:W2:Y:S04]  /*45d20*/  LDL.LU R172, [R1+0xbbc] ;  /* 0x000bbc0001ac7983 */ /* 0x000ea80000300800 */
[----:B------:R1:W-:Y:S04]  /*45d30*/  @P3 STG.E [R164.64], R250 ;  /* 0x000000faa4003986 */ /* 0x0003e8000c101904 */
[----:B-1----:R-:W2:Y:S01]  /*45d40*/  LDL.LU R164, [R1+0xca8] ;  /* 0x000ca80001a47983 */ /* 0x002ea20000300800 */
[----:B------:R-:W-:Y:S01]  /*45d50*/  ISETP.LT.AND P5, PT, R207, c[0x0][0x178], !P2 ;  /* 0x00005e00cf007a0c */ /* 0x000fe200057a1270 */
[----:B------:R-:W-:-:S02]  /*45d60*/  IMAD.WIDE R166, R3, 0x4, R162 ;  /* 0x0000000403a67825 */ /* 0x000fc400078e02a2 */
[----:B------:R-:W3:Y:S04]  /*45d70*/  LDL.LU R165, [R1+0xc68] ;  /* 0x000c680001a57983 */ /* 0x000ee80000300800 */
[----:B------:R-:W3:Y:S04]  /*45d80*/  LDL.LU R173, [R1+0x630] ;  /* 0x0006300001ad7983 */ /* 0x000ee80000300800 */
[----:B------:R-:W3:Y:S04]  /*45d90*/  LDL.LU R174, [R1+0x130] ;  /* 0x0001300001ae7983 */ /* 0x000ee80000300800 */
[----:B------:R-:W3:Y:S04]  /*45da0*/  LDL.LU R175, [R1+0x30] ;  /* 0x0000300001af7983 */ /* 0x000ee80000300800 */
[----:B------:R-:W3:Y:S04]  /*45db0*/  LDL.LU R244, [R1+0x634] ;  /* 0x0006340001f47983 */ /* 0x000ee80000300800 */
[----:B------:R-:W3:Y:S04]  /*45dc0*/  LDL.LU R250, [R1+0x134] ;  /* 0x0001340001fa7983 */ /* 0x000ee80000300800 */
[----:B--2---:R1:W-:Y:S04]  /*45dd0*/  @P5 STG.E [R166.64], R164 ;  /* 0x000000a4a6005986 */ /* 0x0043e8000c101904 */
[----:B-1----:R-:W2:Y:S01]  /*45de0*/  LDL.LU R167, [R1+0xae8] ;  /* 0x000ae80001a77983 */ /* 0x002ea20000300800 */
[----:B------:R-:W-:-:S02]  /*45df0*/  ISETP.LT.AND P4, PT, R138, c[0x0][0x178], !P2 ;  /* 0x00005e008a007a0c */ /* 0x000fc40005781270 */
[----:B------:R-:W-:Y:S02]  /*45e00*/  ISETP.LT.AND P1, PT, R139, c[0x0][0x178], !P2 ;  /* 0x00005e008b007a0c */ /* 0x000fe40005721270 */
[----:B------:R-:W-:Y:S01]  /*45e10*/  ISETP.LT.AND P2, PT, R99, c[0x0][0x178], !P2 ;  /* 0x00005e0063007a0c */ /* 0x000fe20005741270 */
[----:B------:R-:W-:-:S04]  /*45e20*/  IMAD.WIDE R168, R3, 0x4, R160 ;  /* 0x0000000403a87825 */ /* 0x000fc800078e02a0 */
[----:B------:R-:W-:-:S04]  /*45e30*/  IMAD.WIDE R170, R3, 0x4, R6 ;  /* 0x0000000403aa7825 */ /* 0x000fc800078e0206 */
[----:B---3--:R1:W-:Y:S04]  /*45e40*/  @P4 STG.E [R168.64], R165 ;  /* 0x000000a5a8004986 */ /* 0x0083e8000c101904 */
[----:B----4-:R3:W-:Y:S01]  /*45e50*/  @P1 STG.E [R170.64], R0 ;  /* 0x00000000aa001986 */ /* 0x0107e2000c101904 */
[C---:B-1----:R-:W-:Y:S01]  /*45e60*/  IMAD.WIDE R164, R3.reuse, 0x4, R4 ;  /* 0x0000000403a47825 */ /* 0x042fe200078e0204 */
[----:B------:R-:W-:Y:S02]  /*45e70*/  IADD3 R3, R3, c[0x0][0x198], RZ ;  /* 0x0000660003037a10 */ /* 0x000fe40007ffe0ff */
[----:B---3--:R-:W-:-:S03]  /*45e80*/  IADD3 R0, R252, 0x61, RZ ;  /* 0x00000061fc007810 */ /* 0x008fc60007ffe0ff */
[C---:B------:R-:W-:Y:S01]  /*45e90*/  IMAD.WIDE R170, R3.reuse, 0x4, R162 ;  /* 0x0000000403aa7825 */ /* 0x040fe200078e02a2 */
[----:B------:R-:W-:Y:S02]  /*45ea0*/  ISETP.GE.AND P4, PT, R0, c[0x0][0x17c], PT ;  /* 0x00005f0000007a0c */ /* 0x000fe40003f86270 */
[C---:B------:R-:W-:Y:S01]  /*45eb0*/  IADD3 R0, R3.reuse, c[0x0][0x198], RZ ;  /* 0x0000660003007a10 */ /* 0x040fe20007ffe0ff */
[C---:B------:R-:W-:Y:S01]  /*45ec0*/  IMAD.WIDE R168, R3.reuse, 0x4, R160 ;  /* 0x0000000403a87825 */ /* 0x040fe200078e02a0 */
[----:B--2---:R1:W-:Y:S03]  /*45ed0*/  @P2 STG.E [R164.64], R167 ;  /* 0x000000a7a4002986 */ /* 0x0043e6000c101904 */
[----:B-1----:R-:W-:-:S04]  /*45ee0*/  IMAD.WIDE R166, R3, 0x4, R6 ;  /* 0x0000000403a67825 */ /* 0x002fc800078e0206 */
[----:B------:R-:W-:Y:S02]  /*45ef0*/  IMAD.WIDE R164, R3, 0x4, R4 ;  /* 0x0000000403a47825 */ /* 0x000fe400078e0204 */
[----:B------:R-:W2:Y:S01]  /*45f00*/  LDL.LU R3, [R1+0xc6c] ;  /* 0x000c6c0001037983 */ /* 0x000ea20000300800 */
[----:B------:R-:W-:Y:S02]  /*45f10*/  ISETP.LT.AND P3, PT, R207, c[0x0][0x178], !P6 ;  /* 0x00005e00cf007a0c */ /* 0x000fe40007761270 */
[----:B------:R-:W-:Y:S02]  /*45f20*/  ISETP.LT.AND P1, PT, R138, c[0x0][0x178], !P6 ;  /* 0x00005e008a007a0c */ /* 0x000fe40007721270 */
[----:B------:R-:W-:Y:S02]  /*45f30*/  ISETP.LT.AND P5, PT, R139, c[0x0][0x178], !P6 ;  /* 0x00005e008b007a0c */ /* 0x000fe400077a1270 */
[----:B------:R-:W-:-:S07]  /*45f40*/  ISETP.LT.AND P6, PT, R99, c[0x0][0x178], !P6 ;  /* 0x00005e0063007a0c */ /* 0x000fce00077c1270 */
[----:B------:R1:W-:Y:S04]  /*45f50*/  @P3 STG.E [R170.64], R249 ;  /* 0x000000f9aa003986 */ /* 0x0003e8000c101904 */
[----:B-1----:R-:W3:Y:S01]  /*45f60*/  LDL.LU R249, [R1+0x1b44] ;  /* 0x001b440001f97983 */ /* 0x002ee20000300800 */
[----:B------:R-:W-:Y:S01]  /*45f70*/  ISETP.LT.AND P2, PT, R207, c[0x0][0x178], !P0 ;  /* 0x00005e00cf007a0c */ /* 0x000fe20004741270 */
[----:B------:R-:W-:Y:S01]  /*45f80*/  IMAD.WIDE R170, R0, 0x4, R162 ;  /* 0x0000000400aa7825 */ /* 0x000fe200078e02a2 */
[----:B------:R-:W-:Y:S01]  /*45f90*/  ISETP.LT.AND P3, PT, R138, c[0x0][0x178], !P0 ;  /* 0x00005e008a007a0c */ /* 0x000fe20004761270 */
[----:B--2---:R-:W-:Y:S04]  /*45fa0*/  @P1 STG.E [R168.64], R3 ;  /* 0x00000003a8001986 */ /* 0x004fe8000c101904 */
[----:B------:R-:W-:Y:S04]  /*45fb0*/  @P5 STG.E [R166.64], R172 ;  /* 0x000000aca6005986 */ /* 0x000fe8000c101904 */
[----:B------:R1:W-:Y:S04]  /*45fc0*/  @P6 STG.E [R164.64], R245 ;  /* 0x000000f5a4006986 */ /* 0x0003e8000c101904 */
[----:B-1----:R-:W2:Y:S04]  /*45fd0*/  LDL.LU R245, [R1+0x34] ;  /* 0x0000340001f57983 */ /* 0x002ea80000300800 */
[----:B------:R-:W-:Y:S01]  /*45fe0*/  @P2 STG.E [R170.64], R173 ;  /* 0x000000adaa002986 */ /* 0x000fe2000c101904 */
[----:B------:R-:W-:-:S02]  /*45ff0*/  ISETP.LT.AND P2, PT, R139, c[0x0][0x178], !P0 ;  /* 0x00005e008b007a0c */ /* 0x000fc40004741270 */
[----:B------:R-:W-:Y:S01]  /*46000*/  ISETP.LT.AND P0, PT, R99, c[0x0][0x178], !P0 ;  /* 0x00005e0063007a0c */ /* 0x000fe20004701270 */
[----:B------:R-:W-:Y:S01]  /*46010*/  IMAD.WIDE R166, R0, 0x4, R160 ;  /* 0x0000000400a67825 */ /* 0x000fe200078e02a0 */
[----:B------:R-:W-:Y:S01]  /*46020*/  IADD3 R164, R252, 0x62, RZ ;  /* 0x00000062fca47810 */ /* 0x000fe20007ffe0ff */
[----:B------:R-:W4:Y:S03]  /*46030*/  LDL.LU R172, [R1+0x180] ;  /* 0x0001800001ac7983 */ /* 0x000f260000300800 */
[----:B------:R-:W-:Y:S01]  /*46040*/  ISETP.GE.AND P1, PT, R164, c[0x0][0x17c], PT ;  /* 0x00005f00a4007a0c */ /* 0x000fe20003f26270 */
[C---:B------:R-:W-:Y:S01]  /*46050*/  IMAD.WIDE R164, R0.reuse, 0x4, R6 ;  /* 0x0000000400a47825 */ /* 0x040fe200078e0206 */
[----:B------:R-:W-:Y:S03]  /*46060*/  @P3 STG.E [R166.64], R174 ;  /* 0x000000aea6003986 */ /* 0x000fe6000c101904 */
[----:B------:R-:W-:Y:S01]  /*46070*/  IMAD.WIDE R168, R0, 0x4, R4 ;  /* 0x0000000400a87825 */ /* 0x000fe200078e0204 */
[----:B------:R-:W-:Y:S01]  /*46080*/  @P2 STG.E [R164.64], R175 ;  /* 0x000000afa4002986 */ /* 0x000fe2000c101904 */
[----:B------:R-:W-:-:S02]  /*46090*/  ISETP.LT.AND P6, PT, R207, c[0x0][0x178], !P4 ;  /* 0x00005e00cf007a0c */ /* 0x000fc400067c1270 */
[----:B------:R-:W-:Y:S01]  /*460a0*/  ISETP.LT.AND P5, PT, R138, c[0x0][0x178], !P4 ;  /* 0x00005e008a007a0c */ /* 0x000fe200067a1270 */
[----:B------:R1:W-:Y:S01]  /*460b0*/  @P0 STG.E [R168.64], R248 ;  /* 0x000000f8a8000986 */ /* 0x0003e2000c101904 */
[----:B------:R-:W-:-:S03]  /*460c0*/  IADD3 R3, R0, c[0x0][0x198], RZ ;  /* 0x0000660000037a10 */ /* 0x000fc60007ffe0ff */
[----:B-1----:R-:W4:Y:S02]  /*460d0*/  LDL.LU R248, [R1+0x760] ;  /* 0x0007600001f87983 */ /* 0x002f240000300800 */
[C---:B------:R-:W-:Y:S02]  /*460e0*/  IMAD.WIDE R170, R3.reuse, 0x4, R162 ;  /* 0x0000000403aa7825 */ /* 0x040fe400078e02a2 */
[----:B------:R-:W4:Y:S02]  /*460f0*/  LDL.LU R173, [R1+0xd0] ;  /* 0x0000d00001ad7983 */ /* 0x000f240000300800 */
[----:B------:R-:W-:Y:S02]  /*46100*/  IMAD.WIDE R166, R3, 0x4, R160 ;  /* 0x0000000403a67825 */ /* 0x000fe400078e02a0 */
[----:B------:R1:W-:Y:S04]  /*46110*/  @P6 STG.E [R170.64], R244 ;  /* 0x000000f4aa006986 */ /* 0x0003e8000c101904 */
[----:B------:R-:W4:Y:S04]  /*46120*/  LDL.LU R174, [R1+0x10] ;  /* 0x0000100001ae7983 */ /* 0x000f280000300800 */
[----:B------:R3:W-:Y:S04]  /*46130*/  @P5 STG.E [R166.64], R250 ;  /* 0x000000faa6005986 */ /* 0x0007e8000c101904 */
[----:B-1----:R-:W4:Y:S04]  /*46140*/  LDL.LU R244, [R1+0x764] ;  /* 0x0007640001f47983 */ /* 0x002f280000300800 */
[----:B---3--:R-:W3:Y:S01]  /*46150*/  LDL.LU R250, [R1+0x184] ;  /* 0x0001840001fa7983 */ /* 0x008ee20000300800 */
[----:B------:R-:W-:Y:S01]  /*46160*/  ISETP.LT.AND P6, PT, R139, c[0x0][0x178], !P4 ;  /* 0x00005e008b007a0c */ /* 0x000fe200067c1270 */
[----:B------:R-:W-:-:S02]  /*46170*/  IMAD.WIDE R164, R3, 0x4, R6 ;  /* 0x0000000403a47825 */ /* 0x000fc400078e0206 */
[----:B------:R-:W3:Y:S10]  /*46180*/  LDL.LU R175, [R1+0xd4] ;  /* 0x0000d40001af7983 */ /* 0x000ef40000300800 */
[----:B--2---:R1:W-:Y:S04]  /*46190*/  @P6 STG.E [R164.64], R245 ;  /* 0x000000f5a4006986 */ /* 0x0043e8000c101904 */
[----:B-1----:R-:W2:Y:S01]  /*461a0*/  LDL.LU R245, [R1+0x14] ;  /* 0x0000140001f57983 */ /* 0x002ea20000300800 */
[----:B------:R-:W-:-:S02]  /*461b0*/  ISETP.LT.AND P4, PT, R99, c[0x0][0x178], !P4 ;  /* 0x00005e0063007a0c */ /* 0x000fc40006781270 */
[----:B------:R-:W-:Y:S02]  /*461c0*/  ISETP.LT.AND P5, PT, R207, c[0x0][0x178], !P1 ;  /* 0x00005e00cf007a0c */ /* 0x000fe40004fa1270 */
[C---:B------:R-:W-:Y:S02]  /*461d0*/  IADD3 R0, R3.reuse, c[0x0][0x198], RZ ;  /* 0x0000660003007a10 */ /* 0x040fe40007ffe0ff */
[----:B------:R-:W-:Y:S02]  /*461e0*/  IADD3 R171, R252, 0x63, RZ ;  /* 0x00000063fcab7810 */ /* 0x000fe40007ffe0ff */
[----:B------:R-:W-:Y:S01]  /*461f0*/  ISETP.LT.AND P3, PT, R138, c[0x0][0x178], !P1 ;  /* 0x00005e008a007a0c */ /* 0x000fe20004f61270 */
[----:B------:R-:W-:Y:S01]  /*46200*/  IMAD.WIDE R166, R3, 0x4, R4 ;  /* 0x0000000403a67825 */ /* 0x000fe200078e0204 */
[----:B------:R-:W-:Y:S02]  /*46210*/  ISETP.LT.AND P0, PT, R139, c[0x0][0x178], !P1 ;  /* 0x00005e008b007a0c */ /* 0x000fe40004f01270 */
[----:B------:R-:W-:Y:S01]  /*46220*/  ISETP.GE.AND P6, PT, R171, c[0x0][0x17c], PT ;  /* 0x00005f00ab007a0c */ /* 0x000fe20003fc6270 */
[----:B------:R-:W-:Y:S01]  /*46230*/  IMAD.WIDE R168, R0, 0x4, R162 ;  /* 0x0000000400a87825 */ /* 0x000fe200078e02a2 */
[----:B------:R1:W-:Y:S01]  /*46240*/  @P4 STG.E [R166.64], R249 ;  /* 0x000000f9a6004986 */ /* 0x0003e2000c101904 */
[----:B------:R-:W-:-:S02]  /*46250*/  ISETP.LT.AND P1, PT, R99, c[0x0][0x178], !P1 ;  /* 0x00005e0063007a0c */ /* 0x000fc40004f21270 */
[----:B------:R-:W-:Y:S01]  /*46260*/  ISETP.LT.AND P4, PT, R207, c[0x0][0x178], !P6 ;  /* 0x00005e00cf007a0c */ /* 0x000fe20007781270 */
[----:B------:R-:W-:Y:S01]  /*46270*/  IMAD.WIDE R164, R0, 0x4, R6 ;  /* 0x0000000400a47825 */ /* 0x000fe200078e0206 */
[----:B------:R-:W-:Y:S01]  /*46280*/  IADD3 R170, R252, 0x65, RZ ;  /* 0x00000065fcaa7810 */ /* 0x000fe20007ffe0ff */
[----:B----4-:R4:W-:Y:S01]  /*46290*/  @P5 STG.E [R168.64], R248 ;  /* 0x000000f8a8005986 */ /* 0x0109e2000c101904 */
[----:B------:R-:W-:Y:S01]  /*462a0*/  ISETP.LT.AND P5, PT, R138, c[0x0][0x178], !P6 ;  /* 0x00005e008a007a0c */ /* 0x000fe200077a1270 */
[C-C-:B-1----:R-:W-:Y:S01]  /*462b0*/  IMAD.WIDE R166, R0.reuse, 0x4, R160.reuse ;  /* 0x0000000400a67825 */ /* 0x142fe200078e02a0 */
[----:B------:R-:W-:Y:S01]  /*462c0*/  IADD3 R3, R0, c[0x0][0x198], RZ ;  /* 0x0000660000037a10 */ /* 0x000fe20007ffe0ff */
[----:B------:R-:W2:Y:S01]  /*462d0*/  LDL.LU R249, [R1+0xe0] ;  /* 0x0000e00001f97983 */ /* 0x000ea20000300800 */
[----:B------:R-:W-:Y:S02]  /*462e0*/  ISETP.GE.AND P2, PT, R170, c[0x0][0x17c], PT ;  /* 0x00005f00aa007a0c */ /* 0x000fe40003f46270 */
[----:B------:R-:W-:Y:S01]  /*462f0*/  IADD3 R170, R252, 0x64, RZ ;  /* 0x00000064fcaa7810 */ /* 0x000fe20007ffe0ff */
[----:B------:R1:W-:Y:S04]  /*46300*/  @P3 STG.E [R166.64], R172 ;  /* 0x000000aca6003986 */ /* 0x0003e8000c101904 */
[----:B------:R1:W-:Y:S01]  /*46310*/  @P0 STG.E [R164.64], R173 ;  /* 0x000000ada4000986 */ /* 0x0003e2000c101904 */
[----:B----4-:R-:W-:Y:S01]  /*46320*/  IMAD.WIDE R168, R3, 0x4, R160 ;  /* 0x0000000403a87825 */ /* 0x010fe200078e02a0 */
[----:B------:R-:W-:-:S02]  /*46330*/  ISETP.GE.AND P3, PT, R170, c[0x0][0x17c], PT ;  /* 0x00005f00aa007a0c */ /* 0x000fc40003f66270 */
[----:B------:R-:W4:Y:S01]  /*46340*/  LDL.LU R170, [R1+0x1d0] ;  /* 0x0001d00001aa7983 */ /* 0x000f220000300800 */
[----:B-1----:R-:W-:-:S03]  /*46350*/  IMAD.WIDE R166, R3, 0x4, R162 ;  /* 0x0000000403a67825 */ /* 0x002fc600078e02a2 */
[----:B------:R-:W4:Y:S01]  /*46360*/  LDL.LU R171, [R1+0x50] ;  /* 0x0000500001ab7983 */ /* 0x000f220000300800 */
[----:B------:R-:W-:Y:S01]  /*46370*/  IMAD.WIDE R164, R0, 0x4, R4 ;  /* 0x0000000400a47825 */ /* 0x000fe200078e0204 */
[----:B------:R-:W-:-:S04]  /*46380*/  IADD3 R0, R3, c[0x0][0x198], RZ ;  /* 0x0000660003007a10 */ /* 0x000fc80007ffe0ff */
[----:B------:R1:W-:Y:S04]  /*46390*/  @P1 STG.E [R164.64], R174 ;  /* 0x000000aea4001986 */ /* 0x0003e8000c101904 */
[----:B------:R1:W-:Y:S04]  /*463a0*/  @P4 STG.E [R166.64], R244 ;  /* 0x000000f4a6004986 */ /* 0x0003e8000c101904 */
[----:B---3--:R3:W-:Y:S01]  /*463b0*/  @P5 STG.E [R168.64], R250 ;  /* 0x000000faa8005986 */ /* 0x0087e2000c101904 */
[----:B-1----:R-:W-:-:S03]  /*463c0*/  IMAD.WIDE R164, R3, 0x4, R6 ;  /* 0x0000000403a47825 */ /* 0x002fc600078e0206 */
[----:B------:R-:W4:Y:S01]  /*463d0*/  LDL.LU R244, [R1+0x7d4] ;  /* 0x0007d40001f47983 */ /* 0x000f220000300800 */
[----:B------:R-:W-:-:S03]  /*463e0*/  IMAD.WIDE R166, R3, 0x4, R4 ;  /* 0x0000000403a67825 */ /* 0x000fc600078e0204 */
[----:B---3--:R-:W3:Y:S04]  /*463f0*/  LDL.LU R250, [R1+0x1d4] ;  /* 0x0001d40001fa7983 */ /* 0x008ee80000300800 */
[----:B------:R-:W3:Y:S01]  /*46400*/  LDL.LU R3, [R1+0x7d0] ;  /* 0x0007d00001037983 */ /* 0x000ee20000300800 */
[----:B------:R-:W-:Y:S02]  /*46410*/  ISETP.LT.AND P0, PT, R139, c[0x0][0x178], !P6 ;  /* 0x00005e008b007a0c */ /* 0x000fe40007701270 */
[----:B------:R-:W-:Y:S01]  /*46420*/  ISETP.LT.AND P6, PT, R99, c[0x0][0x178], !P6 ;  /* 0x00005e0063007a0c */ /* 0x000fe200077c1270 */
[----:B------:R-:W4:Y:S10]  /*46430*/  LDL.LU R174, [R1+0xe4] ;  /* 0x0000e40001ae7983 */ /* 0x000f340000300800 */
[----:B------:R-:W-:Y:S04]  /*46440*/  @P0 STG.E [R164.64], R175 ;  /* 0x000000afa4000986 */ /* 0x000fe8000c101904 */
[----:B--2---:R1:W-:Y:S04]  /*46450*/  @P6 STG.E [R166.64], R245 ;  /* 0x000000f5a6006986 */ /* 0x0043e8000c101904 */
[----:B-1----:R-:W2:Y:S01]  /*46460*/  LDL.LU R245, [R1+0x54] ;  /* 0x0000540001f57983 */ /* 0x002ea20000300800 */
[----:B------:R-:W-:-:S02]  /*46470*/  ISETP.LT.AND P5, PT, R207, c[0x0][0x178], !P3 ;  /* 0x00005e00cf007a0c */ /* 0x000fc40005fa1270 */
[----:B------:R-:W-:Y:S01]  /*46480*/  IADD3 R168, R252, 0x68, RZ ;  /* 0x00000068fca87810 */ /* 0x000fe20007ffe0ff */
[----:B------:R-:W2:Y:S01]  /*46490*/  LDL.LU R248, [R1+0x8d0] ;  /* 0x0008d00001f87983 */ /* 0x000ea20000300800 */
[----:B------:R-:W-:Y:S02]  /*464a0*/  ISETP.LT.AND P1, PT, R138, c[0x0][0x178], !P3 ;  /* 0x00005e008a007a0c */ /* 0x000fe40005f21270 */
[----:B------:R-:W-:Y:S01]  /*464b0*/  ISETP.LT.AND P4, PT, R139, c[0x0][0x178], !P3 ;  /* 0x00005e008b007a0c */ /* 0x000fe20005f81270 */
[----:B------:R-:W-:Y:S01]  /*464c0*/  IMAD.WIDE R164, R0, 0x4, R160 ;  /* 0x0000000400a47825 */ /* 0x000fe200078e02a0 */
[----:B------:R-:W-:Y:S01]  /*464d0*/  ISETP.GE.AND P0, PT, R168, c[0x0][0x17c], PT ;  /* 0x00005f00a8007a0c */ /* 0x000fe20003f06270 */
[----:B------:R-:W2:Y:S02]  /*464e0*/  LDL.LU R172, [R1+0x3e0] ;  /* 0x0003e00001ac7983 */ /* 0x000ea40000300800 */
[C---:B------:R-:W-:Y:S01]  /*464f0*/  IMAD.WIDE R168, R0.reuse, 0x4, R162 ;  /* 0x0000000400a87825 */ /* 0x040fe200078e02a2 */
[----:B------:R-:W-:Y:S01]  /*46500*/  ISETP.LT.AND P3, PT, R99, c[0x0][0x178], !P3 ;  /* 0x00005e0063007a0c */ /* 0x000fe20005f61270 */
[----:B------:R-:W2:Y:S01]  /*46510*/  LDL.LU R173, [R1+0xf0] ;  /* 0x0000f00001ad7983 */ /* 0x000ea20000300800 */
[----:B------:R-:W-:Y:S01]  /*46520*/  ISETP.LT.AND P6, PT, R207, c[0x0][0x178], !P2 ;  /* 0x00005e00cf007a0c */ /* 0x000fe200057c1270 */
[----:B------:R-:W-:-:S02]  /*46530*/  IMAD.WIDE R166, R0, 0x4, R6 ;  /* 0x0000000400a67825 */ /* 0x000fc400078e0206 */
[----:B------:R-:W2:Y:S04]  /*46540*/  LDL.LU R175, [R1+0x70] ;  /* 0x0000700001af7983 */ /* 0x000ea80000300800 */
[----:B---3--:R1:W-:Y:S01]  /*46550*/  @P5 STG.E [R168.64], R3 ;  /* 0x00000003a8005986 */ /* 0x0083e2000c101904 */
[----:B------:R-:W-:-:S03]  /*46560*/  ISETP.LT.AND P5, PT, R138, c[0x0][0x178], !P2 ;  /* 0x00005e008a007a0c */ /* 0x000fc600057a1270 */
[----:B----4-:R3:W-:Y:S01]  /*46570*/  @P1 STG.E [R164.64], R170 ;  /* 0x000000aaa4001986 */ /* 0x0107e2000c101904 */
[----:B------:R-:W-:-:S03]  /*46580*/  ISETP.LT.AND P1, PT, R139, c[0x0][0x178], !P2 ;  /* 0x00005e008b007a0c */ /* 0x000fc60005721270 */
[----:B------:R4:W-:Y:S01]  /*46590*/  @P4 STG.E [R166.64], R249 ;  /* 0x000000f9a6004986 */ /* 0x0009e2000c101904 */
[C---:B-1----:R-:W-:Y:S01]  /*465a0*/  IADD3 R3, R0.reuse, c[0x0][0x198], RZ ;  /* 0x0000660000037a10 */ /* 0x042fe20007ffe0ff */
[----:B---3--:R-:W-:-:S04]  /*465b0*/  IMAD.WIDE R164, R0, 0x4, R4 ;  /* 0x0000000400a47825 */ /* 0x008fc800078e0204 */
[----:B----4-:R-:W-:Y:S01]  /*465c0*/  IMAD.WIDE R166, R3, 0x4, R162 ;  /* 0x0000000403a67825 */ /* 0x010fe200078e02a2 */
[----:B------:R-:W-:Y:S01]  /*465d0*/  @P3 STG.E [R164.64], R171 ;  /* 0x000000aba4003986 */ /* 0x000fe2000c101904 */
[----:B------:R-:W-:Y:S02]  /*465e0*/  ISETP.LT.AND P2, PT, R99, c[0x0][0x178], !P2 ;  /* 0x00005e0063007a0c */ /* 0x000fe40005741270 */
[C---:B------:R-:W-:Y:S01]  /*465f0*/  IMAD.WIDE R168, R3.reuse, 0x4, R160 ;  /* 0x0000000403a87825 */ /* 0x040fe200078e02a0 */
[----:B------:R1:W-:Y:S04]  /*46600*/  @P6 STG.E [R166.64], R244 ;  /* 0x000000f4a6006986 */ /* 0x0003e8000c101904 */
[----:B------:R3:W-:Y:S04]  /*46610*/  @P5 STG.E [R168.64], R250 ;  /* 0x000000faa8005986 */ /* 0x0007e8000c101904 */
[----:B-1----:R-:W4:Y:S01]  /*46620*/  LDL.LU R244, [R1+0x8d4] ;  /* 0x0008d40001f47983 */ /* 0x002f220000300800 */
[----:B------:R-:W-:-:S03]  /*46630*/  IMAD.WIDE R166, R3, 0x4, R6 ;  /* 0x0000000403a67825 */ /* 0x000fc600078e0206 */
[----:B---3--:R-:W3:Y:S01]  /*46640*/  LDL.LU R250, [R1+0x3e4] ;  /* 0x0003e40001fa7983 */ /* 0x008ee20000300800 */
[----:B------:R-:W-:-:S03]  /*46650*/  IMAD.WIDE R164, R3, 0x4, R4 ;  /* 0x0000000403a47825 */ /* 0x000fc600078e0204 */
[----:B------:R1:W-:Y:S04]  /*46660*/  @P1 STG.E [R166.64], R174 ;  /* 0x000000aea6001986 */ /* 0x0003e8000c101904 */
[----:B-1----:R-:W3:Y:S04]  /*46670*/  LDL.LU R174, [R1+0xf4] ;  /* 0x0000f40001ae7983 */ /* 0x002ee80000300800 */
[----:B--2---:R1:W-:Y:S04]  /*46680*/  @P2 STG.E [R164.64], R245 ;  /* 0x000000f5a4002986 */ /* 0x0043e8000c101904 */
[----:B-1----:R-:W2:Y:S01]  /*46690*/  LDL.LU R245, [R1+0x74] ;  /* 0x0000740001f57983 */ /* 0x002ea20000300800 */
[----:B------:R-:W-:-:S04]  /*466a0*/  IADD3 R170, R252, 0x66, RZ ;  /* 0x00000066fcaa7810 */ /* 0x000fc80007ffe0ff */
[----:B------:R-:W-:-:S04]  /*466b0*/  ISETP.GE.AND P4, PT, R170, c[0x0][0x17c], PT ;  /* 0x00005f00aa007a0c */ /* 0x000fc80003f86270 */
[----:B------:R-:W-:Y:S02]  /*466c0*/  ISETP.LT.AND P6, PT, R207, c[0x0][0x178], !P4 ;  /* 0x00005e00cf007a0c */ /* 0x000fe400067c1270 */
[----:B------:R-:W-:Y:S02]  /*466d0*/  ISETP.LT.AND P3, PT, R138, c[0x0][0x178], !P4 ;  /* 0x00005e008a007a0c */ /* 0x000fe40006761270 */
[----:B------:R-:W-:Y:S02]  /*466e0*/  IADD3 R0, R3, c[0x0][0x198], RZ ;  /* 0x0000660003007a10 */ /* 0x000fe40007ffe0ff */
        /* <DEDUP_REMOVED lines=8> */
[----:B------:R-:W-:Y:S01]  /*46770*/  IMAD.WIDE R164, R0, 0x4, R6 ;  /* 0x0000000400a47825 */ /* 0x000fe200078e0206 */
[----:B------:R-:W-:Y:S01]  /*46780*/  @P3 STG.E [R166.64], R172 ;  /* 0x000000aca6003986 */ /* 0x000fe2000c101904 */
[----:B------:R-:W-:Y:S02]  /*46790*/  ISETP.LT.AND P3, PT, R138, c[0x0][0x178], !P1 ;  /* 0x00005e008a007a0c */ /* 0x000fe40004f61270 */
[C---:B------:R-:W-:Y:S01]  /*467a0*/  IADD3 R3, R0.reuse, c[0x0][0x198], RZ ;  /* 0x0000660000037a10 */ /* 0x040fe20007ffe0ff */
        /* <DEDUP_REMOVED lines=8> */
[----:B----4-:R1:W-:Y:S04]  /*46830*/  @P2 STG.E [R164.64], R244 ;  /* 0x000000f4a4002986 */ /* 0x0103e8000c101904 */
[----:B---3--:R3:W-:Y:S01]  /*46840*/  @P3 STG.E [R166.64], R250 ;  /* 0x000000faa6003986 */ /* 0x0087e2000c101904 */
[----:B-1----:R-:W-:-:S03]  /*46850*/  IMAD.WIDE R164, R3, 0x4, R6 ;  /* 0x0000000403a47825 */ /* 0x002fc600078e0206 */
[----:B---3--:R-:W3:Y:S01]  /*46860*/  LDL.LU R250, [R1+0xb0] ;  /* 0x0000b00001fa7983 */ /* 0x008ee20000300800 */
[----:B------:R-:W-:-:S03]  /*46870*/  IMAD.WIDE R166, R3, 0x4, R4 ;  /* 0x0000000403a67825 */ /* 0x000fc600078e0204 */
[----:B------:R-:W4:Y:S04]  /*46880*/  LDL.LU R175, [R1+0x5d4] ;  /* 0x0005d40001af7983 */ /* 0x000f280000300800 */
[----:B------:R-:W3:Y:S04]  /*46890*/  LDL.LU R244, [R1+0x104] ;  /* 0x0001040001f47983 */ /* 0x000ee80000300800 */
[----:B------:R-:W3:Y:S04]  /*468a0*/  LDL.LU R3, [R1+0x5d0] ;  /* 0x0005d00001037983 */ /* 0x000ee80000300800 */
[----:B------:R1:W-:Y:S04]  /*468b0*/  @P4 STG.E [R164.64], R174 ;  /* 0x000000aea4004986 */ /* 0x0003e8000c101904 */
[----:B-1----:R-:W3:Y:S04]  /*468c0*/  LDL.LU R165, [R1+0xbd0] ;  /* 0x000bd00001a57983 */ /* 0x002ee80000300800 */
[----:B--2---:R1:W-:Y:S04]  /*468d0*/  @P1 STG.E [R166.64], R245 ;  /* 0x000000f5a6001986 */ /* 0x0043e8000c101904 */
[----:B-1----:R-:W2:Y:S01]  /*468e0*/  LDL.LU R167, [R1+0x100] ;  /* 0x0001000001a77983 */ /* 0x002ea20000300800 */
[----:B------:R-:W-:-:S02]  /*468f0*/  ISETP.LT.AND P6, PT, R207, c[0x0][0x178], !P0 ;  /* 0x00005e00cf007a0c */ /* 0x000fc400047c1270 */
[----:B------:R-:W-:Y:S02]  /*46900*/  IADD3 R168, R252, 0x69, RZ ;  /* 0x00000069fca87810 */ /* 0x000fe40007ffe0ff */
[----:B------:R-:W-:Y:S01]  /*46910*/  ISETP.LT.AND P5, PT, R138, c[0x0][0x178], !P0 ;  /* 0x00005e008a007a0c */ /* 0x000fe200047a1270 */
[----:B------:R-:W-:Y:S01]  /*46920*/  IMAD.WIDE R170, R0, 0x4, R160 ;  /* 0x0000000400aa7825 */ /* 0x000fe200078e02a0 */
[----:B------:R-:W-:Y:S01]  /*46930*/  ISETP.LT.AND P3, PT, R139, c[0x0][0x178], !P0 ;  /* 0x00005e008b007a0c */ /* 0x000fe20004761270 */
[----:B------:R-:W4:Y:S01]  /*46940*/  LDL.LU R245, [R1+0xb4] ;  /* 0x0000b40001f57983 */ /* 0x000f220000300800 */
[----:B------:R-:W-:Y:S01]  /*46950*/  ISETP.GE.AND P2, PT, R168, c[0x0][0x17c], PT ;  /* 0x00005f00a8007a0c */ /* 0x000fe20003f46270 */
[C---:B------:R-:W-:Y:S02]  /*46960*/  IMAD.WIDE R168, R0.reuse, 0x4, R162 ;  /* 0x0000000400a87825 */ /* 0x040fe400078e02a2 */
[----:B------:R-:W4:Y:S04]  /*46970*/  LDL.LU R249, [R1+0xcf0] ;  /* 0x000cf00001f97983 */ /* 0x000f280000300800 */
[----:B------:R-:W4:Y:S04]  /*46980*/  LDL.LU R248, [R1+0xb20] ;  /* 0x000b200001f87983 */ /* 0x000f280000300800 */
[----:B------:R-:W4:Y:S04]  /*46990*/  LDL.LU R172, [R1+0x4a0] ;  /* 0x0004a00001ac7983 */ /* 0x000f280000300800 */
[----:B------:R-:W4:Y:S04]  /*469a0*/  LDL.LU R173, [R1+0xc0] ;  /* 0x0000c00001ad7983 */ /* 0x000f280000300800 */
[----:B------:R-:W4:Y:S04]  /*469b0*/  LDL.LU R174, [R1+0xcf4] ;  /* 0x000cf40001ae7983 */ /* 0x000f280000300800 */
[----:B---3--:R1:W-:Y:S04]  /*469c0*/  @P6 STG.E [R168.64], R165 ;  /* 0x000000a5a8006986 */ /* 0x0083e8000c101904 */
[----:B------:R3:W-:Y:S01]  /*469d0*/  @P5 STG.E [R170.64], R3 ;  /* 0x00000003aa005986 */ /* 0x0007e2000c101904 */
[C---:B-1----:R-:W-:Y:S01]  /*469e0*/  IMAD.WIDE R164, R0.reuse, 0x4, R6 ;  /* 0x0000000400a47825 */ /* 0x042fe200078e0206 */
[----:B---3--:R-:W-:-:S04]  /*469f0*/  IADD3 R3, R0, c[0x0][0x198], RZ ;  /* 0x0000660000037a10 */ /* 0x008fc80007ffe0ff */
[----:B--2---:R1:W-:Y:S02]  /*46a00*/  @P3 STG.E [R164.64], R167 ;  /* 0x000000a7a4003986 */ /* 0x0043e4000c101904 */
        /* <DEDUP_REMOVED lines=11> */
[C---:B------:R-:W-:Y:S01]  /*46ac0*/  IMAD.WIDE R168, R3.reuse, 0x4, R160 ;  /* 0x0000000403a87825 */ /* 0x040fe200078e02a0 */
[----:B------:R1:W-:Y:S03]  /*46ad0*/  @P1 STG.E [R164.64], R250 ;  /* 0x000000faa4001986 */ /* 0x0003e6000c101904 */
[----:B------:R-:W-:Y:S01]  /*46ae0*/  IMAD.WIDE R170, R3, 0x4, R6 ;  /* 0x0000000403aa7825 */ /* 0x000fe200078e0206 */
[----:B-1----:R-:W3:Y:S04]  /*46af0*/  LDL.LU R250, [R1+0x1b40] ;  /* 0x001b400001fa7983 */ /* 0x002ee80000300800 */
[----:B--2---:R-:W-:Y:S04]  /*46b00*/  @P6 STG.E [R166.64], R0 ;  /* 0x00000000a6006986 */ /* 0x004fe8000c101904 */
[----:B----4-:R1:W-:Y:S04]  /*46b10*/  @P5 STG.E [R168.64], R175 ;  /* 0x000000afa8005986 */ /* 0x0103e8000c101904 */
[----:B------:R2:W-:Y:S04]  /*46b20*/  @P4 STG.E [R170.64], R244 ;  /* 0x000000f4aa004986 */ /* 0x0005e8000c101904 */
[----:B-1----:R-:W4:Y:S04]  /*46b30*/  LDL.LU R175, [R1+0xb24] ;  /* 0x000b240001af7983 */ /* 0x002f280000300800 */
        /* <DEDUP_REMOVED lines=18> */
[----:B-1----:R-:W2:Y:S01]  /*46c60*/  LDL.LU R245, [R1+0xc4] ;  /* 0x0000c40001f57983 */ /* 0x002ea20000300800 */
[C---:B------:R-:W-:Y:S01]  /*46c70*/  IADD3 R0, R170.reuse, c[0x0][0x198], RZ ;  /* 0x00006600aa007a10 */ /* 0x040fe20007ffe0ff */
[----:B---3--:R-:W-:Y:S01]  /*46c80*/  IMAD.WIDE R164, R170, 0x4, R6 ;  /* 0x00000004aaa47825 */ /* 0x008fe200078e0206 */
[----:B------:R-:W-:Y:S01]  /*46c90*/  IADD3 R3, R252, 0x6f, RZ ;  /* 0x0000006ffc037810 */ /* 0x000fe20007ffe0ff */
[----:B------:R-:W3:Y:S02]  /*46ca0*/  LDL.LU R171, [R1+0xa30] ;  /* 0x000a300001ab7983 */ /* 0x000ee40000300800 */
[----:B------:R-:W-:-:S02]  /*46cb0*/  IMAD.WIDE R166, R170, 0x4, R4 ;  /* 0x00000004aaa67825 */ /* 0x000fc400078e0204 */
[----:B------:R1:W-:Y:S02]  /*46cc0*/  @P3 STG.E [R164.64], R172 ;  /* 0x000000aca4003986 */ /* 0x0003e4000c101904 */
[----:B------:R-:W-:Y:S02]  /*46cd0*/  IMAD.WIDE R168, R0, 0x4, R162 ;  /* 0x0000000400a87825 */ /* 0x000fe400078e02a2 */
[----:B------:R1:W-:Y:S01]  /*46ce0*/  @P1 STG.E [R166.64], R173 ;  /* 0x000000ada6001986 */ /* 0x0003e2000c101904 */
[----:B------:R-:W-:Y:S02]  /*46cf0*/  IADD3 R170, R252, 0x6d, RZ ;  /* 0x0000006dfcaa7810 */ /* 0x000fe40007ffe0ff */
[----:B------:R-:W-:Y:S01]  /*46d00*/  ISETP.LT.AND P1, PT, R99, c[0x0][0x178], !P0 ;  /* 0x00005e0063007a0c */ /* 0x000fe20004721270 */
[----:B------:R-:W-:Y:S01]  /*46d10*/  @P5 STG.E [R168.64], R174 ;  /* 0x000000aea8005986 */ /* 0x000fe2000c101904 */
[----:B-1----:R-:W-:-:S03]  /*46d20*/  IMAD.WIDE R164, R0, 0x4, R6 ;  /* 0x0000000400a47825 */ /* 0x002fc600078e0206 */
[----:B------:R-:W3:Y:S01]  /*46d30*/  LDL.LU R248, [R1+0xd24] ;  /* 0x000d240001f87983 */ /* 0x000ee20000300800 */
[----:B------:R-:W-:-:S03]  /*46d40*/  IMAD.WIDE R166, R0, 0x4, R160 ;  /* 0x0000000400a67825 */ /* 0x000fc600078e02a0 */
[----:B------:R-:W3:Y:S01]  /*46d50*/  LDL.LU R172, [R1+0xcc4] ;  /* 0x000cc40001ac7983 */ /* 0x000ee20000300800 */
[----:B------:R-:W-:Y:S02]  /*46d60*/  ISETP.GE.AND P0, PT, R3, c[0x0][0x17c], PT ;  /* 0x00005f0003007a0c */ /* 0x000fe40003f06270 */
[----:B------:R-:W-:Y:S01]  /*46d70*/  IADD3 R3, R0, c[0x0][0x198], RZ ;  /* 0x0000660000037a10 */ /* 0x000fe20007ffe0ff */
[----:B------:R-:W3:Y:S04]  /*46d80*/  LDL.LU R173, [R1+0xa34] ;  /* 0x000a340001ad7983 */ /* 0x000ee80000300800 */
[----:B----4-:R-:W-:Y:S04]  /*46d90*/  @P6 STG.E [R166.64], R175 ;  /* 0x000000afa6006986 */ /* 0x010fe8000c101904 */
[----:B--2---:R1:W-:Y:S01]  /*46da0*/  @P4 STG.E [R164.64], R244 ;  /* 0x000000f4a4004986 */ /* 0x0043e2000c101904 */
[----:B------:R-:W-:-:S03]  /*46db0*/  ISETP.GE.AND P4, PT, R170, c[0x0][0x17c], PT ;  /* 0x00005f00aa007a0c */ /* 0x000fc60003f86270 */
[----:B-1----:R-:W2:Y:S01]  /*46dc0*/  LDL.LU R244, [R1+0x394] ;  /* 0x0003940001f47983 */ /* 0x002ea20000300800 */
[----:B------:R-:W-:-:S03]  /*46dd0*/  IMAD.WIDE R164, R0, 0x4, R4 ;  /* 0x0000000400a47825 */ /* 0x000fc600078e0204 */
[----:B------:R-:W4:Y:S04]  /*46de0*/  LDL.LU R0, [R1+0xcc0] ;  /* 0x000cc00001007983 */ /* 0x000f280000300800 */
[----:B------:R-:W2:Y:S01]  /*46df0*/  LDL.LU R170, [R1+0xd20] ;  /* 0x000d200001aa7983 */ /* 0x000ea20000300800 */
[----:B------:R-:W-:Y:S02]  /*46e00*/  ISETP.LT.AND P3, PT, R207, c[0x0][0x178], !P2 ;  /* 0x00005e00cf007a0c */ /* 0x000fe40005761270 */
[----:B------:R-:W-:Y:S01]  /*46e10*/  ISETP.LT.AND P5, PT, R138, c[0x0][0x178], !P2 ;  /* 0x00005e008a007a0c */ /* 0x000fe200057a1270 */
[----:B------:R-:W-:Y:S01]  /*46e20*/  IMAD.WIDE R166, R3, 0x4, R162 ;  /* 0x0000000403a67825 */ /* 0x000fe200078e02a2 */
[----:B------:R-:W-:Y:S01]  /*46e30*/  ISETP.LT.AND P6, PT, R139, c[0x0][0x178], !P2 ;  /* 0x00005e008b007a0c */ /* 0x000fe200057c1270 */
[----:B------:R-:W3:Y:S02]  /*46e40*/  LDL.LU R249, [R1+0xd40] ;  /* 0x000d400001f97983 */ /* 0x000ee40000300800 */
[----:B------:R-:W-:-:S02]  /*46e50*/  IMAD.WIDE R168, R3, 0x4, R160 ;  /* 0x0000000403a87825 */ /* 0x000fc400078e02a0 */
[----:B------:R1:W-:Y:S04]  /*46e60*/  @P1 STG.E [R164.64], R245 ;  /* 0x000000f5a4001986 */ /* 0x0003e8000c101904 */
[----:B------:R-:W3:Y:S04]  /*46e70*/  LDL.LU R174, [R1+0xd10] ;  /* 0x000d100001ae7983 */ /* 0x000ee80000300800 */
[----:B------:R-:W3:Y:S01]  /*46e80*/  LDL.LU R175, [R1+0xc90] ;  /* 0x000c900001af7983 */ /* 0x000ee20000300800 */
[----:B-1----:R-:W-:-:S03]  /*46e90*/  IMAD.WIDE R164, R3, 0x4, R6 ;  /* 0x0000000403a47825 */ /* 0x002fc600078e0206 */
[----:B------:R-:W3:Y:S04]  /*46ea0*/  LDL.LU R245, [R1+0xd44] ;  /* 0x000d440001f57983 */ /* 0x000ee80000300800 */
[----:B--2---:R-:W-:Y:S04]  /*46eb0*/  @P3 STG.E [R166.64], R170 ;  /* 0x000000aaa6003986 */ /* 0x004fe8000c101904 */
[----:B----4-:R1:W-:Y:S04]  /*46ec0*/  @P5 STG.E [R168.64], R0 ;  /* 0x00000000a8005986 */ /* 0x0103e8000c101904 */
[----:B---3--:R2:W-:Y:S01]  /*46ed0*/  @P6 STG.E [R164.64], R171 ;  /* 0x000000aba4006986 */ /* 0x0085e2000c101904 */
[C---:B-1----:R-:W-:Y:S01]  /*46ee0*/  IADD3 R0, R3.reuse, c[0x0][0x198], RZ ;  /* 0x0000660003007a10 */ /* 0x042fe20007ffe0ff */
[----:B--2---:R-:W-:-:S02]  /*46ef0*/  IMAD.WIDE R170, R3, 0x4, R4 ;  /* 0x0000000403aa7825 */ /* 0x004fc400078e0204 */
[----:B------:R-:W2:Y:S01]  /*46f00*/  LDL.LU R3, [R1+0x390] ;  /* 0x0003900001037983 */ /* 0x000ea20000300800 */
[----:B------:R-:W-:Y:S02]  /*46f10*/  ISETP.LT.AND P2, PT, R99, c[0x0][0x178], !P2 ;  /* 0x00005e0063007a0c */ /* 0x000fe40005741270 */
[----:B------:R-:W-:Y:S02]  /*46f20*/  ISETP.LT.AND P5, PT, R207, c[0x0][0x178], !P4 ;  /* 0x00005e00cf007a0c */ /* 0x000fe400067a1270 */
[----:B------:R-:W-:Y:S02]  /*46f30*/  ISETP.LT.AND P3, PT, R138, c[0x0][0x178], !P4 ;  /* 0x00005e008a007a0c */ /* 0x000fe40006761270 */
[----:B------:R-:W-:Y:S02]  /*46f40*/  ISETP.LT.AND P1, PT, R139, c[0x0][0x178], !P4 ;  /* 0x00005e008b007a0c */ /* 0x000fe40006721270 */
[----:B------:R-:W-:Y:S02]  /*46f50*/  ISETP.LT.AND P4, PT, R99, c[0x0][0x178], !P4 ;  /* 0x00005e0063007a0c */ /* 0x000fe40006781270 */
[----:B------:R-:W-:Y:S01]  /*46f60*/  IADD3 R166, R252, 0x6e, RZ ;  /* 0x0000006efca67810 */ /* 0x000fe20007ffe0ff */
[----:B------:R-:W-:-:S03]  /*46f70*/  IMAD.WIDE R164, R0, 0x4, R162 ;  /* 0x0000000400a47825 */ /* 0x000fc600078e02a2 */
[----:B------:R-:W-:Y:S01]  /*46f80*/  ISETP.GE.AND P6, PT, R166, c[0x0][0x17c], PT ;  /* 0x00005f00a6007a0c */ /* 0x000fe20003fc6270 */
[----:B------:R-:W-:-:S04]  /*46f90*/  IMAD.WIDE R166, R0, 0x4, R160 ;  /* 0x0000000400a67825 */ /* 0x000fc800078e02a0 */
[C---:B------:R-:W-:Y:S01]  /*46fa0*/  IMAD.WIDE R168, R0.reuse, 0x4, R6 ;  /* 0x0000000400a87825 */ /* 0x040fe200078e0206 */
[----:B--2---:R1:W-:Y:S04]  /*46fb0*/  @P2 STG.E [R170.64], R3 ;  /* 0x00000003aa002986 */ /* 0x0043e8000c101904 */
[----:B------:R-:W-:Y:S04]  /*46fc0*/  @P5 STG.E [R164.64], R248 ;  /* 0x000000f8a4005986 */ /* 0x000fe8000c101904 */
[----:B------:R-:W-:Y:S01]  /*46fd0*/  @P3 STG.E [R166.64], R172 ;  /* 0x000000aca6003986 */ /* 0x000fe2000c101904 */
[----:B-1----:R-:W-:-:S03]  /*46fe0*/  IMAD.WIDE R170, R0, 0x4, R4 ;  /* 0x0000000400aa7825 */ /* 0x002fc600078e0204 */
[----:B------:R-:W-:Y:S04]  /*46ff0*/  @P1 STG.E [R168.64], R173 ;  /* 0x000000ada8001986 */ /* 0x000fe8000c101904 */
[----:B------:R1:W-:Y:S04]  /*47000*/  @P4 STG.E [R170.64], R244 ;  /* 0x000000f4aa004986 */ /* 0x0003e8000c101904 */
[----:B-1----:R-:W2:Y:S01]  /*47010*/  LDL.LU R244, [R1+0xd14] ;  /* 0x000d140001f47983 */ /* 0x002ea20000300800 */
[----:B------:R-:W-:Y:S02]  /*47020*/  ISETP.LT.AND P2, PT, R207, c[0x0][0x178], !P6 ;  /* 0x00005e00cf007a0c */ /* 0x000fe40007741270 */
[----:B------:R-:W-:Y:S01]  /*47030*/  ISETP.LT.AND P4, PT, R138, c[0x0][0x178], !P6 ;  /* 0x00005e008a007a0c */ /* 0x000fe20007781270 */
[----:B------:R-:W3:Y:S01]  /*47040*/  LDL.LU R248, [R1+0xc94] ;  /* 0x000c940001f87983 */ /* 0x000ee20000300800 */
[----:B------:R-:W-:-:S02]  /*47050*/  ISETP.LT.AND P3, PT, R139, c[0x0][0x178], !P6 ;  /* 0x00005e008b007a0c */ /* 0x000fc40007761270 */
[----:B------:R-:W-:Y:S01]  /*47060*/  IADD3 R3, R0, c[0x0][0x198], RZ ;  /* 0x0000660000037a10 */ /* 0x000fe20007ffe0ff */
[----:B------:R-:W4:Y:S01]  /*47070*/  LDL.LU R172, [R1+0x638] ;  /* 0x0006380001ac7983 */ /* 0x000f220000300800 */
[----:B------:R-:W-:-:S03]  /*47080*/  ISETP.LT.AND P6, PT, R99, c[0x0][0x178], !P6 ;  /* 0x00005e0063007a0c */ /* 0x000fc600077c1270 */
[C---:B------:R-:W-:Y:S01]  /*47090*/  IMAD.WIDE R168, R3.reuse, 0x4, R162 ;  /* 0x0000000403a87825 */ /* 0x040fe200078e02a2 */
[----:B------:R-:W-:Y:S01]  /*470a0*/  IADD3 R0, R252, 0x70, RZ ;  /* 0x00000070fc007810 */ /* 0x000fe20007ffe0ff */
[----:B------:R-:W3:Y:S02]  /*470b0*/  LDL.LU R173, [R1+0x138] ;  /* 0x0001380001ad7983 */ /* 0x000ee40000300800 */
[----:B------:R-:W-:-:S04]  /*470c0*/  IMAD.WIDE R164, R3, 0x4, R160 ;  /* 0x0000000403a47825 */ /* 0x000fc800078e02a0 */
[----:B------:R-:W-:Y:S01]  /*470d0*/  IMAD.WIDE R166, R3, 0x4, R6 ;  /* 0x0000000403a67825 */ /* 0x000fe200078e0206 */
[----:B------:R1:W-:Y:S01]  /*470e0*/  @P2 STG.E [R168.64], R249 ;  /* 0x000000f9a8002986 */ /* 0x0003e2000c101904 */
[----:B------:R-:W-:-:S03]  /*470f0*/  ISETP.LT.AND P5, PT, R207, c[0x0][0x178], !P0 ;  /* 0x00005e00cf007a0c */ /* 0x000fc600047a1270 */
[----:B------:R1:W-:Y:S01]  /*47100*/  @P4 STG.E [R164.64], R174 ;  /* 0x000000aea4004986 */ /* 0x0003e2000c101904 */
[----:B------:R-:W-:-:S03]  /*47110*/  ISETP.GE.AND P1, PT, R0, c[0x0][0x17c], PT ;  /* 0x00005f0000007a0c */ /* 0x000fc60003f26270 */
[----:B------:R1:W-:Y:S01]  /*47120*/  @P3 STG.E [R166.64], R175 ;  /* 0x000000afa6003986 */ /* 0x0003e2000c101904 */
[----:B------:R-:W-:Y:S01]  /*47130*/  ISETP.LT.AND P3, PT, R138, c[0x0][0x178], !P0 ;  /* 0x00005e008a007a0c */ /* 0x000fe20004761270 */
[C---:B-1----:R-:W-:Y:S01]  /*47140*/  IMAD.WIDE R168, R3.reuse, 0x4, R4 ;  /* 0x0000000403a87825 */ /* 0x042fe200078e0204 */
[----:B------:R-:W-:-:S04]  /*47150*/  IADD3 R0, R3, c[0x0][0x198], RZ ;  /* 0x0000660003007a10 */ /* 0x000fc80007ffe0ff */
[----:B------:R1:W-:Y:S01]  /*47160*/  @P6 STG.E [R168.64], R250 ;  /* 0x000000faa8006986 */ /* 0x0003e2000c101904 */
[----:B------:R-:W-:-:S04]  /*47170*/  IMAD.WIDE R164, R0, 0x4, R162 ;  /* 0x0000000400a47825 */ /* 0x000fc800078e02a2 */
[----:B------:R-:W-:Y:S01]  /*47180*/  IMAD.WIDE R166, R0, 0x4, R160 ;  /* 0x0000000400a67825 */ /* 0x000fe200078e02a0 */
[----:B-1----:R-:W4:Y:S04]  /*47190*/  LDL.LU R250, [R1+0x1b3c] ;  /* 0x001b3c0001fa7983 */ /* 0x002f280000300800 */
[----:B------:R-:W4:Y:S04]  /*471a0*/  LDL.LU R174, [R1+0x38] ;  /* 0x0000380001ae7983 */ /* 0x000f280000300800 */
[----:B------:R1:W-:Y:S04]  /*471b0*/  @P5 STG.E [R164.64], R245 ;  /* 0x000000f5a4005986 */ /* 0x0003e8000c101904 */
[----:B------:R-:W4:Y:S04]  /*471c0*/  LDL.LU R175, [R1+0x63c] ;  /* 0x00063c0001af7983 */ /* 0x000f280000300800 */
[----:B-1----:R-:W4:Y:S04]  /*471d0*/  LDL.LU R245, [R1+0x13c] ;  /* 0x00013c0001f57983 */ /* 0x002f280000300800 */
[----:B--2---:R1:W-:Y:S04]  /*471e0*/  @P3 STG.E [R166.64], R244 ;  /* 0x000000f4a6003986 */ /* 0x0043e8000c101904 */
[----:B-1----:R-:W2:Y:S01]  /*471f0*/  LDL.LU R244, [R1+0x3c] ;  /* 0x00003c0001f47983 */ /* 0x002ea20000300800 */
[----:B------:R-:W-:-:S02]  /*47200*/  ISETP.LT.AND P4, PT, R139, c[0x0][0x178], !P0 ;  /* 0x00005e008b007a0c */ /* 0x000fc40004781270 */
[----:B------:R-:W-:Y:S02]  /*47210*/  ISETP.LT.AND P5, PT, R99, c[0x0][0x178], !P0 ;  /* 0x00005e0063007a0c */ /* 0x000fe400047a1270 */
[----:B------:R-:W-:Y:S01]  /*47220*/  IADD3 R168, R252, 0x71, RZ ;  /* 0x00000071fca87810 */ /* 0x000fe20007ffe0ff */
[----:B------:R-:W-:Y:S01]  /*47230*/  IMAD.WIDE R164, R0, 0x4, R6 ;  /* 0x0000000400a47825 */ /* 0x000fe200078e0206 */
[----:B------:R-:W-:Y:S02]  /*47240*/  ISETP.LT.AND P6, PT, R207, c[0x0][0x178], !P1 ;  /* 0x00005e00cf007a0c */ /* 0x000fe40004fc1270 */
[----:B------:R-:W-:Y:S01]  /*47250*/  ISETP.GE.AND P2, PT, R168, c[0x0][0x17c], PT ;  /* 0x00005f00a8007a0c */ /* 0x000fe20003f46270 */
[----:B------:R-:W-:Y:S01]  /*47260*/  IMAD.WIDE R168, R0, 0x4, R4 ;  /* 0x0000000400a87825 */ /* 0x000fe200078e0204 */
[----:B------:R-:W-:Y:S02]  /*47270*/  ISETP.LT.AND P0, PT, R138, c[0x0][0x178], !P1 ;  /* 0x00005e008a007a0c */ /* 0x000fe40004f01270 */
[----:B------:R-:W-:Y:S01]  /*47280*/  IADD3 R3, R0, c[0x0][0x198], RZ ;  /* 0x0000660000037a10 */ /* 0x000fe20007ffe0ff */
[----:B---3--:R1:W-:Y:S04]  /*47290*/  @P4 STG.E [R164.64], R248 ;  /* 0x000000f8a4004986 */ /* 0x0083e8000c101904 */
[----:B------:R3:W-:Y:S01]  /*472a0*/  @P5 STG.E [R168.64], R251 ;  /* 0x000000fba8005986 */ /* 0x0007e2000c101904 */
[----:B------:R-:W-:Y:S01]  /*472b0*/  ISETP.LT.AND P5, PT, R139, c[0x0][0x178], !P1 ;  /* 0x00005e008b007a0c */ /* 0x000fe20004fa1270 */
[----:B------:R-:W-:Y:S01]  /*472c0*/  IMAD.WIDE R166, R3, 0x4, R162 ;  /* 0x0000000403a67825 */ /* 0x000fe200078e02a2 */
[----:B------:R-:W-:-:S03]  /*472d0*/  ISETP.LT.AND P1, PT, R99, c[0x0][0x178], !P1 ;  /* 0x00005e0063007a0c */ /* 0x000fc60004f21270 */
[----:B-1----:R-:W-:Y:S01]  /*472e0*/  IMAD.WIDE R164, R3, 0x4, R160 ;  /* 0x0000000403a47825 */ /* 0x002fe200078e02a0 */
[----:B----4-:R1:W-:Y:S01]  /*472f0*/  @P6 STG.E [R166.64], R172 ;  /* 0x000000aca6006986 */ /* 0x0103e2000c101904 */
[----:B------:R-:W-:Y:S02]  /*47300*/  ISETP.LT.AND P4, PT, R207, c[0x0][0x178], !P2 ;  /* 0x00005e00cf007a0c */ /* 0x000fe40005781270 */
[----:B------:R-:W-:Y:S01]  /*47310*/  ISETP.LT.AND P6, PT, R138, c[0x0][0x178], !P2 ;  /* 0x00005e008a007a0c */ /* 0x000fe200057c1270 */
[----:B------:R4:W-:Y:S01]  /*47320*/  @P0 STG.E [R164.64], R173 ;  /* 0x000000ada4000986 */ /* 0x0009e2000c101904 */
[----:B------:R-:W-:Y:S02]  /*47330*/  ISETP.LT.AND P3, PT, R139, c[0x0][0x178], !P2 ;  /* 0x00005e008b007a0c */ /* 0x000fe40005761270 */
[----:B---3--:R-:W-:Y:S01]  /*47340*/  IADD3 R168, R252, 0x72, RZ ;  /* 0x00000072fca87810 */ /* 0x008fe20007ffe0ff */
[----:B------:R-:W3:Y:S01]  /*47350*/  LDL.LU R251, [R1+0x1b38] ;  /* 0x001b380001fb7983 */ /* 0x000ee20000300800 */
[----:B-1----:R-:W-:-:S03]  /*47360*/  IMAD.WIDE R166, R3, 0x4, R4 ;  /* 0x0000000403a67825 */ /* 0x002fc600078e0204 */
[----:B------:R-:W3:Y:S01]  /*47370*/  LDL.LU R170, [R1+0xd8] ;  /* 0x0000d80001aa7983 */ /* 0x000ee20000300800 */
[C---:B----4-:R-:W-:Y:S01]  /*47380*/  IMAD.WIDE R164, R3.reuse, 0x4, R6 ;  /* 0x0000000403a47825 */ /* 0x050fe200078e0206 */
[----:B------:R-:W-:-:S04]  /*47390*/  IADD3 R3, R3, c[0x0][0x198], RZ ;  /* 0x0000660003037a10 */ /* 0x000fc80007ffe0ff */
[----:B------:R1:W-:Y:S01]  /*473a0*/  @P5 STG.E [R164.64], R174 ;  /* 0x000000aea4005986 */ /* 0x0003e2000c101904 */
[----:B------:R-:W-:Y:S01]  /*473b0*/  ISETP.GE.AND P5, PT, R168, c[0x0][0x17c], PT ;  /* 0x00005f00a8007a0c */ /* 0x000fe20003fa6270 */
[C---:B------:R-:W-:Y:S02]  /*473c0*/  IMAD.WIDE R168, R3.reuse, 0x4, R6 ;  /* 0x0000000403a87825 */ /* 0x040fe400078e0206 */
[----:B------:R4:W-:Y:S02]  /*473d0*/  @P1 STG.E [R166.64], R250 ;  /* 0x000000faa6001986 */ /* 0x0009e4000c101904 */
[----:B-1----:R-:W-:-:S04]  /*473e0*/  IMAD.WIDE R164, R3, 0x4, R162 ;  /* 0x0000000403a47825 */ /* 0x002fc800078e02a2 */
[----:B----4-:R-:W-:Y:S01]  /*473f0*/  IMAD.WIDE R166, R3, 0x4, R160 ;  /* 0x0000000403a67825 */ /* 0x010fe200078e02a0 */
[----:B------:R1:W-:Y:S04]  /*47400*/  @P4 STG.E [R164.64], R175 ;  /* 0x000000afa4004986 */ /* 0x0003e8000c101904 */
[----:B------:R-:W4:Y:S04]  /*47410*/  LDL.LU R250, [R1+0x188] ;  /* 0x0001880001fa7983 */ /* 0x000f280000300800 */
[----:B------:R-:W-:Y:S04]  /*47420*/  @P6 STG.E [R166.64], R245 ;  /* 0x000000f5a6006986 */ /* 0x000fe8000c101904 */
[----:B-1----:R-:W4:Y:S04]  /*47430*/  LDL.LU R175, [R1+0x18] ;  /* 0x0000180001af7983 */ /* 0x002f280000300800 */
[----:B--2---:R1:W-:Y:S04]  /*47440*/  @P3 STG.E [R168.64], R244 ;  /* 0x000000f4a8003986 */ /* 0x0043e8000c101904 */
[----:B-1----:R-:W2:Y:S04]  /*47450*/  LDL.LU R169, [R1+0x768] ;  /* 0x0007680001a97983 */ /* 0x002ea80000300800 */
[----:B------:R-:W4:Y:S04]  /*47460*/  LDL.LU R245, [R1+0x76c] ;  /* 0x00076c0001f57983 */ /* 0x000f280000300800 */
[----:B------:R-:W4:Y:S04]  /*47470*/  LDL.LU R171, [R1+0x18c] ;  /* 0x00018c0001ab7983 */ /* 0x000f280000300800 */
[----:B------:R-:W4:Y:S01]  /*47480*/  LDL.LU R174, [R1+0xdc] ;  /* 0x0000dc0001ae7983 */ /* 0x000f220000300800 */
[----:B------:R-:W-:-:S02]  /*47490*/  IADD3 R0, R252, 0x79, RZ ;  /* 0x00000079fc007810 */ /* 0x000fc40007ffe0ff */
[----:B------:R-:W-:Y:S01]  /*474a0*/  ISETP.LT.AND P2, PT, R99, c[0x0][0x178], !P2 ;  /* 0x00005e0063007a0c */ /* 0x000fe20005741270 */
[----:B------:R-:W4:Y:S01]  /*474b0*/  LDL.LU R244, [R1+0x1c] ;  /* 0x00001c0001f47983 */ /* 0x000f220000300800 */
[----:B------:R-:W-:Y:S02]  /*474c0*/  ISETP.LT.AND P1, PT, R207, c[0x0][0x178], !P5 ;  /* 0x00005e00cf007a0c */ /* 0x000fe40006f21270 */
[----:B------:R-:W-:Y:S01]  /*474d0*/  ISETP.GE.AND P0, PT, R0, c[0x0][0x17c], PT ;  /* 0x00005f0000007a0c */ /* 0x000fe20003f06270 */
[C---:B------:R-:W-:Y:S01]  /*474e0*/  IMAD.WIDE R164, R3.reuse, 0x4, R4 ;  /* 0x0000000403a47825 */ /* 0x040fe200078e0204 */
[----:B------:R-:W-:Y:S01]  /*474f0*/  IADD3 R0, R3, c[0x0][0x198], RZ ;  /* 0x0000660003007a10 */ /* 0x000fe20007ffe0ff */
[----:B------:R-:W4:Y:S01]  /*47500*/  LDL.LU R249, [R1+0x7d8] ;  /* 0x0007d80001f97983 */ /* 0x000f220000300800 */
[----:B------:R-:W-:Y:S02]  /*47510*/  ISETP.LT.AND P3, PT, R138, c[0x0][0x178], !P5 ;  /* 0x00005e008a007a0c */ /* 0x000fe40006f61270 */
[----:B------:R-:W-:Y:S01]  /*47520*/  IADD3 R168, R252, 0x73, RZ ;  /* 0x00000073fca87810 */ /* 0x000fe20007ffe0ff */
[----:B------:R-:W-:Y:S01]  /*47530*/  IMAD.WIDE R166, R0, 0x4, R162 ;  /* 0x0000000400a67825 */ /* 0x000fe200078e02a2 */
[----:B------:R-:W-:Y:S01]  /*47540*/  ISETP.LT.AND P6, PT, R139, c[0x0][0x178], !P5 ;  /* 0x00005e008b007a0c */ /* 0x000fe20006fc1270 */
[----:B---3--:R1:W-:Y:S01]  /*47550*/  @P2 STG.E [R164.64], R251 ;  /* 0x000000fba4002986 */ /* 0x0083e2000c101904 */
[----:B------:R-:W-:-:S02]  /*47560*/  ISETP.GE.AND P4, PT, R168, c[0x0][0x17c], PT ;  /* 0x00005f00a8007a0c */ /* 0x000fc40003f86270 */
[----:B------:R-:W-:Y:S01]  /*47570*/  IADD3 R3, R252, 0x74, RZ ;  /* 0x00000074fc037810 */ /* 0x000fe20007ffe0ff */
[----:B------:R-:W3:Y:S01]  /*47580*/  LDL.LU R248, [R1+0x1d8] ;  /* 0x0001d80001f87983 */ /* 0x000ee20000300800 */
[----:B------:R-:W-:Y:S02]  /*47590*/  ISETP.LT.AND P5, PT, R99, c[0x0][0x178], !P5 ;  /* 0x00005e0063007a0c */ /* 0x000fe40006fa1270 */
[----:B------:R-:W-:Y:S01]  /*475a0*/  ISETP.GE.AND P2, PT, R3, c[0x0][0x17c], PT ;  /* 0x00005f0003007a0c */ /* 0x000fe20003f46270 */
[----:B------:R-:W3:Y:S01]  /*475b0*/  LDL.LU R172, [R1+0xe8] ;  /* 0x0000e80001ac7983 */ /* 0x000ee20000300800 */
[C---:B------:R-:W-:Y:S01]  /*475c0*/  IADD3 R3, R0.reuse, c[0x0][0x198], RZ ;  /* 0x0000660000037a10 */ /* 0x040fe20007ffe0ff */
[C---:B-1----:R-:W-:Y:S02]  /*475d0*/  IMAD.WIDE R164, R0.reuse, 0x4, R6 ;  /* 0x0000000400a47825 */ /* 0x042fe400078e0206 */
[----:B------:R-:W3:Y:S04]  /*475e0*/  LDL.LU R173, [R1+0x58] ;  /* 0x0000580001ad7983 */ /* 0x000ee80000300800 */
[----:B--2---:R1:W-:Y:S01]  /*475f0*/  @P1 STG.E [R166.64], R169 ;  /* 0x000000a9a6001986 */ /* 0x0043e2000c101904 */
[----:B------:R-:W-:Y:S01]  /*47600*/  ISETP.LT.AND P1, PT, R207, c[0x0][0x178], !P4 ;  /* 0x00005e00cf007a0c */ /* 0x000fe20006721270 */
[----:B-1----:R-:W-:-:S05]  /*47610*/  IMAD.WIDE R166, R0, 0x4, R160 ;  /* 0x0000000400a67825 */ /* 0x002fca00078e02a0 */
[----:B----4-:R-:W-:Y:S01]  /*47620*/  @P3 STG.E [R166.64], R250 ;  /* 0x000000faa6003986 */ /* 0x010fe2000c101904 */
[----:B------:R-:W-:Y:S01]  /*47630*/  ISETP.LT.AND P3, PT, R138, c[0x0][0x178], !P4 ;  /* 0x00005e008a007a0c */ /* 0x000fe20006761270 */
[----:B------:R-:W-:Y:S02]  /*47640*/  IMAD.WIDE R168, R0, 0x4, R4 ;  /* 0x0000000400a87825 */ /* 0x000fe400078e0204 */
[----:B------:R1:W-:Y:S01]  /*47650*/  @P6 STG.E [R164.64], R170 ;  /* 0x000000aaa4006986 */ /* 0x0003e2000c101904 */
[----:B------:R-:W-:-:S03]  /*47660*/  ISETP.LT.AND P6, PT, R139, c[0x0][0x178], !P4 ;  /* 0x00005e008b007a0c */ /* 0x000fc600067c1270 */
[----:B------:R2:W-:Y:S01]  /*47670*/  @P5 STG.E [R168.64], R175 ;  /* 0x000000afa8005986 */ /* 0x0005e2000c101904 */
[----:B-1----:R-:W-:-:S03]  /*47680*/  IMAD.WIDE R164, R3, 0x4, R162 ;  /* 0x0000000403a47825 */ /* 0x002fc600078e02a2 */
[----:B--2---:R-:W2:Y:S01]  /*47690*/  LDL.LU R175, [R1+0x7dc] ;  /* 0x0007dc0001af7983 */ /* 0x004ea20000300800 */
[----:B------:R-:W-:-:S03]  /*476a0*/  IMAD.WIDE R166, R3, 0x4, R160 ;  /* 0x0000000403a67825 */ /* 0x000fc600078e02a0 */
[----:B------:R1:W-:Y:S04]  /*476b0*/  @P1 STG.E [R164.64], R245 ;  /* 0x000000f5a4001986 */ /* 0x0003e8000c101904 */
[----:B------:R-:W-:Y:S04]  /*476c0*/  @P3 STG.E [R166.64], R171 ;  /* 0x000000aba6003986 */ /* 0x000fe8000c101904 */
[----:B-1----:R-:W4:Y:S01]  /*476d0*/  LDL.LU R245, [R1+0x1dc] ;  /* 0x0001dc0001f57983 */ /* 0x002f220000300800 */
[----:B------:R-:W-:-:S05]  /*476e0*/  IMAD.WIDE R164, R3, 0x4, R6 ;  /* 0x0000000403a47825 */ /* 0x000fca00078e0206 */
[----:B------:R1:W-:Y:S04]  /*476f0*/  @P6 STG.E [R164.64], R174 ;  /* 0x000000aea4006986 */ /* 0x0003e8000c101904 */
[----:B-1----:R-:W4:Y:S01]  /*47700*/  LDL.LU R174, [R1+0xec] ;  /* 0x0000ec0001ae7983 */ /* 0x002f220000300800 */
[----:B------:R-:W-:Y:S02]  /*47710*/  ISETP.LT.AND P4, PT, R99, c[0x0][0x178], !P4 ;  /* 0x00005e0063007a0c */ /* 0x000fe40006781270 */
[----:B------:R-:W-:Y:S01]  /*47720*/  IADD3 R0, R252, 0x75, RZ ;  /* 0x00000075fc007810 */ /* 0x000fe20007ffe0ff */
[----:B------:R-:W-:Y:S01]  /*47730*/  IMAD.WIDE R168, R3, 0x4, R4 ;  /* 0x0000000403a87825 */ /* 0x000fe200078e0204 */
[----:B------:R-:W-:Y:S02]  /*47740*/  ISETP.LT.AND P5, PT, R207, c[0x0][0x178], !P2 ;  /* 0x00005e00cf007a0c */ /* 0x000fe400057a1270 */
[----:B------:R-:W-:-:S02]  /*47750*/  ISETP.GE.AND P1, PT, R0, c[0x0][0x17c], PT ;  /* 0x00005f0000007a0c */ /* 0x000fc40003f26270 */
[----:B------:R-:W-:Y:S02]  /*47760*/  IADD3 R0, R3, c[0x0][0x198], RZ ;  /* 0x0000660003007a10 */ /* 0x000fe40007ffe0ff */
[----:B------:R-:W-:-:S03]  /*47770*/  ISETP.LT.AND P3, PT, R138, c[0x0][0x178], !P2 ;  /* 0x00005e008a007a0c */ /* 0x000fc60005761270 */
[----:B------:R1:W-:Y:S01]  /*47780*/  @P4 STG.E [R168.64], R244 ;  /* 0x000000f4a8004986 */ /* 0x0003e2000c101904 */
[----:B------:R-:W-:Y:S01]  /*47790*/  ISETP.LT.AND P4, PT, R139, c[0x0][0x178], !P2 ;  /* 0x00005e008b007a0c */ /* 0x000fe20005781270 */
[----:B------:R-:W-:Y:S01]  /*477a0*/  IMAD.WIDE R166, R0, 0x4, R162 ;  /* 0x0000000400a67825 */ /* 0x000fe200078e02a2 */
[----:B------:R-:W-:-:S04]  /*477b0*/  ISETP.LT.AND P2, PT, R99, c[0x0][0x178], !P2 ;  /* 0x00005e0063007a0c */ /* 0x000fc80005741270 */
[----:B------:R3:W-:Y:S01]  /*477c0*/  @P5 STG.E [R166.64], R249 ;  /* 0x000000f9a6005986 */ /* 0x0007e2000c101904 */
[----:B------:R-:W-:Y:S01]  /*477d0*/  ISETP.LT.AND P5, PT, R207, c[0x0][0x178], !P1 ;  /* 0x00005e00cf007a0c */ /* 0x000fe20004fa1270 */
[----:B------:R-:W-:Y:S01]  /*477e0*/  IMAD.WIDE R164, R0, 0x4, R6 ;  /* 0x0000000400a47825 */ /* 0x000fe200078e0206 */
[----:B------:R-:W-:Y:S02]  /*477f0*/  ISETP.LT.AND P6, PT, R138, c[0x0][0x178], !P1 ;  /* 0x00005e008a007a0c */ /* 0x000fe40004fc1270 */
[C---:B------:R-:W-:Y:S01]  /*47800*/  IADD3 R3, R0.reuse, c[0x0][0x198], RZ ;  /* 0x0000660000037a10 */ /* 0x040fe20007ffe0ff */
[C---:B-1----:R-:W-:Y:S01]  /*47810*/  IMAD.WIDE R168, R0.reuse, 0x4, R4 ;  /* 0x0000000400a87825 */ /* 0x042fe200078e0204 */
[----:B------:R-:W4:Y:S04]  /*47820*/  LDL.LU R244, [R1+0x5c] ;  /* 0x00005c0001f47983 */ /* 0x000f280000300800 */
[----:B------:R-:W4:Y:S01]  /*47830*/  LDL.LU R250, [R1+0x78] ;  /* 0x0000780001fa7983 */ /* 0x000f220000300800 */
[----:B---3--:R-:W-:-:S03]  /*47840*/  IMAD.WIDE R166, R0, 0x4, R160 ;  /* 0x0000000400a67825 */ /* 0x008fc600078e02a0 */
[----:B------:R-:W3:Y:S04]  /*47850*/  LDL.LU R249, [R1+0x8dc] ;  /* 0x0008dc0001f97983 */ /* 0x000ee80000300800 */
[----:B------:R1:W-:Y:S04]  /*47860*/  @P3 STG.E [R166.64], R248 ;  /* 0x000000f8a6003986 */ /* 0x0003e8000c101904 */
[----:B------:R1:W-:Y:S04]  /*47870*/  @P4 STG.E [R164.64], R172 ;  /* 0x000000aca4004986 */ /* 0x0003e8000c101904 */
[----:B------:R-:W-:Y:S01]  /*47880*/  @P2 STG.E [R168.64], R173 ;  /* 0x000000ada8002986 */ /* 0x000fe2000c101904 */
[----:B------:R-:W-:Y:S01]  /*47890*/  ISETP.LT.AND P2, PT, R139, c[0x0][0x178], !P1 ;  /* 0x00005e008b007a0c */ /* 0x000fe20004f41270 */
[----:B-1----:R-:W-:-:S04]  /*478a0*/  IMAD.WIDE R166, R3, 0x4, R162 ;  /* 0x0000000403a67825 */ /* 0x002fc800078e02a2 */
[C---:B------:R-:W-:Y:S01]  /*478b0*/  IMAD.WIDE R164, R3.reuse, 0x4, R160 ;  /* 0x0000000403a47825 */ /* 0x040fe200078e02a0 */
[C---:B------:R-:W-:Y:S02]  /*478c0*/  IADD3 R0, R3.reuse, c[0x0][0x198], RZ ;  /* 0x0000660003007a10 */ /* 0x040fe40007ffe0ff */
[----:B------:R-:W-:Y:S01]  /*478d0*/  IADD3 R172, R252, 0x77, RZ ;  /* 0x00000077fcac7810 */ /* 0x000fe20007ffe0ff */
[----:B--2---:R1:W-:Y:S04]  /*478e0*/  @P5 STG.E [R166.64], R175 ;  /* 0x000000afa6005986 */ /* 0x0043e8000c101904 */
[----:B-1----:R-:W2:Y:S04]  /*478f0*/  LDL.LU R175, [R1+0x3ec] ;  /* 0x0003ec0001af7983 */ /* 0x002ea80000300800 */
[----:B----4-:R1:W-:Y:S01]  /*47900*/  @P6 STG.E [R164.64], R245 ;  /* 0x000000f5a4006986 */ /* 0x0103e2000c101904 */
[----:B------:R-:W-:-:S04]  /*47910*/  IMAD.WIDE R166, R3, 0x4, R4 ;  /* 0x0000000403a67825 */ /* 0x000fc800078e0204 */
[----:B-1----:R-:W-:Y:S01]  /*47920*/  IMAD.WIDE R164, R3, 0x4, R6 ;  /* 0x0000000403a47825 */ /* 0x002fe200078e0206 */
[----:B------:R-:W4:Y:S04]  /*47930*/  LDL.LU R245, [R1+0xfc] ;  /* 0x0000fc0001f57983 */ /* 0x000f280000300800 */
[----:B------:R-:W2:Y:S04]  /*47940*/  LDL.LU R3, [R1+0x3e8] ;  /* 0x0003e80001037983 */ /* 0x000ea80000300800 */
[----:B------:R1:W-:Y:S01]  /*47950*/  @P2 STG.E [R164.64], R174 ;  /* 0x000000aea4002986 */ /* 0x0003e2000c101904 */
[----:B------:R-:W-:-:S03]  /*47960*/  ISETP.GE.AND P2, PT, R172, c[0x0][0x17c], PT ;  /* 0x00005f00ac007a0c */ /* 0x000fc60003f46270 */
[----:B-1----:R-:W2:Y:S04]  /*47970*/  LDL.LU R165, [R1+0x8d8] ;  /* 0x0008d80001a57983 */ /* 0x002ea80000300800 */
[----:B------:R-:W3:Y:S01]  /*47980*/  LDL.LU R172, [R1+0xf8] ;  /* 0x0000f80001ac7983 */ /* 0x000ee20000300800 */
[----:B------:R-:W-:-:S04]  /*47990*/  IADD3 R170, R252, 0x76, RZ ;  /* 0x00000076fcaa7810 */ /* 0x000fc80007ffe0ff */
[----:B------:R-:W-:Y:S02]  /*479a0*/  ISETP.GE.AND P3, PT, R170, c[0x0][0x17c], PT ;  /* 0x00005f00aa007a0c */ /* 0x000fe40003f66270 */
[----:B------:R-:W-:Y:S02]  /*479b0*/  ISETP.LT.AND P1, PT, R99, c[0x0][0x178], !P1 ;  /* 0x00005e0063007a0c */ /* 0x000fe40004f21270 */
[----:B------:R-:W-:Y:S02]  /*479c0*/  ISETP.LT.AND P5, PT, R207, c[0x0][0x178], !P3 ;  /* 0x00005e00cf007a0c */ /* 0x000fe40005fa1270 */
[----:B------:R-:W-:Y:S02]  /*479d0*/  ISETP.LT.AND P4, PT, R138, c[0x0][0x178], !P3 ;  /* 0x00005e008a007a0c */ /* 0x000fe40005f81270 */
[----:B------:R-:W-:Y:S01]  /*479e0*/  ISETP.LT.AND P6, PT, R139, c[0x0][0x178], !P3 ;  /* 0x00005e008b007a0c */ /* 0x000fe20005fc1270 */
[----:B------:R-:W-:-:S04]  /*479f0*/  IMAD.WIDE R168, R0, 0x4, R162 ;  /* 0x0000000400a87825 */ /* 0x000fc800078e02a2 */
[----:B------:R-:W-:Y:S02]  /*47a00*/  IMAD.WIDE R170, R0, 0x4, R160 ;  /* 0x0000000400aa7825 */ /* 0x000fe400078e02a0 */
[----:B------:R1:W-:Y:S04]  /*47a10*/  @P1 STG.E [R166.64], R244 ;  /* 0x000000f4a6001986 */ /* 0x0003e8000c101904 */
[----:B-1----:R-:W4:Y:S04]  /*47a20*/  LDL.LU R244, [R1+0x7c] ;  /* 0x00007c0001f47983 */ /* 0x002f280000300800 */
[----:B------:R-:W4:Y:S04]  /*47a30*/  LDL.LU R251, [R1+0x5d8] ;  /* 0x0005d80001fb7983 */ /* 0x000f280000300800 */
[----:B------:R-:W4:Y:S04]  /*47a40*/  LDL.LU R248, [R1+0x108] ;  /* 0x0001080001f87983 */ /* 0x000f280000300800 */
[----:B------:R-:W4:Y:S04]  /*47a50*/  LDL.LU R173, [R1+0xb8] ;  /* 0x0000b80001ad7983 */ /* 0x000f280000300800 */
[----:B------:R-:W4:Y:S01]  /*47a60*/  LDL.LU R174, [R1+0xbdc] ;  /* 0x000bdc0001ae7983 */ /* 0x000f220000300800 */
[----:B------:R-:W-:-:S02]  /*47a70*/  ISETP.LT.AND P3, PT, R99, c[0x0][0x178], !P3 ;  /* 0x00005e0063007a0c */ /* 0x000fc40005f61270 */
[----:B------:R-:W-:Y:S01]  /*47a80*/  ISETP.LT.AND P1, PT, R139, c[0x0][0x178], !P2 ;  /* 0x00005e008b007a0c */ /* 0x000fe20005721270 */
[----:B--2---:R1:W-:Y:S04]  /*47a90*/  @P5 STG.E [R168.64], R165 ;  /* 0x000000a5a8005986 */ /* 0x0043e8000c101904 */
[----:B------:R-:W-:Y:S01]  /*47aa0*/  @P4 STG.E [R170.64], R3 ;  /* 0x00000003aa004986 */ /* 0x000fe2000c101904 */
[----:B-1----:R-:W-:-:S05]  /*47ab0*/  IMAD.WIDE R164, R0, 0x4, R6 ;  /* 0x0000000400a47825 */ /* 0x002fca00078e0206 */
[----:B---3--:R1:W-:Y:S02]  /*47ac0*/  @P6 STG.E [R164.64], R172 ;  /* 0x000000aca4006986 */ /* 0x0083e4000c101904 */
[----:B-1----:R-:W-:-:S04]  /*47ad0*/  IADD3 R172, R252, 0x78, RZ ;  /* 0x00000078fcac7810 */ /* 0x002fc80007ffe0ff */
[----:B------:R-:W-:Y:S02]  /*47ae0*/  ISETP.GE.AND P6, PT, R172, c[0x0][0x17c], PT ;  /* 0x00005f00ac007a0c */ /* 0x000fe40003fc6270 */
[----:B------:R-:W2:Y:S01]  /*47af0*/  LDL.LU R172, [R1+0xbd8] ;  /* 0x000bd80001ac7983 */ /* 0x000ea20000300800 */
[----:B------:R-:W-:Y:S02]  /*47b00*/  ISETP.LT.AND P5, PT, R207, c[0x0][0x178], !P2 ;  /* 0x00005e00cf007a0c */ /* 0x000fe400057a1270 */
[----:B------:R-:W-:Y:S02]  /*47b10*/  ISETP.LT.AND P4, PT, R138, c[0x0][0x178], !P2 ;  /* 0x00005e008a007a0c */ /* 0x000fe40005781270 */
[C---:B------:R-:W-:Y:S01]  /*47b20*/  IADD3 R3, R0.reuse, c[0x0][0x198], RZ ;  /* 0x0000660000037a10 */ /* 0x040fe20007ffe0ff */
[----:B------:R-:W-:-:S04]  /*47b30*/  IMAD.WIDE R164, R0, 0x4, R4 ;  /* 0x0000000400a47825 */ /* 0x000fc800078e0204 */
[C---:B------:R-:W-:Y:S01]  /*47b40*/  IMAD.WIDE R166, R3.reuse, 0x4, R162 ;  /* 0x0000000403a67825 */ /* 0x040fe200078e02a2 */
[----:B------:R-:W-:Y:S03]  /*47b50*/  @P3 STG.E [R164.64], R250 ;  /* 0x000000faa4003986 */ /* 0x000fe6000c101904 */
[C---:B------:R-:W-:Y:S01]  /*47b60*/  IMAD.WIDE R168, R3.reuse, 0x4, R160 ;  /* 0x0000000403a87825 */ /* 0x040fe200078e02a0 */
[----:B------:R-:W-:Y:S03]  /*47b70*/  @P5 STG.E [R166.64], R249 ;  /* 0x000000f9a6005986 */ /* 0x000fe6000c101904 */
[----:B------:R-:W-:Y:S01]  /*47b80*/  IMAD.WIDE R170, R3, 0x4, R6 ;  /* 0x0000000403aa7825 */ /* 0x000fe200078e0206 */
[----:B------:R1:W-:Y:S04]  /*47b90*/  @P4 STG.E [R168.64], R175 ;  /* 0x000000afa8004986 */ /* 0x0003e8000c101904 */
[----:B----4-:R3:W-:Y:S04]  /*47ba0*/  @P1 STG.E [R170.64], R245 ;  /* 0x000000f5aa001986 */ /* 0x0107e8000c101904 */
[----:B-1----:R-:W4:Y:S04]  /*47bb0*/  LDL.LU R175, [R1+0x5dc] ;  /* 0x0005dc0001af7983 */ /* 0x002f280000300800 */
[----:B---3--:R-:W3:Y:S01]  /*47bc0*/  LDL.LU R245, [R1+0x10c] ;  /* 0x00010c0001f57983 */ /* 0x008ee20000300800 */
[----:B------:R-:W-:Y:S01]  /*47bd0*/  ISETP.LT.AND P2, PT, R99, c[0x0][0x178], !P2 ;  /* 0x00005e0063007a0c */ /* 0x000fe20005741270 */
[----:B------:R-:W-:Y:S01]  /*47be0*/  IMAD.WIDE R164, R3, 0x4, R4 ;  /* 0x0000000403a47825 */ /* 0x000fe200078e0204 */
[----:B------:R-:W-:-:S02]  /*47bf0*/  ISETP.LT.AND P3, PT, R207, c[0x0][0x178], !P6 ;  /* 0x00005e00cf007a0c */ /* 0x000fc40007761270 */
[----:B------:R-:W-:Y:S02]  /*47c00*/  ISETP.LT.AND P1, PT, R138, c[0x0][0x178], !P6 ;  /* 0x00005e008a007a0c */ /* 0x000fe40007721270 */
[----:B------:R-:W-:Y:S02]  /*47c10*/  ISETP.LT.AND P5, PT, R139, c[0x0][0x178], !P6 ;  /* 0x00005e008b007a0c */ /* 0x000fe400077a1270 */
[----:B------:R-:W-:-:S05]  /*47c20*/  IADD3 R3, R3, c[0x0][0x198], RZ ;  /* 0x0000660003037a10 */ /* 0x000fca0007ffe0ff */
[----:B------:R1:W-:Y:S01]  /*47c30*/  @P2 STG.E [R164.64], R244 ;  /* 0x000000f4a4002986 */ /* 0x0003e2000c101904 */
[----:B------:R-:W-:Y:S01]  /*47c40*/  IADD3 R0, R252, 0x7a, RZ ;  /* 0x0000007afc007810 */ /* 0x000fe20007ffe0ff */
[----:B------:R-:W-:Y:S01]  /*47c50*/  IMAD.WIDE R170, R3, 0x4, R162 ;  /* 0x0000000403aa7825 */ /* 0x000fe200078e02a2 */
[----:B------:R-:W-:Y:S01]  /*47c60*/  ISETP.LT.AND P6, PT, R99, c[0x0][0x178], !P6 ;  /* 0x00005e0063007a0c */ /* 0x000fe200077c1270 */
[----:B-1----:R-:W3:Y:S04]  /*47c70*/  LDL.LU R244, [R1+0xbc] ;  /* 0x0000bc0001f47983 */ /* 0x002ee80000300800 */
[----:B------:R-:W3:Y:S01]  /*47c80*/  LDL.LU R250, [R1+0xcf8] ;  /* 0x000cf80001fa7983 */ /* 0x000ee20000300800 */
[----:B------:R-:W-:Y:S01]  /*47c90*/  IMAD.WIDE R168, R3, 0x4, R160 ;  /* 0x0000000403a87825 */ /* 0x000fe200078e02a0 */
[----:B------:R-:W-:-:S03]  /*47ca0*/  ISETP.LT.AND P2, PT, R207, c[0x0][0x178], !P0 ;  /* 0x00005e00cf007a0c */ /* 0x000fc60004741270 */
[C---:B------:R-:W-:Y:S01]  /*47cb0*/  IMAD.WIDE R166, R3.reuse, 0x4, R6 ;  /* 0x0000000403a67825 */ /* 0x040fe200078e0206 */
[----:B------:R-:W-:Y:S01]  /*47cc0*/  ISETP.GE.AND P4, PT, R0, c[0x0][0x17c], PT ;  /* 0x00005f0000007a0c */ /* 0x000fe20003f86270 */
[----:B------:R-:W3:Y:S01]  /*47cd0*/  LDL.LU R249, [R1+0xb28] ;  /* 0x000b280001f97983 */ /* 0x000ee20000300800 */
[C---:B------:R-:W-:Y:S01]  /*47ce0*/  IADD3 R0, R3.reuse, c[0x0][0x198], RZ ;  /* 0x0000660003007a10 */ /* 0x040fe20007ffe0ff */
[----:B------:R-:W-:Y:S02]  /*47cf0*/  IMAD.WIDE R164, R3, 0x4, R4 ;  /* 0x0000000403a47825 */ /* 0x000fe400078e0204 */
[----:B--2---:R1:W-:Y:S04]  /*47d00*/  @P3 STG.E [R170.64], R172 ;  /* 0x000000acaa003986 */ /* 0x0043e8000c101904 */
[----:B------:R-:W-:Y:S04]  /*47d10*/  @P1 STG.E [R168.64], R251 ;  /* 0x000000fba8001986 */ /* 0x000fe8000c101904 */
[----:B------:R2:W-:Y:S01]  /*47d20*/  @P5 STG.E [R166.64], R248 ;  /* 0x000000f8a6005986 */ /* 0x0005e2000c101904 */
[----:B-1----:R-:W-:-:S03]  /*47d30*/  IMAD.WIDE R170, R0, 0x4, R162 ;  /* 0x0000000400aa7825 */ /* 0x002fc600078e02a2 */
[----:B------:R1:W-:Y:S01]  /*47d40*/  @P6 STG.E [R164.64], R173 ;  /* 0x000000ada4006986 */ /* 0x0003e2000c101904 */
[----:B------:R-:W-:-:S03]  /*47d50*/  ISETP.LT.AND P3, PT, R138, c[0x0][0x178], !P0 ;  /* 0x00005e008a007a0c */ /* 0x000fc60004761270 */
[----:B--2---:R-:W2:Y:S04]  /*47d60*/  LDL.LU R248, [R1+0x4a8] ;  /* 0x0004a80001f87983 */ /* 0x004ea80000300800 */
[----:B------:R4:W-:Y:S01]  /*47d70*/  @P2 STG.E [R170.64], R174 ;  /* 0x000000aeaa002986 */ /* 0x0009e2000c101904 */
[----:B------:R-:W-:Y:S02]  /*47d80*/  ISETP.LT.AND P2, PT, R139, c[0x0][0x178], !P0 ;  /* 0x00005e008b007a0c */ /* 0x000fe40004741270 */
[----:B-1----:R-:W-:Y:S01]  /*47d90*/  IADD3 R164, R252, 0x7b, RZ ;  /* 0x0000007bfca47810 */ /* 0x002fe20007ffe0ff */
[----:B------:R-:W-:Y:S01]  /*47da0*/  IMAD.WIDE R166, R0, 0x4, R160 ;  /* 0x0000000400a67825 */ /* 0x000fe200078e02a0 */
[----:B------:R-:W2:Y:S02]  /*47db0*/  LDL.LU R173, [R1+0xc8] ;  /* 0x0000c80001ad7983 */ /* 0x000ea40000300800 */
[----:B------:R-:W-:Y:S01]  /*47dc0*/  ISETP.GE.AND P1, PT, R164, c[0x0][0x17c], PT ;  /* 0x00005f00a4007a0c */ /* 0x000fe20003f26270 */
[----:B------:R-:W-:Y:S01]  /*47dd0*/  IMAD.WIDE R164, R0, 0x4, R6 ;  /* 0x0000000400a47825 */ /* 0x000fe200078e0206 */
[----:B----4-:R1:W-:Y:S04]  /*47de0*/  @P3 STG.E [R166.64], R175 ;  /* 0x000000afa6003986 */ /* 0x0103e8000c101904 */
[----:B------:R-:W4:Y:S04]  /*47df0*/  LDL.LU R174, [R1+0xcfc] ;  /* 0x000cfc0001ae7983 */ /* 0x000f280000300800 */
[----:B---3--:R3:W-:Y:S04]  /*47e00*/  @P2 STG.E [R164.64], R245 ;  /* 0x000000f5a4002986 */ /* 0x0087e8000c101904 */
[----:B-1----:R-:W4:Y:S04]  /*47e10*/  LDL.LU R175, [R1+0xb2c] ;  /* 0x000b2c0001af7983 */ /* 0x002f280000300800 */
[----:B---3--:R-:W3:Y:S01]  /*47e20*/  LDL.LU R245, [R1+0x4ac] ;  /* 0x0004ac0001f57983 */ /* 0x008ee20000300800 */
[----:B------:R-:W-:-:S02]  /*47e30*/  ISETP.LT.AND P0, PT, R99, c[0x0][0x178], !P0 ;  /* 0x00005e0063007a0c */ /* 0x000fc40004701270 */
[----:B------:R-:W-:Y:S02]  /*47e40*/  ISETP.LT.AND P6, PT, R207, c[0x0][0x178], !P4 ;  /* 0x00005e00cf007a0c */ /* 0x000fe400067c1270 */
[C---:B------:R-:W-:Y:S01]  /*47e50*/  IADD3 R3, R0.reuse, c[0x0][0x198], RZ ;  /* 0x0000660000037a10 */ /* 0x040fe20007ffe0ff */
[----:B------:R-:W-:-:S04]  /*47e60*/  IMAD.WIDE R168, R0, 0x4, R4 ;  /* 0x0000000400a87825 */ /* 0x000fc800078e0204 */
[----:B------:R-:W-:Y:S01]  /*47e70*/  IMAD.WIDE R170, R3, 0x4, R162 ;  /* 0x0000000403aa7825 */ /* 0x000fe200078e02a2 */
[----:B------:R-:W-:-:S03]  /*47e80*/  ISETP.LT.AND P5, PT, R138, c[0x0][0x178], !P4 ;  /* 0x00005e008a007a0c */ /* 0x000fc600067a1270 */
[----:B------:R1:W-:Y:S04]  /*47e90*/  @P0 STG.E [R168.64], R244 ;  /* 0x000000f4a8000986 */ /* 0x0003e8000c101904 */
[----:B------:R1:W-:Y:S01]  /*47ea0*/  @P6 STG.E [R170.64], R250 ;  /* 0x000000faaa006986 */ /* 0x0003e2000c101904 */
[----:B------:R-:W-:Y:S01]  /*47eb0*/  ISETP.LT.AND P6, PT, R139, c[0x0][0x178], !P4 ;  /* 0x00005e008b007a0c */ /* 0x000fe200067c1270 */
[----:B------:R-:W-:-:S04]  /*47ec0*/  IMAD.WIDE R166, R3, 0x4, R160 ;  /* 0x0000000403a67825 */ /* 0x000fc800078e02a0 */
[----:B------:R-:W-:Y:S01]  /*47ed0*/  IMAD.WIDE R164, R3, 0x4, R6 ;  /* 0x0000000403a47825 */ /* 0x000fe200078e0206 */
[----:B------:R1:W-:Y:S04]  /*47ee0*/  @P5 STG.E [R166.64], R249 ;  /* 0x000000f9a6005986 */ /* 0x0003e8000c101904 */
[----:B-1----:R-:W3:Y:S01]  /*47ef0*/  LDL.LU R244, [R1+0xcc] ;  /* 0x0000cc0001f47983 */ /* 0x002ee20000300800 */
[----:B------:R-:W-:Y:S02]  /*47f00*/  IADD3 R171, R252, 0x7c, RZ ;  /* 0x0000007cfcab7810 */ /* 0x000fe40007ffe0ff */
[----:B------:R-:W-:Y:S01]  /*47f10*/  ISETP.LT.AND P4, PT, R99, c[0x0][0x178], !P4 ;  /* 0x00005e0063007a0c */ /* 0x000fe20006781270 */
[----:B------:R-:W3:Y:S01]  /*47f20*/  LDL.LU R172, [R1+0xcc8] ;  /* 0x000cc80001ac7983 */ /* 0x000ee20000300800 */
[----:B------:R-:W-:-:S02]  /*47f30*/  ISETP.LT.AND P5, PT, R207, c[0x0][0x178], !P1 ;  /* 0x00005e00cf007a0c */ /* 0x000fc40004fa1270 */
[C---:B------:R-:W-:Y:S02]  /*47f40*/  IADD3 R0, R3.reuse, c[0x0][0x198], RZ ;  /* 0x0000660003007a10 */ /* 0x040fe40007ffe0ff */
[----:B------:R-:W-:Y:S01]  /*47f50*/  ISETP.LT.AND P3, PT, R138, c[0x0][0x178], !P1 ;  /* 0x00005e008a007a0c */ /* 0x000fe20004f61270 */
[----:B------:R-:W-:Y:S01]  /*47f60*/  IMAD.WIDE R166, R3, 0x4, R4 ;  /* 0x0000000403a67825 */ /* 0x000fe200078e0204 */
[----:B------:R-:W-:-:S03]  /*47f70*/  ISETP.LT.AND P0, PT, R139, c[0x0][0x178], !P1 ;  /* 0x00005e008b007a0c */ /* 0x000fc60004f01270 */
[----:B------:R-:W-:Y:S01]  /*47f80*/  IMAD.WIDE R168, R0, 0x4, R162 ;  /* 0x0000000400a87825 */ /* 0x000fe200078e02a2 */
[----:B--2---:R1:W-:Y:S01]  /*47f90*/  @P6 STG.E [R164.64], R248 ;  /* 0x000000f8a4006986 */ /* 0x0043e2000c101904 */
[----:B------:R-:W-:-:S03]  /*47fa0*/  ISETP.GE.AND P6, PT, R171, c[0x0][0x17c], PT ;  /* 0x00005f00ab007a0c */ /* 0x000fc60003fc6270 */
[----:B------:R-:W2:Y:S04]  /*47fb0*/  LDL.LU R171, [R1+0xd28] ;  /* 0x000d280001ab7983 */ /* 0x000ea80000300800 */
[----:B------:R-:W2:Y:S04]  /*47fc0*/  LDL.LU R251, [R1+0xa38] ;  /* 0x000a380001fb7983 */ /* 0x000ea80000300800 */
[----:B------:R4:W-:Y:S01]  /*47fd0*/  @P4 STG.E [R166.64], R173 ;  /* 0x000000ada6004986 */ /* 0x0009e2000c101904 */
[----:B-1----:R-:W-:-:S03]  /*47fe0*/  IMAD.WIDE R164, R0, 0x4, R160 ;  /* 0x0000000400a47825 */ /* 0x002fc600078e02a0 */
[----:B------:R-:W2:Y:S04]  /*47ff0*/  LDL.LU R248, [R1+0x398] ;  /* 0x0003980001f87983 */ /* 0x000ea80000300800 */
[----:B----4-:R1:W-:Y:S01]  /*48000*/  @P5 STG.E [R168.64], R174 ;  /* 0x000000aea8005986 */ /* 0x0103e2000c101904 */
[----:B------:R-:W-:-:S03]  /*48010*/  IMAD.WIDE R166, R0, 0x4, R6 ;  /* 0x0000000400a67825 */ /* 0x000fc600078e0206 */
[----:B------:R4:W-:Y:S04]  /*48020*/  @P3 STG.E [R164.64], R175 ;  /* 0x000000afa4003986 */ /* 0x0009e8000c101904 */
[----:B-1----:R-:W2:Y:S04]  /*48030*/  LDL.LU R174, [R1+0xd2c] ;  /* 0x000d2c0001ae7983 */ /* 0x002ea80000300800 */
[----:B---3--:R1:W-:Y:S04]  /*48040*/  @P0 STG.E [R166.64], R245 ;  /* 0x000000f5a6000986 */ /* 0x0083e8000c101904 */
[----:B----4-:R-:W3:Y:S04]  /*48050*/  LDL.LU R175, [R1+0xccc] ;  /* 0x000ccc0001af7983 */ /* 0x010ee80000300800 */
[----:B-1----:R-:W4:Y:S01]  /*48060*/  LDL.LU R245, [R1+0xa3c] ;  /* 0x000a3c0001f57983 */ /* 0x002f220000300800 */
[----:B------:R-:W-:-:S02]  /*48070*/  ISETP.LT.AND P1, PT, R99, c[0x0][0x178], !P1 ;  /* 0x00005e0063007a0c */ /* 0x000fc40004f21270 */
[----:B------:R-:W-:Y:S02]  /*48080*/  ISETP.LT.AND P4, PT, R207, c[0x0][0x178], !P6 ;  /* 0x00005e00cf007a0c */ /* 0x000fe40007781270 */
[----:B------:R-:W-:Y:S02]  /*48090*/  ISETP.LT.AND P5, PT, R138, c[0x0][0x178], !P6 ;  /* 0x00005e008a007a0c */ /* 0x000fe400077a1270 */
[----:B------:R-:W-:Y:S02]  /*480a0*/  IADD3 R170, R252, 0x7e, RZ ;  /* 0x0000007efcaa7810 */ /* 0x000fe40007ffe0ff */
[C---:B------:R-:W-:Y:S01]  /*480b0*/  IADD3 R3, R0.reuse, c[0x0][0x198], RZ ;  /* 0x0000660000037a10 */ /* 0x040fe20007ffe0ff */
[----:B------:R-:W-:Y:S01]  /*480c0*/  IMAD.WIDE R164, R0, 0x4, R4 ;  /* 0x0000000400a47825 */ /* 0x000fe200078e0204 */
[----:B------:R-:W-:Y:S02]  /*480d0*/  ISETP.GE.AND P2, PT, R170, c[0x0][0x17c], PT ;  /* 0x00005f00aa007a0c */ /* 0x000fe40003f46270 */
[----:B------:R-:W-:Y:S01]  /*480e0*/  IADD3 R170, R252, 0x7d, RZ ;  /* 0x0000007dfcaa7810 */ /* 0x000fe20007ffe0ff */
[----:B------:R-:W-:Y:S01]  /*480f0*/  IMAD.WIDE R166, R3, 0x4, R162 ;  /* 0x0000000403a67825 */ /* 0x000fe200078e02a2 */
[----:B------:R-:W-:Y:S01]  /*48100*/  ISETP.LT.AND P0, PT, R139, c[0x0][0x178], !P6 ;  /* 0x00005e008b007a0c */ /* 0x000fe20007701270 */
[----:B------:R1:W-:Y:S02]  /*48110*/  @P1 STG.E [R164.64], R244 ;  /* 0x000000f4a4001986 */ /* 0x0003e4000c101904 */
[----:B------:R-:W-:Y:S01]  /*48120*/  IMAD.WIDE R168, R3, 0x4, R160 ;  /* 0x0000000403a87825 */ /* 0x000fe200078e02a0 */
[----:B------:R-:W-:-:S02]  /*48130*/  ISETP.GE.AND P3, PT, R170, c[0x0][0x17c], PT ;  /* 0x00005f00aa007a0c */ /* 0x000fc40003f66270 */
[----:B------:R-:W-:Y:S01]  /*48140*/  ISETP.LT.AND P6, PT, R99, c[0x0][0x178], !P6 ;  /* 0x00005e0063007a0c */ /* 0x000fe200077c1270 */
[----:B-1----:R-:W4:Y:S01]  /*48150*/  LDL.LU R244, [R1+0x39c] ;  /* 0x00039c0001f47983 */ /* 0x002f220000300800 */
[----:B------:R-:W-:Y:S01]  /*48160*/  IMAD.WIDE R164, R3, 0x4, R6 ;  /* 0x0000000403a47825 */ /* 0x000fe200078e0206 */
[----:B------:R-:W-:Y:S02]  /*48170*/  ISETP.LT.AND P1, PT, R138, c[0x0][0x178], !P3 ;  /* 0x00005e008a007a0c */ /* 0x000fe40005f21270 */
[----:B------:R-:W4:Y:S04]  /*48180*/  LDL.LU R250, [R1+0xd48] ;  /* 0x000d480001fa7983 */ /* 0x000f280000300800 */
[----:B------:R-:W4:Y:S04]  /*48190*/  LDL.LU R249, [R1+0xd18] ;  /* 0x000d180001f97983 */ /* 0x000f280000300800 */
[----:B------:R-:W4:Y:S04]  /*481a0*/  LDL.LU R173, [R1+0xc98] ;  /* 0x000c980001ad7983 */ /* 0x000f280000300800 */
[----:B--2---:R1:W-:Y:S04]  /*481b0*/  @P4 STG.E [R166.64], R171 ;  /* 0x000000aba6004986 */ /* 0x0043e8000c101904 */
[----:B------:R2:W-:Y:S01]  /*481c0*/  @P5 STG.E [R168.64], R172 ;  /* 0x000000aca8005986 */ /* 0x0005e2000c101904 */
[----:B------:R-:W-:-:S02]  /*481d0*/  ISETP.LT.AND P5, PT, R207, c[0x0][0x178], !P3 ;  /* 0x00005e00cf007a0c */ /* 0x000fc40005fa1270 */
[----:B------:R-:W-:Y:S01]  /*481e0*/  ISETP.LT.AND P4, PT, R139, c[0x0][0x178], !P3 ;  /* 0x00005e008b007a0c */ /* 0x000fe20005f81270 */
[C---:B-1----:R-:W-:Y:S01]  /*481f0*/  IMAD.WIDE R166, R3.reuse, 0x4, R4 ;  /* 0x0000000403a67825 */ /* 0x042fe200078e0204 */
[----:B------:R-:W-:Y:S01]  /*48200*/  IADD3 R3, R3, c[0x0][0x198], RZ ;  /* 0x0000660003037a10 */ /* 0x000fe20007ffe0ff */
[----:B------:R1:W-:Y:S04]  /*48210*/  @P0 STG.E [R164.64], R251 ;  /* 0x000000fba4000986 */ /* 0x0003e8000c101904 */
[----:B------:R2:W-:Y:S02]  /*48220*/  @P6 STG.E [R166.64], R248 ;  /* 0x000000f8a6006986 */ /* 0x0005e4000c101904 */
[----:B--2---:R-:W-:-:S04]  /*48230*/  IMAD.WIDE R168, R3, 0x4, R6 ;  /* 0x0000000403a87825 */ /* 0x004fc800078e0206 */
[----:B-1----:R-:W-:-:S04]  /*48240*/  IMAD.WIDE R164, R3, 0x4, R162 ;  /* 0x0000000403a47825 */ /* 0x002fc800078e02a2 */
[----:B------:R-:W-:Y:S01]  /*48250*/  IMAD.WIDE R166, R3, 0x4, R160 ;  /* 0x0000000403a67825 */ /* 0x000fe200078e02a0 */
[----:B------:R1:W-:Y:S04]  /*48260*/  @P5 STG.E [R164.64], R174 ;  /* 0x000000aea4005986 */ /* 0x0003e8000c101904 */
[----:B---3--:R2:W-:Y:S04]  /*48270*/  @P1 STG.E [R166.64], R175 ;  /* 0x000000afa6001986 */ /* 0x0085e8000c101904 */
[----:B-1----:R-:W3:Y:S04]  /*48280*/  LDL.LU R174, [R1+0x548] ;  /* 0x0005480001ae7983 */ /* 0x002ee80000300800 */
[----:B----4-:R1:W-:Y:S04]  /*48290*/  @P4 STG.E [R168.64], R245 ;  /* 0x000000f5a8004986 */ /* 0x0103e8000c101904 */
[----:B--2---:R-:W2:Y:S04]  /*482a0*/  LDL.LU R175, [R1+0xd4c] ;  /* 0x000d4c0001af7983 */ /* 0x004ea80000300800 */
[----:B------:R-:W4:Y:S04]  /*482b0*/  LDL.LU R248, [R1+0xd1c] ;  /* 0x000d1c0001f87983 */ /* 0x000f280000300800 */
[----:B-1----:R-:W4:Y:S01]  /*482c0*/  LDL.LU R245, [R1+0xc9c] ;  /* 0x000c9c0001f57983 */ /* 0x002f220000300800 */
[----:B------:R-:W-:-:S02]  /*482d0*/  ISETP.LT.AND P3, PT, R99, c[0x0][0x178], !P3 ;  /* 0x00005e0063007a0c */ /* 0x000fc40005f61270 */
[----:B------:R-:W-:Y:S01]  /*482e0*/  IADD3 R0, R252, 0x81, RZ ;  /* 0x00000081fc007810 */ /* 0x000fe20007ffe0ff */
[----:B------:R-:W-:Y:S01]  /*482f0*/  IMAD.WIDE R164, R3, 0x4, R4 ;  /* 0x0000000403a47825 */ /* 0x000fe200078e0204 */
[----:B------:R-:W-:Y:S02]  /*48300*/  ISETP.LT.AND P6, PT, R207, c[0x0][0x178], !P2 ;  /* 0x00005e00cf007a0c */ /* 0x000fe400057c1270 */
[----:B------:R-:W-:Y:S02]  /*48310*/  ISETP.GE.AND P0, PT, R0, c[0x0][0x17c], PT ;  /* 0x00005f0000007a0c */ /* 0x000fe40003f06270 */
[----:B------:R-:W-:Y:S02]  /*48320*/  ISETP.LT.AND P5, PT, R138, c[0x0][0x178], !P2 ;  /* 0x00005e008a007a0c */ /* 0x000fe400057a1270 */
[----:B------:R-:W-:Y:S02]  /*48330*/  IADD3 R0, R3, c[0x0][0x198], RZ ;  /* 0x0000660003007a10 */ /* 0x000fe40007ffe0ff */
[----:B------:R-:W-:Y:S01]  /*48340*/  IADD3 R170, R252, 0x7f, RZ ;  /* 0x0000007ffcaa7810 */ /* 0x000fe20007ffe0ff */
[----:B------:R1:W-:Y:S01]  /*48350*/  @P3 STG.E [R164.64], R244 ;  /* 0x000000f4a4003986 */ /* 0x0003e2000c101904 */
[----:B------:R-:W-:Y:S01]  /*48360*/  ISETP.LT.AND P1, PT, R139, c[0x0][0x178], !P2 ;  /* 0x00005e008b007a0c */ /* 0x000fe20005721270 */
[----:B------:R-:W-:Y:S01]  /*48370*/  IMAD.WIDE R166, R0, 0x4, R162 ;  /* 0x0000000400a67825 */ /* 0x000fe200078e02a2 */
[----:B------:R-:W-:-:S02]  /*48380*/  ISETP.GE.AND P4, PT, R170, c[0x0][0x17c], PT ;  /* 0x00005f00aa007a0c */ /* 0x000fc40003f86270 */
[----:B------:R-:W-:Y:S01]  /*48390*/  ISETP.LT.AND P2, PT, R99, c[0x0][0x178], !P2 ;  /* 0x00005e0063007a0c */ /* 0x000fe20005741270 */
[----:B------:R-:W-:Y:S01]  /*483a0*/  IMAD.WIDE R168, R0, 0x4, R160 ;  /* 0x0000000400a87825 */ /* 0x000fe200078e02a0 */
[----:B-1----:R-:W4:Y:S01]  /*483b0*/  LDL.LU R244, [R1+0x54c] ;  /* 0x00054c0001f47983 */ /* 0x002f220000300800 */
[----:B------:R-:W-:-:S03]  /*483c0*/  ISETP.LT.AND P3, PT, R138, c[0x0][0x178], !P4 ;  /* 0x00005e008a007a0c */ /* 0x000fc60006761270 */
[----:B------:R1:W-:Y:S01]  /*483d0*/  @P6 STG.E [R166.64], R250 ;  /* 0x000000faa6006986 */ /* 0x0003e2000c101904 */
[----:B------:R-:W-:Y:S01]  /*483e0*/  ISETP.LT.AND P6, PT, R207, c[0x0][0x178], !P4 ;  /* 0x00005e00cf007a0c */ /* 0x000fe200067c1270 */
[C---:B------:R-:W-:Y:S02]  /*483f0*/  IMAD.WIDE R164, R0.reuse, 0x4, R6 ;  /* 0x0000000400a47825 */ /* 0x040fe400078e0206 */
[----:B------:R-:W4:Y:S01]  /*48400*/  LDL.LU R171, [R1+0x8c0] ;  /* 0x0008c00001ab7983 */ /* 0x000f220000300800 */
[----:B------:R-:W-:-:S03]  /*48410*/  IADD3 R3, R0, c[0x0][0x198], RZ ;  /* 0x0000660000037a10 */ /* 0x000fc60007ffe0ff */
[----:B------:R1:W-:Y:S01]  /*48420*/  @P5 STG.E [R168.64], R249 ;  /* 0x000000f9a8005986 */ /* 0x0003e2000c101904 */
[----:B------:R-:W-:-:S03]  /*48430*/  ISETP.LT.AND P5, PT, R139, c[0x0][0x178], !P4 ;  /* 0x00005e008b007a0c */ /* 0x000fc600067a1270 */
[----:B------:R-:W4:Y:S01]  /*48440*/  LDL.LU R172, [R1+0x380] ;  /* 0x0003800001ac7983 */ /* 0x000f220000300800 */
[----:B-1----:R-:W-:-:S03]  /*48450*/  IMAD.WIDE R166, R0, 0x4, R4 ;  /* 0x0000000400a67825 */ /* 0x002fc600078e0204 */
[----:B------:R1:W-:Y:S01]  /*48460*/  @P1 STG.E [R164.64], R173 ;  /* 0x000000ada4001986 */ /* 0x0003e2000c101904 */
[----:B------:R-:W-:-:S03]  /*48470*/  IADD3 R168, R252, 0x80, RZ ;  /* 0x00000080fca87810 */ /* 0x000fc60007ffe0ff */
[----:B------:R-:W4:Y:S01]  /*48480*/  LDL.LU R250, [R1+0x1f0] ;  /* 0x0001f00001fa7983 */ /* 0x000f220000300800 */
[----:B------:R-:W-:Y:S01]  /*48490*/  ISETP.GE.AND P1, PT, R168, c[0x0][0x17c], PT ;  /* 0x00005f00a8007a0c */ /* 0x000fe20003f26270 */
[C---:B------:R-:W-:Y:S02]  /*484a0*/  IMAD.WIDE R168, R3.reuse, 0x4, R160 ;  /* 0x0000000403a87825 */ /* 0x040fe400078e02a0 */
[----:B-1----:R-:W4:Y:S02]  /*484b0*/  LDL.LU R173, [R1+0x150] ;  /* 0x0001500001ad7983 */ /* 0x002f240000300800 */
[C---:B------:R-:W-:Y:S02]  /*484c0*/  IMAD.WIDE R164, R3.reuse, 0x4, R162 ;  /* 0x0000000403a47825 */ /* 0x040fe400078e02a2 */
[----:B---3--:R1:W-:Y:S04]  /*484d0*/  @P2 STG.E [R166.64], R174 ;  /* 0x000000aea6002986 */ /* 0x0083e8000c101904 */
[----:B--2---:R2:W-:Y:S01]  /*484e0*/  @P6 STG.E [R164.64], R175 ;  /* 0x000000afa4006986 */ /* 0x0045e2000c101904 */
        /* <DEDUP_REMOVED lines=10> */
[----:B------:R-:W-:Y:S02]  /*48590*/  IADD3 R3, R3, c[0x0][0x198], RZ ;  /* 0x0000660003037a10 */ /* 0x000fe40007ffe0ff */
[----:B------:R-:W-:-:S05]  /*485a0*/  ISETP.LT.AND P6, PT, R207, c[0x0][0x178], !P0 ;  /* 0x00005e00cf007a0c */ /* 0x000fca00047c1270 */
[----:B------:R1:W-:Y:S01]  /*485b0*/  @P4 STG.E [R164.64], R244 ;  /* 0x000000f4a4004986 */ /* 0x0003e2000c101904 */
[----:B------:R-:W-:Y:S01]  /*485c0*/  ISETP.LT.AND P4, PT, R139, c[0x0][0x178], !P1 ;  /* 0x00005e008b007a0c */ /* 0x000fe20004f81270 */
[----:B------:R-:W-:Y:S01]  /*485d0*/  IMAD.WIDE R166, R3, 0x4, R160 ;  /* 0x0000000403a67825 */ /* 0x000fe200078e02a0 */
[----:B------:R-:W-:Y:S02]  /*485e0*/  ISETP.LT.AND P1, PT, R99, c[0x0][0x178], !P1 ;  /* 0x00005e0063007a0c */ /* 0x000fe40004f21270 */
[----:B------:R-:W-:Y:S01]  /*485f0*/  IADD3 R168, R252, 0x82, RZ ;  /* 0x00000082fca87810 */ /* 0x000fe20007ffe0ff */
[----:B-1----:R-:W4:Y:S01]  /*48600*/  LDL.LU R244, [R1+0x154] ;  /* 0x0001540001f47983 */ /* 0x002f220000300800 */
[----:B------:R-:W-:-:S03]  /*48610*/  IMAD.WIDE R164, R3, 0x4, R162 ;  /* 0x0000000403a47825 */ /* 0x000fc600078e02a2 */
[----:B------:R-:W4:Y:S04]  /*48620*/  LDL.LU R251, [R1+0xa70] ;  /* 0x000a700001fb7983 */ /* 0x000f280000300800 */
[----:B------:R-:W4:Y:S01]  /*48630*/  LDL.LU R249, [R1+0x490] ;  /* 0x0004900001f97983 */ /* 0x000f220000300800 */
[----:B------:R-:W-:-:S03]  /*48640*/  IADD3 R0, R3, c[0x0][0x198], RZ ;  /* 0x0000660003007a10 */ /* 0x000fc60007ffe0ff */
[----:B------:R-:W4:Y:S01]  /*48650*/  LDL.LU R248, [R1+0x200] ;  /* 0x0002000001f87983 */ /* 0x000f220000300800 */
[----:B------:R-:W-:-:S03]  /*48660*/  ISETP.LT.AND P5, PT, R138, c[0x0][0x178], !P0 ;  /* 0x00005e008a007a0c */ /* 0x000fc600047a1270 */
[----:B------:R1:W-:Y:S01]  /*48670*/  @P2 STG.E [R164.64], R171 ;  /* 0x000000aba4002986 */ /* 0x0003e2000c101904 */
[----:B------:R-:W-:-:S03]  /*48680*/  ISETP.GE.AND P2, PT, R168, c[0x0][0x17c], PT ;  /* 0x00005f00a8007a0c */ /* 0x000fc60003f46270 */
[----:B------:R1:W-:Y:S01]  /*48690*/  @P3 STG.E [R166.64], R172 ;  /* 0x000000aca6003986 */ /* 0x0003e2000c101904 */
[----:B------:R-:W-:Y:S01]  /*486a0*/  ISETP.LT.AND P3, PT, R139, c[0x0][0x178], !P0 ;  /* 0x00005e008b007a0c */ /* 0x000fe20004761270 */
        /* <DEDUP_REMOVED lines=31> */
[----:B------:R1:W-:Y:S01]  /*488a0*/  @P4 STG.E [R170.64], R248 ;  /* 0x000000f8aa004986 */ /* 0x0003e2000c101904 */
[----:B------:R-:W-:-:S03]  /*488b0*/  ISETP.LT.AND P4, PT, R207, c[0x0][0x178], !P0 ;  /* 0x00005e00cf007a0c */ /* 0x000fc60004781270 */
[----:B-1----:R-:W4:Y:S04]  /*488c0*/  LDL.LU R244, [R1+0x164] ;  /* 0x0001640001f47983 */ /* 0x002f280000300800 */
[----:B------:R-:W4:Y:S01]  /*488d0*/  LDL.LU R172, [R1+0x4b0] ;  /* 0x0004b00001ac7983 */ /* 0x000f220000300800 */
[----:B------:R-:W-:-:S03]  /*488e0*/  ISETP.LT.AND P5, PT, R138, c[0x0][0x178], !P0 ;  /* 0x00005e008a007a0c */ /* 0x000fc600047a1270 */
[----:B------:R-:W4:Y:S01]  /*488f0*/  LDL.LU R250, [R1+0x2c0] ;  /* 0x0002c00001fa7983 */ /* 0x000f220000300800 */
[----:B------:R-:W-:-:S03]  /*48900*/  IADD3 R170, R3, c[0x0][0x198], RZ ;  /* 0x0000660003aa7a10 */ /* 0x000fc60007ffe0ff */
[----:B------:R-:W4:Y:S01]  /*48910*/  LDL.LU R171, [R1+0xad0] ;  /* 0x000ad00001ab7983 */ /* 0x000f220000300800 */
[----:B------:R-:W-:Y:S01]  /*48920*/  ISETP.LT.AND P1, PT, R139, c[0x0][0x178], !P0 ;  /* 0x00005e008b007a0c */ /* 0x000fe20004721270 */
[----:B------:R-:W-:Y:S02]  /*48930*/  IMAD.WIDE R168, R3, 0x4, R4 ;  /* 0x0000000403a87825 */ /* 0x000fe400078e0204 */
[----:B------:R-:W4:Y:S02]  /*48940*/  LDL.LU R248, [R1+0x1e0] ;  /* 0x0001e00001f87983 */ /* 0x000f240000300800 */
[----:B------:R-:W-:-:S04]  /*48950*/  IMAD.WIDE R164, R170, 0x4, R162 ;  /* 0x00000004aaa47825 */ /* 0x000fc800078e02a2 */
[C---:B------:R-:W-:Y:S01]  /*48960*/  IMAD.WIDE R166, R170.reuse, 0x4, R160 ;  /* 0x00000004aaa67825 */ /* 0x040fe200078e02a0 */
[----:B------:R-:W-:Y:S04]  /*48970*/  @P2 STG.E [R168.64], R173 ;  /* 0x000000ada8002986 */ /* 0x000fe8000c101904 */
[----:B---3--:R1:W-:Y:S04]  /*48980*/  @P4 STG.E [R164.64], R174 ;  /* 0x000000aea4004986 */ /* 0x0083e8000c101904 */
[----:B--2---:R2:W-:Y:S01]  /*48990*/  @P5 STG.E [R166.64], R175 ;  /* 0x000000afa6005986 */ /* 0x0045e2000c101904 */
[----:B-1----:R-:W-:-:S03]  /*489a0*/  IMAD.WIDE R164, R170, 0x4, R6 ;  /* 0x00000004aaa47825 */ /* 0x002fc600078e0206 */
[----:B------:R-:W3:Y:S04]  /*489b0*/  LDL.LU R174, [R1+0xad4] ;  /* 0x000ad40001ae7983 */ /* 0x000ee80000300800 */
[----:B--2---:R-:W2:Y:S04]  /*489c0*/  LDL.LU R175, [R1+0x4b4] ;  /* 0x0004b40001af7983 */ /* 0x004ea80000300800 */
[----:B----4-:R1:W-:Y:S04]  /*489d0*/  @P1 STG.E [R164.64], R245 ;  /* 0x000000f5a4001986 */ /* 0x0103e8000c101904 */
[----:B-1----:R-:W4:Y:S01]  /*489e0*/  LDL.LU R245, [R1+0x2c4] ;  /* 0x0002c40001f57983 */ /* 0x002f220000300800 */
[----:B------:R-:W-:-:S02]  /*489f0*/  ISETP.LT.AND P0, PT, R99, c[0x0][0x178], !P0 ;  /* 0x00005e0063007a0c */ /* 0x000fc40004701270 */
[----:B------:R-:W-:Y:S02]  /*48a00*/  IADD3 R0, R252, 0x85, RZ ;  /* 0x00000085fc007810 */ /* 0x000fe40007ffe0ff */
        /* <DEDUP_REMOVED lines=8> */
[----:B------:R-:W-:-:S02]  /*48a90*/  ISETP.LT.AND P3, PT, R99, c[0x0][0x178], !P3 ;  /* 0x00005e0063007a0c */ /* 0x000fc40005f61270 */
[----:B------:R-:W-:Y:S01]  /*48aa0*/  IADD3 R3, R252, 0x86, RZ ;  /* 0x00000086fc037810 */ /* 0x000fe20007ffe0ff */
[----:B------:R-:W-:Y:S01]  /*48ab0*/  IMAD.WIDE R164, R0, 0x4, R6 ;  /* 0x0000000400a47825 */ /* 0x000fe200078e0206 */
[----:B------:R1:W-:Y:S01]  /*48ac0*/  @P0 STG.E [R166.64], R244 ;  /* 0x000000f4a6000986 */ /* 0x0003e2000c101904 */
[----:B------:R-:W-:Y:S02]  /*48ad0*/  ISETP.LT.AND P1, PT, R138, c[0x0][0x178], !P2 ;  /* 0x00005e008a007a0c */ /* 0x000fe40005721270 */
[----:B------:R-:W-:Y:S02]  /*48ae0*/  ISETP.GE.AND P0, PT, R3, c[0x0][0x17c], PT ;  /* 0x00005f0003007a0c */ /* 0x000fe40003f06270 */
[C---:B------:R-:W-:Y:S01]  /*48af0*/  IADD3 R3, R0.reuse, c[0x0][0x198], RZ ;  /* 0x0000660000037a10 */ /* 0x040fe20007ffe0ff */
[----:B-1----:R-:W-:Y:S01]  /*48b00*/  IMAD.WIDE R166, R0, 0x4, R160 ;  /* 0x0000000400a67825 */ /* 0x002fe200078e02a0 */
[----:B------:R1:W-:Y:S01]  /*48b10*/  @P6 STG.E [R168.64], R171 ;  /* 0x000000aba8006986 */ /* 0x0003e2000c101904 */
[----:B------:R-:W-:-:S03]  /*48b20*/  ISETP.LT.AND P6, PT, R207, c[0x0][0x178], !P2 ;  /* 0x00005e00cf007a0c */ /* 0x000fc600057c1270 */
[----:B------:R1:W-:Y:S01]  /*48b30*/  @P5 STG.E [R166.64], R172 ;  /* 0x000000aca6005986 */ /* 0x0003e2000c101904 */
[----:B------:R-:W-:-:S03]  /*48b40*/  ISETP.LT.AND P5, PT, R139, c[0x0][0x178], !P2 ;  /* 0x00005e008b007a0c */ /* 0x000fc600057a1270 */
[----:B------:R1:W-:Y:S01]  /*48b50*/  @P4 STG.E [R164.64], R250 ;  /* 0x000000faa4004986 */ /* 0x0003e2000c101904 */
[----:B------:R-:W-:Y:S01]  /*48b60*/  IADD3 R170, R252, 0x87, RZ ;  /* 0x00000087fcaa7810 */ /* 0x000fe20007ffe0ff */
[C---:B-1----:R-:W-:Y:S02]  /*48b70*/  IMAD.WIDE R168, R3.reuse, 0x4, R160 ;  /* 0x0000000403a87825 */ /* 0x042fe400078e02a0 */
[----:B------:R-:W4:Y:S02]  /*48b80*/  LDL.LU R244, [R1+0xc50] ;  /* 0x000c500001f47983 */ /* 0x000f240000300800 */
[----:B------:R-:W-:Y:S02]  /*48b90*/  IMAD.WIDE R166, R3, 0x4, R162 ;  /* 0x0000000403a67825 */ /* 0x000fe400078e02a2 */
[----:B------:R-:W4:Y:S02]  /*48ba0*/  LDL.LU R251, [R1+0x2e0] ;  /* 0x0002e00001fb7983 */ /* 0x000f240000300800 */
[----:B------:R-:W-:-:S02]  /*48bb0*/  IMAD.WIDE R164, R0, 0x4, R4 ;  /* 0x0000000400a47825 */ /* 0x000fc400078e0204 */
[----:B------:R-:W4:Y:S04]  /*48bc0*/  LDL.LU R249, [R1+0x210] ;  /* 0x0002100001f97983 */ /* 0x000f280000300800 */
        /* <DEDUP_REMOVED lines=25> */
[----:B------:R-:W3:Y:S02]  /*48d60*/  LDL.LU R250, [R1+0x220] ;  /* 0x0002200001fa7983 */ /* 0x000ee40000300800 */
[----:B-1----:R-:W-:Y:S02]  /*48d70*/  IMAD.WIDE R170, R0, 0x4, R4 ;  /* 0x0000000400aa7825 */ /* 0x002fe400078e0204 */
[----:B------:R-:W3:Y:S04]  /*48d80*/  LDL.LU R173, [R1+0xc74] ;  /* 0x000c740001ad7983 */ /* 0x000ee80000300800 */
[----:B------:R1:W-:Y:S01]  /*48d90*/  @P6 STG.E [R164.64], R244 ;  /* 0x000000f4a4006986 */ /* 0x0003e2000c101904 */
[----:B------:R-:W-:-:S03]  /*48da0*/  ISETP.LT.AND P2, PT, R139, c[0x0][0x178], !P4 ;  /* 0x00005e008b007a0c */ /* 0x000fc60006741270 */
[----:B-1----:R-:W4:Y:S04]  /*48db0*/  LDL.LU R244, [R1+0x1b34] ;  /* 0x001b340001f47983 */ /* 0x002f280000300800 */
[----:B--2---:R1:W-:Y:S04]  /*48dc0*/  @P3 STG.E [R166.64], R3 ;  /* 0x00000003a6003986 */ /* 0x0043e8000c101904 */
[----:B------:R-:W-:Y:S04]  /*48dd0*/  @P1 STG.E [R168.64], R251 ;  /* 0x000000fba8001986 */ /* 0x000fe8000c101904 */
[----:B------:R2:W-:Y:S01]  /*48de0*/  @P0 STG.E [R170.64], R249 ;  /* 0x000000f9aa000986 */ /* 0x0005e2000c101904 */
[----:B------:R-:W-:-:S02]  /*48df0*/  ISETP.LT.AND P1, PT, R207, c[0x0][0x178], !P4 ;  /* 0x00005e00cf007a0c */ /* 0x000fc40006721270 */
[----:B-1----:R-:W-:Y:S01]  /*48e00*/  IADD3 R3, R0, c[0x0][0x198], RZ ;  /* 0x0000660000037a10 */ /* 0x002fe20007ffe0ff */
[----:B--2---:R-:W2:Y:S01]  /*48e10*/  LDL.LU R170, [R1+0xc70] ;  /* 0x000c700001aa7983 */ /* 0x004ea20000300800 */
[----:B------:R-:W-:-:S03]  /*48e20*/  ISETP.LT.AND P3, PT, R138, c[0x0][0x178], !P4 ;  /* 0x00005e008a007a0c */ /* 0x000fc60006761270 */
[----:B------:R-:W2:Y:S01]  /*48e30*/  LDL.LU R171, [R1+0x6d0] ;  /* 0x0006d00001ab7983 */ /* 0x000ea20000300800 */
[----:B------:R-:W-:Y:S01]  /*48e40*/  IMAD.WIDE R168, R3, 0x4, R162 ;  /* 0x0000000403a87825 */ /* 0x000fe200078e02a2 */
[----:B------:R-:W-:-:S03]  /*48e50*/  ISETP.LT.AND P4, PT, R99, c[0x0][0x178], !P4 ;  /* 0x00005e0063007a0c */ /* 0x000fc60006781270 */
[C---:B------:R-:W-:Y:S01]  /*48e60*/  IMAD.WIDE R164, R3.reuse, 0x4, R160 ;  /* 0x0000000403a47825 */ /* 0x040fe200078e02a0 */
[----:B---3--:R1:W-:Y:S03]  /*48e70*/  @P1 STG.E [R168.64], R174 ;  /* 0x000000aea8001986 */ /* 0x0083e6000c101904 */
[C---:B------:R-:W-:Y:S01]  /*48e80*/  IMAD.WIDE R166, R3.reuse, 0x4, R6 ;  /* 0x0000000403a67825 */ /* 0x040fe200078e0206 */
        /* <DEDUP_REMOVED lines=16> */
[----:B------:R-:W-:Y:S01]  /*48f90*/  ISETP.LT.AND P5, PT, R99, c[0x0][0x178], !P5 ;  /* 0x00005e0063007a0c */ /* 0x000fe20006fa1270 */
[----:B------:R-:W4:Y:S01]  /*48fa0*/  LDL.LU R248, [R1+0x410] ;  /* 0x0004100001f87983 */ /* 0x000f220000300800 */
[----:B------:R-:W-:Y:S01]  /*48fb0*/  IADD3 R168, R252, 0x8a, RZ ;  /* 0x0000008afca87810 */ /* 0x000fe20007ffe0ff */
[----:B------:R-:W-:Y:S01]  /*48fc0*/  IMAD.WIDE R166, R0, 0x4, R160 ;  /* 0x0000000400a67825 */ /* 0x000fe200078e02a0 */
[----:B------:R-:W-:-:S02]  /*48fd0*/  ISETP.LT.AND P4, PT, R138, c[0x0][0x178], !P0 ;  /* 0x00005e008a007a0c */ /* 0x000fc40004781270 */
[----:B------:R-:W-:Y:S01]  /*48fe0*/  ISETP.GE.AND P2, PT, R168, c[0x0][0x17c], PT ;  /* 0x00005f00a8007a0c */ /* 0x000fe20003f46270 */
[C---:B------:R-:W-:Y:S01]  /*48ff0*/  IMAD.WIDE R168, R0.reuse, 0x4, R4 ;  /* 0x0000000400a87825 */ /* 0x040fe200078e0204 */
[----:B------:R-:W-:Y:S01]  /*49000*/  IADD3 R3, R0, c[0x0][0x198], RZ ;  /* 0x0000660000037a10 */ /* 0x000fe20007ffe0ff */
[----:B--2---:R1:W-:Y:S01]  /*49010*/  @P6 STG.E [R164.64], R170 ;  /* 0x000000aaa4006986 */ /* 0x0043e2000c101904 */
[----:B------:R-:W-:-:S03]  /*49020*/  ISETP.LT.AND P6, PT, R207, c[0x0][0x178], !P0 ;  /* 0x00005e00cf007a0c */ /* 0x000fc600047c1270 */
        /* <DEDUP_REMOVED lines=22> */
[C---:B------:R-:W-:Y:S02]  /*49190*/  IADD3 R168, R252.reuse, 0x8b, RZ ;  /* 0x0000008bfca87810 */ /* 0x040fe40007ffe0ff */
[----:B------:R-:W-:Y:S02]  /*491a0*/  ISETP.LT.AND P6, PT, R139, c[0x0][0x178], !P2 ;  /* 0x00005e008b007a0c */ /* 0x000fe400057c1270 */
        /* <DEDUP_REMOVED lines=10> */
[----:B------:R-:W-:Y:S02]  /*49250*/  IADD3 R3, R0, c[0x0][0x198], RZ ;  /* 0x0000660000037a10 */ /* 0x000fe40007ffe0ff */
[----:B------:R-:W-:Y:S01]  /*49260*/  ISETP.LT.AND P1, PT, R138, c[0x0][0x178], !P4 ;  /* 0x00005e008a007a0c */ /* 0x000fe20006721270 */
[----:B------:R1:W-:Y:S04]  /*49270*/  @P3 STG.E [R166.64], R249 ;  /* 0x000000f9a6003986 */ /* 0x0003e8000c101904 */
[----:B------:R1:W-:Y:S01]  /*49280*/  @P6 STG.E [R168.64], R248 ;  /* 0x000000f8a8006986 */ /* 0x0003e2000c101904 */
[----:B------:R-:W-:Y:S01]  /*49290*/  ISETP.LT.AND P6, PT, R139, c[0x0][0x178], !P4 ;  /* 0x00005e008b007a0c */ /* 0x000fe200067c1270 */
[----:B-1----:R-:W-:-:S02]  /*492a0*/  IMAD.WIDE R164, R0, 0x4, R4 ;  /* 0x0000000400a47825 */ /* 0x002fc400078e0204 */
        /* <DEDUP_REMOVED lines=60> */
[----:B------:R-:W-:-:S03]  /*49670*/  ISETP.LT.AND P3, PT, R139, c[0x0][0x178], !P2 ;  /* 0x00005e008b007a0c */ /* 0x000fc60005761270 */
[----:B------:R-:W-:Y:S01]  /*49680*/  IMAD.WIDE R166, R0, 0x4, R162 ;  /* 0x0000000400a67825 */ /* 0x000fe200078e02a2 */
[----:B------:R-:W-:-:S03]  /*49690*/  ISETP.LT.AND P2, PT, R99, c[0x0][0x178], !P2 ;  /* 0x00005e0063007a0c */ /* 0x000fc60005741270 */
[----:B------:R-:W-:Y:S01]  /*496a0*/  IMAD.WIDE R164, R0, 0x4, R160 ;  /* 0x0000000400a47825 */ /* 0x000fe200078e02a0 */
[----:B------:R1:W-:Y:S01]  /*496b0*/  @P6 STG.E [R166.64], R251 ;  /* 0x000000fba6006986 */ /* 0x0003e2000c101904 */
[----:B------:R-:W-:Y:S02]  /*496c0*/  ISETP.LT.AND P6, PT, R207, c[0x0][0x178], !P0 ;  /* 0x00005e00cf007a0c */ /* 0x000fe400047c1270 */
[----:B------:R-:W-:Y:S01]  /*496d0*/  ISETP.LT.AND P5, PT, R138, c[0x0][0x178], !P0 ;  /* 0x00005e008a007a0c */ /* 0x000fe200047a1270 */
[----:B------:R1:W-:Y:S01]  /*496e0*/  @P4 STG.E [R164.64], R250 ;  /* 0x000000faa4004986 */ /* 0x0003e2000c101904 */
[----:B------:R-:W-:Y:S02]  /*496f0*/  ISETP.LT.AND P4, PT, R139, c[0x0][0x178], !P0 ;  /* 0x00005e008b007a0c */ /* 0x000fe40004781270 */
[----:B------:R-:W-:Y:S02]  /*49700*/  IADD3 R3, R0, c[0x0][0x198], RZ ;  /* 0x0000660000037a10 */ /* 0x000fe40007ffe0ff */
[----:B------:R-:W-:-:S02]  /*49710*/  IADD3 R170, R252, 0x90, RZ ;  /* 0x00000090fcaa7810 */ /* 0x000fc40007ffe0ff */
[----:B------:R-:W-:Y:S01]  /*49720*/  ISETP.LT.AND P0, PT, R99, c[0x0][0x178], !P0 ;  /* 0x00005e0063007a0c */ /* 0x000fe20004701270 */
[C---:B-1----:R-:W-:Y:S01]  /*49730*/  IMAD.WIDE R166, R0.reuse, 0x4, R4 ;  /* 0x0000000400a67825 */ /* 0x042fe200078e0204 */
[----:B------:R-:W4:Y:S03]  /*49740*/  LDL.LU R251, [R1+0x8cc] ;  /* 0x0008cc0001fb7983 */ /* 0x000f260000300800 */
[----:B------:R-:W-:Y:S01]  /*49750*/  IMAD.WIDE R164, R0, 0x4, R6 ;  /* 0x0000000400a47825 */ /* 0x000fe200078e0206 */
[----:B------:R-:W-:Y:S01]  /*49760*/  ISETP.GE.AND P1, PT, R170, c[0x0][0x17c], PT ;  /* 0x00005f00aa007a0c */ /* 0x000fe20003f26270 */
[----:B------:R-:W4:Y:S02]  /*49770*/  LDL.LU R250, [R1+0x38c] ;  /* 0x00038c0001fa7983 */ /* 0x000f240000300800 */
[C---:B------:R-:W-:Y:S02]  /*49780*/  IMAD.WIDE R168, R3.reuse, 0x4, R162 ;  /* 0x0000000403a87825 */ /* 0x040fe400078e02a2 */
[----:B------:R1:W-:Y:S02]  /*49790*/  @P3 STG.E [R164.64], R249 ;  /* 0x000000f9a4003986 */ /* 0x0003e4000c101904 */
[----:B------:R-:W-:-:S02]  /*497a0*/  IMAD.WIDE R170, R3, 0x4, R160 ;  /* 0x0000000403aa7825 */ /* 0x000fc400078e02a0 */
[----:B------:R-:W-:Y:S02]  /*497b0*/  @P2 STG.E [R166.64], R248 ;  /* 0x000000f8a6002986 */ /* 0x000fe4000c101904 */
        /* <DEDUP_REMOVED lines=11> */
[----:B------:R-:W-:Y:S02]  /*49870*/  IADD3 R172, R252, 0x91, RZ ;  /* 0x00000091fcac7810 */ /* 0x000fe40007ffe0ff */
[----:B------:R-:W-:Y:S01]  /*49880*/  ISETP.LT.AND P6, PT, R207, c[0x0][0x178], !P1 ;  /* 0x00005e00cf007a0c */ /* 0x000fe20004fc1270 */
[----:B------:R-:W-:Y:S01]  /*49890*/  IMAD.WIDE R166, R0, 0x4, R162 ;  /* 0x0000000400a67825 */ /* 0x000fe200078e02a2 */
[----:B------:R-:W-:Y:S01]  /*498a0*/  ISETP.GE.AND P3, PT, R172, c[0x0][0x17c], PT ;  /* 0x00005f00ac007a0c */ /* 0x000fe20003f66270 */
[----:B------:R-:W2:Y:S01]  /*498b0*/  LDL.LU R165, [R1+0x388] ;  /* 0x0003880001a57983 */ /* 0x000ea20000300800 */
[----:B------:R-:W-:-:S02]  /*498c0*/  IADD3 R172, R252, 0x92, RZ ;  /* 0x00000092fcac7810 */ /* 0x000fc40007ffe0ff */
[----:B------:R-:W-:Y:S02]  /*498d0*/  ISETP.LT.AND P5, PT, R138, c[0x0][0x178], !P1 ;  /* 0x00005e008a007a0c */ /* 0x000fe40004fa1270 */
[----:B------:R-:W-:Y:S02]  /*498e0*/  ISETP.LT.AND P2, PT, R139, c[0x0][0x178], !P1 ;  /* 0x00005e008b007a0c */ /* 0x000fe40004f41270 */
[----:B------:R-:W-:Y:S02]  /*498f0*/  ISETP.LT.AND P4, PT, R99, c[0x0][0x178], !P1 ;  /* 0x00005e0063007a0c */ /* 0x000fe40004f81270 */
[----:B------:R-:W-:Y:S02]  /*49900*/  ISETP.GE.AND P1, PT, R172, c[0x0][0x17c], PT ;  /* 0x00005f00ac007a0c */ /* 0x000fe40003f26270 */
[----:B------:R-:W2:Y:S04]  /*49910*/  LDL.LU R172, [R1+0x498] ;  /* 0x0004980001ac7983 */ /* 0x000ea80000300800 */
[----:B------:R-:W3:Y:S04]  /*49920*/  LDL.LU R249, [R1+0x208] ;  /* 0x0002080001f97983 */ /* 0x000ee80000300800 */
[----:B------:R-:W3:Y:S04]  /*49930*/  LDL.LU R248, [R1+0x168] ;  /* 0x0001680001f87983 */ /* 0x000ee80000300800 */
[----:B------:R-:W3:Y:S04]  /*49940*/  LDL.LU R175, [R1+0xa7c] ;  /* 0x000a7c0001af7983 */ /* 0x000ee80000300800 */
[----:B------:R-:W3:Y:S04]  /*49950*/  LDL.LU R245, [R1+0x49c] ;  /* 0x00049c0001f57983 */ /* 0x000ee80000300800 */
[----:B----4-:R1:W-:Y:S04]  /*49960*/  @P6 STG.E [R166.64], R164 ;  /* 0x000000a4a6006986 */ /* 0x0103e8000c101904 */
[----:B-1----:R-:W4:Y:S01]  /*49970*/  LDL.LU R167, [R1+0x158] ;  /* 0x0001580001a77983 */ /* 0x002f220000300800 */
[----:B------:R-:W-:-:S04]  /*49980*/  IMAD.WIDE R168, R0, 0x4, R160 ;  /* 0x0000000400a87825 */ /* 0x000fc800078e02a0 */
[----:B------:R-:W-:Y:S01]  /*49990*/  IMAD.WIDE R170, R0, 0x4, R6 ;  /* 0x0000000400aa7825 */ /* 0x000fe200078e0206 */
[----:B--2---:R1:W-:Y:S01]  /*499a0*/  @P5 STG.E [R168.64], R165 ;  /* 0x000000a5a8005986 */ /* 0x0043e2000c101904 */
[----:B------:R-:W-:-:S03]  /*499b0*/  IADD3 R166, R252, 0x93, RZ ;  /* 0x00000093fca67810 */ /* 0x000fc60007ffe0ff */
        /* <DEDUP_REMOVED lines=17> */
[----:B-1----:R-:W3:Y:S01]  /*49ad0*/  LDL.LU R173, [R1+0x20c] ;  /* 0x00020c0001ad7983 */ /* 0x002ee20000300800 */
[----:B------:R-:W-:-:S02]  /*49ae0*/  ISETP.LT.AND P3, PT, R99, c[0x0][0x178], !P3 ;  /* 0x00005e0063007a0c */ /* 0x000fc40005f61270 */
[----:B------:R-:W-:Y:S01]  /*49af0*/  ISETP.LT.AND P4, PT, R207, c[0x0][0x178], !P1 ;  /* 0x00005e00cf007a0c */ /* 0x000fe20004f81270 */
[----:B------:R-:W-:Y:S01]  /*49b00*/  IMAD.WIDE R170, R0, 0x4, R162 ;  /* 0x0000000400aa7825 */ /* 0x000fe200078e02a2 */
[----:B------:R-:W-:-:S09]  /*49b10*/  ISETP.LT.AND P0, PT, R99, c[0x0][0x178], !P1 ;  /* 0x00005e0063007a0c */ /* 0x000fd20004f01270 */
[----:B------:R1:W-:Y:S01]  /*49b20*/  @P3 STG.E [R164.64], R174 ;  /* 0x000000aea4003986 */ /* 0x0003e2000c101904 */
[----:B------:R-:W-:Y:S01]  /*49b30*/  ISETP.LT.AND P3, PT, R138, c[0x0][0x178], !P1 ;  /* 0x00005e008a007a0c */ /* 0x000fe20004f61270 */
[----:B------:R-:W-:Y:S01]  /*49b40*/  IMAD.WIDE R166, R0, 0x4, R160 ;  /* 0x0000000400a67825 */ /* 0x000fe200078e02a0 */
[----:B------:R-:W-:Y:S02]  /*49b50*/  ISETP.LT.AND P6, PT, R207, c[0x0][0x178], !P2 ;  /* 0x00005e00cf007a0c */ /* 0x000fe400057c1270 */
[----:B------:R-:W-:Y:S02]  /*49b60*/  ISETP.LT.AND P5, PT, R138, c[0x0][0x178], !P2 ;  /* 0x00005e008a007a0c */ /* 0x000fe400057a1270 */
[----:B-1----:R-:W-:Y:S01]  /*49b70*/  IADD3 R164, R252, 0x94, RZ ;  /* 0x00000094fca47810 */ /* 0x002fe20007ffe0ff */
[----:B------:R-:W4:Y:S04]  /*49b80*/  LDL.LU R174, [R1+0x16c] ;  /* 0x00016c0001ae7983 */ /* 0x000f280000300800 */
[----:B------:R-:W3:Y:S01]  /*49b90*/  LDL.LU R251, [R1+0xad8] ;  /* 0x000ad80001fb7983 */ /* 0x000ee20000300800 */
[----:B------:R-:W-:-:S03]  /*49ba0*/  IMAD.WIDE R168, R0, 0x4, R4 ;  /* 0x0000000400a87825 */ /* 0x000fc600078e0204 */
[----:B------:R-:W3:Y:S04]  /*49bb0*/  LDL.LU R250, [R1+0x4b8] ;  /* 0x0004b80001fa7983 */ /* 0x000ee80000300800 */
[----:B--2---:R1:W-:Y:S01]  /*49bc0*/  @P4 STG.E [R170.64], R3 ;  /* 0x00000003aa004986 */ /* 0x0043e2000c101904 */
[----:B------:R-:W-:Y:S02]  /*49bd0*/  ISETP.LT.AND P4, PT, R139, c[0x0][0x178], !P1 ;  /* 0x00005e008b007a0c */ /* 0x000fe40004f81270 */
[----:B------:R-:W-:Y:S01]  /*49be0*/  ISETP.GE.AND P1, PT, R164, c[0x0][0x17c], PT ;  /* 0x00005f00a4007a0c */ /* 0x000fe20003f26270 */
[C---:B------:R-:W-:Y:S01]  /*49bf0*/  IMAD.WIDE R164, R0.reuse, 0x4, R6 ;  /* 0x0000000400a47825 */ /* 0x040fe200078e0206 */
[----:B------:R2:W-:Y:S01]  /*49c00*/  @P3 STG.E [R166.64], R172 ;  /* 0x000000aca6003986 */ /* 0x0005e2000c101904 */
[----:B-1----:R-:W-:-:S08]  /*49c10*/  IADD3 R3, R0, c[0x0][0x198], RZ ;  /* 0x0000660000037a10 */ /* 0x002fd00007ffe0ff */
[----:B------:R1:W-:Y:S01]  /*49c20*/  @P4 STG.E [R164.64], R249 ;  /* 0x000000f9a4004986 */ /* 0x0003e2000c101904 */
[----:B------:R-:W-:-:S03]  /*49c30*/  IMAD.WIDE R170, R3, 0x4, R162 ;  /* 0x0000000403aa7825 */ /* 0x000fc600078e02a2 */
[----:B------:R1:W-:Y:S01]  /*49c40*/  @P0 STG.E [R168.64], R248 ;  /* 0x000000f8a8000986 */ /* 0x0003e2000c101904 */
[----:B--2---:R-:W-:-:S03]  /*49c50*/  IMAD.WIDE R166, R3, 0x4, R160 ;  /* 0x0000000403a67825 */ /* 0x004fc600078e02a0 */
[----:B-1----:R-:W2:Y:S04]  /*49c60*/  LDL.LU R249, [R1+0x2c8] ;  /* 0x0002c80001f97983 */ /* 0x002ea80000300800 */
[----:B------:R1:W-:Y:S04]  /*49c70*/  @P6 STG.E [R170.64], R175 ;  /* 0x000000afaa006986 */ /* 0x0003e8000c101904 */
[----:B------:R-:W2:Y:S04]  /*49c80*/  LDL.LU R248, [R1+0x1e8] ;  /* 0x0001e80001f87983 */ /* 0x000ea80000300800 */
[----:B------:R4:W-:Y:S04]  /*49c90*/  @P5 STG.E [R166.64], R245 ;  /* 0x000000f5a6005986 */ /* 0x0009e8000c101904 */
[----:B-1----:R-:W2:Y:S04]  /*49ca0*/  LDL.LU R175, [R1+0xadc] ;  /* 0x000adc0001af7983 */ /* 0x002ea80000300800 */
[----:B----4-:R-:W4:Y:S01]  /*49cb0*/  LDL.LU R245, [R1+0x4bc] ;  /* 0x0004bc0001f57983 */ /* 0x010f220000300800 */
[----:B------:R-:W-:Y:S01]  /*49cc0*/  ISETP.LT.AND P3, PT, R139, c[0x0][0x178], !P2 ;  /* 0x00005e008b007a0c */ /* 0x000fe20005761270 */
[----:B------:R-:W-:-:S12]  /*49cd0*/  IMAD.WIDE R164, R3, 0x4, R6 ;  /* 0x0000000403a47825 */ /* 0x000fd800078e0206 */
[----:B---3--:R1:W-:Y:S04]  /*49ce0*/  @P3 STG.E [R164.64], R173 ;  /* 0x000000ada4003986 */ /* 0x0083e8000c101904 */
[----:B-1----:R-:W3:Y:S01]  /*49cf0*/  LDL.LU R173, [R1+0x2cc] ;  /* 0x0002cc0001ad7983 */ /* 0x002ee20000300800 */
[----:B------:R-:W-:Y:S02]  /*49d00*/  ISETP.LT.AND P2, PT, R99, c[0x0][0x178], !P2 ;  /* 0x00005e0063007a0c */ /* 0x000fe40005741270 */
[----:B------:R-:W-:Y:S02]  /*49d10*/  ISETP.LT.AND P5, PT, R207, c[0x0][0x178], !P1 ;  /* 0x00005e00cf007a0c */ /* 0x000fe40004fa1270 */
[----:B------:R-:W-:Y:S02]  /*49d20*/  IADD3 R0, R3, c[0x0][0x198], RZ ;  /* 0x0000660003007a10 */ /* 0x000fe40007ffe0ff */
[----:B------:R-:W-:-:S02]  /*49d30*/  IADD3 R170, R252, 0x95, RZ ;  /* 0x00000095fcaa7810 */ /* 0x000fc40007ffe0ff */
[----:B------:R-:W-:Y:S01]  /*49d40*/  ISETP.LT.AND P0, PT, R138, c[0x0][0x178], !P1 ;  /* 0x00005e008a007a0c */ /* 0x000fe20004f01270 */
[----:B------:R-:W-:Y:S01]  /*49d50*/  IMAD.WIDE R166, R3, 0x4, R4 ;  /* 0x0000000403a67825 */ /* 0x000fe200078e0204 */
[----:B------:R-:W-:Y:S02]  /*49d60*/  ISETP.LT.AND P4, PT, R139, c[0x0][0x178], !P1 ;  /* 0x00005e008b007a0c */ /* 0x000fe40004f81270 */
[----:B------:R-:W-:Y:S01]  /*49d70*/  ISETP.GE.AND P6, PT, R170, c[0x0][0x17c], PT ;  /* 0x00005f00aa007a0c */ /* 0x000fe20003fc6270 */
[C---:B------:R-:W-:Y:S01]  /*49d80*/  IMAD.WIDE R168, R0.reuse, 0x4, R162 ;  /* 0x0000000400a87825 */ /* 0x040fe200078e02a2 */
[----:B------:R1:W-:Y:S01]  /*49d90*/  @P2 STG.E [R166.64], R174 ;  /* 0x000000aea6002986 */ /* 0x0003e2000c101904 */
[----:B------:R-:W-:Y:S02]  /*49da0*/  ISETP.LT.AND P1, PT, R99, c[0x0][0x178], !P1 ;  /* 0x00005e0063007a0c */ /* 0x000fe40004f21270 */
[----:B------:R-:W-:Y:S01]  /*49db0*/  ISETP.LT.AND P2, PT, R207, c[0x0][0x178], !P6 ;  /* 0x00005e00cf007a0c */ /* 0x000fe20007741270 */
[----:B------:R1:W-:Y:S01]  /*49dc0*/  @P5 STG.E [R168.64], R251 ;  /* 0x000000fba8005986 */ /* 0x0003e2000c101904 */
[----:B------:R-:W-:Y:S01]  /*49dd0*/  IMAD.WIDE R164, R0, 0x4, R6 ;  /* 0x0000000400a47825 */ /* 0x000fe200078e0206 */
[----:B------:R-:W-:-:S02]  /*49de0*/  ISETP.LT.AND P5, PT, R138, c[0x0][0x178], !P6 ;  /* 0x00005e008a007a0c */ /* 0x000fc400077a1270 */
[C---:B------:R-:W-:Y:S01]  /*49df0*/  IADD3 R3, R0.reuse, c[0x0][0x198], RZ ;  /* 0x0000660000037a10 */ /* 0x040fe20007ffe0ff */
[----:B-1----:R-:W-:Y:S01]  /*49e00*/  IMAD.WIDE R166, R0, 0x4, R160 ;  /* 0x0000000400a67825 */ /* 0x002fe200078e02a0 */
[C---:B------:R-:W-:Y:S01]  /*49e10*/  IADD3 R171, R252.reuse, 0x96, RZ ;  /* 0x00000096fcab7810 */ /* 0x040fe20007ffe0ff */
[----:B------:R-:W3:Y:S01]  /*49e20*/  LDL.LU R174, [R1+0x1ec] ;  /* 0x0001ec0001ae7983 */ /* 0x000ee20000300800 */
[----:B------:R-:W-:-:S03]  /*49e30*/  IADD3 R170, R252, 0x97, RZ ;  /* 0x00000097fcaa7810 */ /* 0x000fc60007ffe0ff */
[----:B------:R1:W-:Y:S01]  /*49e40*/  @P0 STG.E [R166.64], R250 ;  /* 0x000000faa6000986 */ /* 0x0003e2000c101904 */
[----:B------:R-:W-:Y:S01]  /*49e50*/  IMAD.WIDE R168, R3, 0x4, R160 ;  /* 0x0000000403a87825 */ /* 0x000fe200078e02a0 */
[----:B------:R-:W-:Y:S02]  /*49e60*/  ISETP.GE.AND P3, PT, R171, c[0x0][0x17c], PT ;  /* 0x00005f00ab007a0c */ /* 0x000fe40003f66270 */
[----:B------:R-:W3:Y:S01]  /*49e70*/  LDL.LU R171, [R1+0x2e8] ;  /* 0x0002e80001ab7983 */ /* 0x000ee20000300800 */
[----:B------:R-:W-:-:S03]  /*49e80*/  ISETP.GE.AND P0, PT, R170, c[0x0][0x17c], PT ;  /* 0x00005f00aa007a0c */ /* 0x000fc60003f06270 */
[----:B------:R-:W3:Y:S01]  /*49e90*/  LDL.LU R170, [R1+0x5b8] ;  /* 0x0005b80001aa7983 */ /* 0x000ee20000300800 */
[----:B-1----:R-:W-:-:S03]  /*49ea0*/  IMAD.WIDE R166, R3, 0x4, R162 ;  /* 0x0000000403a67825 */ /* 0x002fc600078e02a2 */
[----:B------:R-:W3:Y:S04]  /*49eb0*/  LDL.LU R172, [R1+0x218] ;  /* 0x0002180001ac7983 */ /* 0x000ee80000300800 */
[----:B--2---:R1:W-:Y:S02]  /*49ec0*/  @P4 STG.E [R164.64], R249 ;  /* 0x000000f9a4004986 */ /* 0x0043e4000c101904 */
[----:B-1----:R-:W-:Y:S01]  /*49ed0*/  IMAD.WIDE R164, R0, 0x4, R4 ;  /* 0x0000000400a47825 */ /* 0x002fe200078e0204 */
[----:B------:R-:W-:-:S04]  /*49ee0*/  IADD3 R0, R3, c[0x0][0x198], RZ ;  /* 0x0000660003007a10 */ /* 0x000fc80007ffe0ff */
[----:B------:R1:W-:Y:S04]  /*49ef0*/  @P1 STG.E [R164.64], R248 ;  /* 0x000000f8a4001986 */ /* 0x0003e8000c101904 */
[----:B------:R2:W-:Y:S04]  /*49f00*/  @P2 STG.E [R166.64], R175 ;  /* 0x000000afa6002986 */ /* 0x0005e8000c101904 */
[----:B----4-:R4:W-:Y:S01]  /*49f10*/  @P5 STG.E [R168.64], R245 ;  /* 0x000000f5a8005986 */ /* 0x0109e2000c101904 */
[----:B-1----:R-:W-:-:S03]  /*49f20*/  IMAD.WIDE R164, R3, 0x4, R6 ;  /* 0x0000000403a47825 */ /* 0x002fc600078e0206 */
[----:B--2---:R-:W2:Y:S01]  /*49f30*/  LDL.LU R175, [R1+0xc5c] ;  /* 0x000c5c0001af7983 */ /* 0x004ea20000300800 */
[----:B------:R-:W-:-:S03]  /*49f40*/  IMAD.WIDE R166, R3, 0x4, R4 ;  /* 0x0000000403a67825 */ /* 0x000fc600078e0204 */
[----:B----4-:R-:W4:Y:S04]  /*49f50*/  LDL.LU R245, [R1+0x5bc] ;  /* 0x0005bc0001f57983 */ /* 0x010f280000300800 */
[----:B------:R-:W2:Y:S01]  /*49f60*/  LDL.LU R3, [R1+0xc58] ;  /* 0x000c580001037983 */ /* 0x000ea20000300800 */
[----:B------:R-:W-:-:S03]  /*49f70*/  ISETP.LT.AND P4, PT, R139, c[0x0][0x178], !P6 ;  /* 0x00005e008b007a0c */ /* 0x000fc60007781270 */
[----:B------:R-:W4:Y:S10]  /*49f80*/  LDL.LU R248, [R1+0x2ec] ;  /* 0x0002ec0001f87983 */ /* 0x000f340000300800 */
[----:B---3--:R1:W-:Y:S04]  /*49f90*/  @P4 STG.E [R164.64], R173 ;  /* 0x000000ada4004986 */ /* 0x0083e8000c101904 */
[----:B-1----:R-:W3:Y:S01]  /*49fa0*/  LDL.LU R173, [R1+0x21c] ;  /* 0x00021c0001ad7983 */ /* 0x002ee20000300800 */
[----:B------:R-:W-:-:S02]  /*49fb0*/  ISETP.LT.AND P6, PT, R99, c[0x0][0x178], !P6 ;  /* 0x00005e0063007a0c */ /* 0x000fc400077c1270 */
[----:B------:R-:W-:Y:S02]  /*49fc0*/  ISETP.LT.AND P5, PT, R207, c[0x0][0x178], !P3 ;  /* 0x00005e00cf007a0c */ /* 0x000fe40005fa1270 */
[----:B------:R-:W-:Y:S02]  /*49fd0*/  IADD3 R168, R252, 0x98, RZ ;  /* 0x00000098fca87810 */ /* 0x000fe40007ffe0ff */
[----:B------:R-:W-:Y:S02]  /*49fe0*/  ISETP.LT.AND P1, PT, R138, c[0x0][0x178], !P3 ;  /* 0x00005e008a007a0c */ /* 0x000fe40005f21270 */
[----:B------:R-:W-:Y:S01]  /*49ff0*/  ISETP.LT.AND P2, PT, R139, c[0x0][0x178], !P3 ;  /* 0x00005e008b007a0c */ /* 0x000fe20005f41270 */
[----:B------:R-:W-:Y:S01]  /*4a000*/  IMAD.WIDE R164, R0, 0x4, R160 ;  /* 0x0000000400a47825 */ /* 0x000fe200078e02a0 */
[----:B------:R-:W-:Y:S01]  /*4a010*/  ISETP.GE.AND P4, PT, R168, c[0x0][0x17c], PT ;  /* 0x00005f00a8007a0c */ /* 0x000fe20003f86270 */
[----:B------:R-:W3:Y:S02]  /*4a020*/  LDL.LU R251, [R1+0xc78] ;  /* 0x000c780001fb7983 */ /* 0x000ee40000300800 */
[----:B------:R-:W-:Y:S01]  /*4a030*/  IMAD.WIDE R168, R0, 0x4, R162 ;  /* 0x0000000400a87825 */ /* 0x000fe200078e02a2 */
[----:B------:R-:W-:Y:S01]  /*4a040*/  ISETP.LT.AND P3, PT, R99, c[0x0][0x178], !P3 ;  /* 0x00005e0063007a0c */ /* 0x000fe20005f61270 */
        /* <DEDUP_REMOVED lines=8> */
[----:B------:R2:W-:Y:S04]  /*4a0d0*/  @P1 STG.E [R164.64], R170 ;  /* 0x000000aaa4001986 */ /* 0x0005e8000c101904 */
[----:B------:R4:W-:Y:S01]  /*4a0e0*/  @P2 STG.E [R166.64], R171 ;  /* 0x000000aba6002986 */ /* 0x0009e2000c101904 */
[----:B------:R-:W-:Y:S02]  /*4a0f0*/  ISETP.LT.AND P2, PT, R139, c[0x0][0x178], !P0 ;  /* 0x00005e008b007a0c */ /* 0x000fe40004741270 */
[C---:B-1----:R-:W-:Y:S01]  /*4a100*/  IADD3 R3, R0.reuse, c[0x0][0x198], RZ ;  /* 0x0000660000037a10 */ /* 0x042fe20007ffe0ff */
[----:B--2---:R-:W-:-:S04]  /*4a110*/  IMAD.WIDE R164, R0, 0x4, R4 ;  /* 0x0000000400a47825 */ /* 0x004fc800078e0204 */
        /* <DEDUP_REMOVED lines=8> */
[----:B--2---:R-:W2:Y:S01]  /*4a1a0*/  LDL.LU R245, [R1+0x6dc] ;  /* 0x0006dc0001f57983 */ /* 0x004ea20000300800 */
[----:B------:R-:W-:-:S03]  /*4a1b0*/  IMAD.WIDE R164, R3, 0x4, R4 ;  /* 0x0000000403a47825 */ /* 0x000fc600078e0204 */
[----:B------:R1:W-:Y:S04]  /*4a1c0*/  @P2 STG.E [R166.64], R248 ;  /* 0x000000f8a6002986 */ /* 0x0003e8000c101904 */
[----:B---3--:R3:W-:Y:S04]  /*4a1d0*/  @P0 STG.E [R164.64], R173 ;  /* 0x000000ada4000986 */ /* 0x0087e8000c101904 */
[----:B-1----:R-:W2:Y:S04]  /*4a1e0*/  LDL.LU R248, [R1+0x2fc] ;  /* 0x0002fc0001f87983 */ /* 0x002ea80000300800 */
[----:B---3--:R-:W3:Y:S01]  /*4a1f0*/  LDL.LU R173, [R1+0x22c] ;  /* 0x00022c0001ad7983 */ /* 0x008ee20000300800 */
[----:B------:R-:W-:-:S02]  /*4a200*/  ISETP.LT.AND P6, PT, R207, c[0x0][0x178], !P4 ;  /* 0x00005e00cf007a0c */ /* 0x000fc400067c1270 */
[----:B------:R-:W-:Y:S02]  /*4a210*/  ISETP.LT.AND P3, PT, R138, c[0x0][0x178], !P4 ;  /* 0x00005e008a007a0c */ /* 0x000fe40006761270 */
[----:B------:R-:W-:Y:S02]  /*4a220*/  IADD3 R0, R3, c[0x0][0x198], RZ ;  /* 0x0000660003007a10 */ /* 0x000fe40007ffe0ff */
[----:B------:R-:W-:Y:S02]  /*4a230*/  IADD3 R170, R252, 0x99, RZ ;  /* 0x00000099fcaa7810 */ /* 0x000fe40007ffe0ff */
[----:B------:R-:W-:Y:S01]  /*4a240*/  ISETP.LT.AND P5, PT, R139, c[0x0][0x178], !P4 ;  /* 0x00005e008b007a0c */ /* 0x000fe200067a1270 */
[----:B------:R-:W-:Y:S01]  /*4a250*/  IMAD.WIDE R168, R0, 0x4, R162 ;  /* 0x0000000400a87825 */ /* 0x000fe200078e02a2 */
[----:B------:R-:W-:-:S03]  /*4a260*/  ISETP.GE.AND P1, PT, R170, c[0x0][0x17c], PT ;  /* 0x00005f00aa007a0c */ /* 0x000fc60003f26270 */
[C---:B------:R-:W-:Y:S01]  /*4a270*/  IMAD.WIDE R166, R0.reuse, 0x4, R160 ;  /* 0x0000000400a67825 */ /* 0x040fe200078e02a0 */
[----:B------:R-:W-:Y:S01]  /*4a280*/  ISETP.LT.AND P4, PT, R99, c[0x0][0x178], !P4 ;  /* 0x00005e0063007a0c */ /* 0x000fe20006781270 */
[----:B------:R1:W-:Y:S01]  /*4a290*/  @P6 STG.E [R168.64], R251 ;  /* 0x000000fba8006986 */ /* 0x0003e2000c101904 */
[----:B------:R-:W-:Y:S01]  /*4a2a0*/  ISETP.LT.AND P0, PT, R207, c[0x0][0x178], !P1 ;  /* 0x00005e00cf007a0c */ /* 0x000fe20004f01270 */
[----:B------:R-:W-:Y:S02]  /*4a2b0*/  IMAD.WIDE R164, R0, 0x4, R6 ;  /* 0x0000000400a47825 */ /* 0x000fe400078e0206 */
[----:B------:R1:W-:Y:S01]  /*4a2c0*/  @P3 STG.E [R166.64], R250 ;  /* 0x000000faa6003986 */ /* 0x0003e2000c101904 */
[----:B------:R-:W-:Y:S02]  /*4a2d0*/  ISETP.LT.AND P3, PT, R138, c[0x0][0x178], !P1 ;  /* 0x00005e008a007a0c */ /* 0x000fe40004f61270 */
[C---:B------:R-:W-:Y:S01]  /*4a2e0*/  IADD3 R3, R0.reuse, c[0x0][0x198], RZ ;  /* 0x0000660000037a10 */ /* 0x040fe20007ffe0ff */
[----:B------:R1:W-:Y:S01]  /*4a2f0*/  @P5 STG.E [R164.64], R249 ;  /* 0x000000f9a4005986 */ /* 0x0003e2000c101904 */
[----:B------:R-:W-:Y:S01]  /*4a300*/  ISETP.LT.AND P6, PT, R139, c[0x0][0x178], !P1 ;  /* 0x00005e008b007a0c */ /* 0x000fe20004fc1270 */
[----:B-1----:R-:W-:Y:S01]  /*4a310*/  IMAD.WIDE R168, R0, 0x4, R4 ;  /* 0x0000000400a87825 */ /* 0x002fe200078e0204 */
[----:B------:R-:W-:-:S03]  /*4a320*/  ISETP.LT.AND P1, PT, R99, c[0x0][0x178], !P1 ;  /* 0x00005e0063007a0c */ /* 0x000fc60004f21270 */
[----:B------:R-:W-:-:S04]  /*4a330*/  IMAD.WIDE R166, R3, 0x4, R160 ;  /* 0x0000000403a67825 */ /* 0x000fc800078e02a0 */
[C---:B------:R-:W-:Y:S01]  /*4a340*/  IMAD.WIDE R164, R3.reuse, 0x4, R162 ;  /* 0x0000000403a47825 */ /* 0x040fe200078e02a2 */
[----:B------:R-:W-:Y:S01]  /*4a350*/  @P4 STG.E [R168.64], R174 ;  /* 0x000000aea8004986 */ /* 0x000fe2000c101904 */
[----:B------:R-:W-:-:S03]  /*4a360*/  IADD3 R0, R3, c[0x0][0x198], RZ ;  /* 0x0000660003007a10 */ /* 0x000fc60007ffe0ff */
[----:B----4-:R1:W-:Y:S04]  /*4a370*/  @P0 STG.E [R164.64], R175 ;  /* 0x000000afa4000986 */ /* 0x0103e8000c101904 */
[----:B--2---:R2:W-:Y:S01]  /*4a380*/  @P3 STG.E [R166.64], R245 ;  /* 0x000000f5a6003986 */ /* 0x0045e2000c101904 */
[----:B-1----:R-:W-:-:S03]  /*4a390*/  IMAD.WIDE R164, R3, 0x4, R6 ;  /* 0x0000000403a47825 */ /* 0x002fc600078e0206 */
[----:B--2---:R-:W2:Y:S01]  /*4a3a0*/  LDL.LU R245, [R1+0x2d8] ;  /* 0x0002d80001f57983 */ /* 0x004ea20000300800 */
[----:B------:R-:W-:-:S03]  /*4a3b0*/  IMAD.WIDE R166, R3, 0x4, R4 ;  /* 0x0000000403a67825 */ /* 0x000fc600078e0204 */
[----:B------:R-:W4:Y:S04]  /*4a3c0*/  LDL.LU R174, [R1+0x89c] ;  /* 0x00089c0001ae7983 */ /* 0x000f280000300800 */
[----:B------:R-:W2:Y:S04]  /*4a3d0*/  LDL.LU R175, [R1+0x41c] ;  /* 0x00041c0001af7983 */ /* 0x000ea80000300800 */
[----:B------:R-:W2:Y:S04]  /*4a3e0*/  LDL.LU R3, [R1+0x898] ;  /* 0x0008980001037983 */ /* 0x000ea80000300800 */
[----:B------:R1:W-:Y:S04]  /*4a3f0*/  @P6 STG.E [R164.64], R248 ;  /* 0x000000f8a4006986 */ /* 0x0003e8000c101904 */
[----:B---3--:R3:W-:Y:S04]  /*4a400*/  @P1 STG.E [R166.64], R173 ;  /* 0x000000ada6001986 */ /* 0x0087e8000c101904 */
[----:B-1----:R-:W2:Y:S04]  /*4a410*/  LDL.LU R165, [R1+0xdc8] ;  /* 0x000dc80001a57983 */ /* 0x002ea80000300800 */
[----:B---3--:R-:W3:Y:S01]  /*4a420*/  LDL.LU R167, [R1+0x418] ;  /* 0x0004180001a77983 */ /* 0x008ee20000300800 */
        /* <DEDUP_REMOVED lines=10> */
[----:B------:R-:W4:Y:S03]  /*4a4d0*/  LDL.LU R251, [R1+0xd78] ;  /* 0x000d780001fb7983 */ /* 0x000f260000300800 */
[C---:B------:R-:W-:Y:S01]  /*4a4e0*/  IMAD.WIDE R170, R0.reuse, 0x4, R160 ;  /* 0x0000000400aa7825 */ /* 0x040fe200078e02a0 */
[----:B------:R-:W4:Y:S04]  /*4a4f0*/  LDL.LU R250, [R1+0x718] ;  /* 0x0007180001fa7983 */ /* 0x000f280000300800 */
[----:B------:R-:W4:Y:S04]  /*4a500*/  LDL.LU R249, [R1+0x338] ;  /* 0x0003380001f97983 */ /* 0x000f280000300800 */
[----:B------:R-:W4:Y:S04]  /*4a510*/  LDL.LU R248, [R1+0xdec] ;  /* 0x000dec0001f87983 */ /* 0x000f280000300800 */
[----:B--2---:R1:W-:Y:S04]  /*4a520*/  @P4 STG.E [R168.64], R165 ;  /* 0x000000a5a8004986 */ /* 0x0043e8000c101904 */
[----:B------:R2:W-:Y:S01]  /*4a530*/  @P5 STG.E [R170.64], R3 ;  /* 0x00000003aa005986 */ /* 0x0005e2000c101904 */
[C---:B-1----:R-:W-:Y:S01]  /*4a540*/  IMAD.WIDE R164, R0.reuse, 0x4, R6 ;  /* 0x0000000400a47825 */ /* 0x042fe200078e0206 */
[----:B--2---:R-:W-:-:S04]  /*4a550*/  IADD3 R3, R0, c[0x0][0x198], RZ ;  /* 0x0000660000037a10 */ /* 0x004fc80007ffe0ff */
[----:B---3--:R1:W-:Y:S02]  /*4a560*/  @P3 STG.E [R164.64], R167 ;  /* 0x000000a7a4003986 */ /* 0x0083e4000c101904 */
        /* <DEDUP_REMOVED lines=25> */
[----:B------:R-:W-:-:S03]  /*4a700*/  ISETP.LT.AND P2, PT, R139, c[0x0][0x178], !P1 ;  /* 0x00005e008b007a0c */ /* 0x000fc60004f41270 */
[----:B------:R-:W-:Y:S01]  /*4a710*/  IMAD.WIDE R166, R170, 0x4, R162 ;  /* 0x00000004aaa67825 */ /* 0x000fe200078e02a2 */
[----:B------:R-:W-:-:S03]  /*4a720*/  ISETP.LT.AND P1, PT, R99, c[0x0][0x178], !P1 ;  /* 0x00005e0063007a0c */ /* 0x000fc60004f21270 */
[----:B------:R-:W-:Y:S01]  /*4a730*/  IMAD.WIDE R168, R170, 0x4, R160 ;  /* 0x00000004aaa87825 */ /* 0x000fe200078e02a0 */
[----:B------:R-:W-:Y:S01]  /*4a740*/  IADD3 R0, R252, 0x9e, RZ ;  /* 0x0000009efc007810 */ /* 0x000fe20007ffe0ff */
        /* <DEDUP_REMOVED lines=10> */
[----:B---3--:R-:W-:Y:S02]  /*4a7f0*/  IMAD.WIDE R166, R170, 0x4, R4 ;  /* 0x00000004aaa67825 */ /* 0x008fe400078e0204 */
[----:B------:R1:W-:Y:S02]  /*4a800*/  @P2 STG.E [R164.64], R250 ;  /* 0x000000faa4002986 */ /* 0x0003e4000c101904 */
[----:B------:R-:W-:-:S02]  /*4a810*/  IMAD.WIDE R168, R0, 0x4, R162 ;  /* 0x0000000400a87825 */ /* 0x000fc400078e02a2 */
[----:B------:R3:W-:Y:S01]  /*4a820*/  @P1 STG.E [R166.64], R249 ;  /* 0x000000f9a6001986 */ /* 0x0007e2000c101904 */
[C---:B------:R-:W-:Y:S02]  /*4a830*/  IADD3 R3, R252.reuse, 0x9f, RZ ;  /* 0x0000009ffc037810 */ /* 0x040fe40007ffe0ff */
[----:B------:R-:W-:Y:S01]  /*4a840*/  IADD3 R170, R252, 0xa0, RZ ;  /* 0x000000a0fcaa7810 */ /* 0x000fe20007ffe0ff */
[----:B------:R-:W2:Y:S01]  /*4a850*/  LDL.LU R171, [R1+0xd68] ;  /* 0x000d680001ab7983 */ /* 0x000ea20000300800 */
[----:B-1----:R-:W-:-:S03]  /*4a860*/  IMAD.WIDE R164, R0, 0x4, R160 ;  /* 0x0000000400a47825 */ /* 0x002fc600078e02a0 */
[----:B------:R-:W-:Y:S01]  /*4a870*/  @P6 STG.E [R168.64], R248 ;  /* 0x000000f8a8006986 */ /* 0x000fe2000c101904 */
[----:B---3--:R-:W-:-:S03]  /*4a880*/  IMAD.WIDE R166, R0, 0x4, R6 ;  /* 0x0000000400a67825 */ /* 0x008fc600078e0206 */
[----:B------:R-:W3:Y:S01]  /*4a890*/  LDL.LU R172, [R1+0xdfc] ;  /* 0x000dfc0001ac7983 */ /* 0x000ee20000300800 */
[----:B------:R-:W-:-:S03]  /*4a8a0*/  ISETP.GE.AND P1, PT, R3, c[0x0][0x17c], PT ;  /* 0x00005f0003007a0c */ /* 0x000fc60003f26270 */
[----:B------:R-:W3:Y:S01]  /*4a8b0*/  LDL.LU R251, [R1+0xddc] ;  /* 0x000ddc0001fb7983 */ /* 0x000ee20000300800 */
[----:B------:R-:W-:-:S03]  /*4a8c0*/  IADD3 R3, R0, c[0x0][0x198], RZ ;  /* 0x0000660000037a10 */ /* 0x000fc60007ffe0ff */
[----:B----4-:R1:W-:Y:S04]  /*4a8d0*/  @P5 STG.E [R164.64], R174 ;  /* 0x000000aea4005986 */ /* 0x0103e8000c101904 */
[----:B--2---:R2:W-:Y:S01]  /*4a8e0*/  @P4 STG.E [R166.64], R175 ;  /* 0x000000afa6004986 */ /* 0x0045e2000c101904 */
[----:B------:R-:W-:-:S03]  /*4a8f0*/  ISETP.GE.AND P4, PT, R170, c[0x0][0x17c], PT ;  /* 0x00005f00aa007a0c */ /* 0x000fc60003f86270 */
[----:B-1----:R-:W4:Y:S01]  /*4a900*/  LDL.LU R174, [R1+0xd6c] ;  /* 0x000d6c0001ae7983 */ /* 0x002f220000300800 */
[----:B------:R-:W-:-:S03]  /*4a910*/  IMAD.WIDE R164, R0, 0x4, R4 ;  /* 0x0000000400a47825 */ /* 0x000fc600078e0204 */
[----:B--2---:R-:W2:Y:S04]  /*4a920*/  LDL.LU R175, [R1+0x5cc] ;  /* 0x0005cc0001af7983 */ /* 0x004ea80000300800 */
[----:B------:R-:W2:Y:S04]  /*4a930*/  LDL.LU R0, [R1+0xdd8] ;  /* 0x000dd80001007983 */ /* 0x000ea80000300800 */
[----:B------:R-:W2:Y:S01]  /*4a940*/  LDL.LU R170, [R1+0xdf8] ;  /* 0x000df80001aa7983 */ /* 0x000ea20000300800 */
[----:B------:R-:W-:Y:S02]  /*4a950*/  ISETP.LT.AND P3, PT, R99, c[0x0][0x178], !P3 ;  /* 0x00005e0063007a0c */ /* 0x000fe40005f61270 */
[----:B------:R-:W-:-:S02]  /*4a960*/  ISETP.LT.AND P6, PT, R207, c[0x0][0x178], !P0 ;  /* 0x00005e00cf007a0c */ /* 0x000fc400047c1270 */
[----:B------:R-:W-:Y:S02]  /*4a970*/  ISETP.LT.AND P2, PT, R138, c[0x0][0x178], !P0 ;  /* 0x00005e008a007a0c */ /* 0x000fe40004741270 */
[----:B------:R-:W-:Y:S01]  /*4a980*/  ISETP.LT.AND P5, PT, R139, c[0x0][0x178], !P0 ;  /* 0x00005e008b007a0c */ /* 0x000fe200047a1270 */
[C---:B------:R-:W-:Y:S01]  /*4a990*/  IMAD.WIDE R166, R3.reuse, 0x4, R162 ;  /* 0x0000000403a67825 */ /* 0x040fe200078e02a2 */
[----:B------:R-:W3:Y:S03]  /*4a9a0*/  LDL.LU R250, [R1+0xc00] ;  /* 0x000c000001fa7983 */ /* 0x000ee60000300800 */
[C---:B------:R-:W-:Y:S01]  /*4a9b0*/  IMAD.WIDE R168, R3.reuse, 0x4, R160 ;  /* 0x0000000403a87825 */ /* 0x040fe200078e02a0 */
[----:B------:R-:W3:Y:S04]  /*4a9c0*/  LDL.LU R249, [R1+0x5e0] ;  /* 0x0005e00001f97983 */ /* 0x000ee80000300800 */
[----:B------:R1:W-:Y:S04]  /*4a9d0*/  @P3 STG.E [R164.64], R173 ;  /* 0x000000ada4003986 */ /* 0x0003e8000c101904 */
[----:B------:R-:W3:Y:S01]  /*4a9e0*/  LDL.LU R248, [R1+0x3c0] ;  /* 0x0003c00001f87983 */ /* 0x000ee20000300800 */
[----:B-1----:R-:W-:-:S03]  /*4a9f0*/  IMAD.WIDE R164, R3, 0x4, R6 ;  /* 0x0000000403a47825 */ /* 0x002fc600078e0206 */
[----:B------:R-:W3:Y:S04]  /*4aa00*/  LDL.LU R173, [R1+0xc04] ;  /* 0x000c040001ad7983 */ /* 0x000ee80000300800 */
[----:B--2---:R-:W-:Y:S04]  /*4aa10*/  @P6 STG.E [R166.64], R170 ;  /* 0x000000aaa6006986 */ /* 0x004fe8000c101904 */
[----:B------:R1:W-:Y:S04]  /*4aa20*/  @P2 STG.E [R168.64], R0 ;  /* 0x00000000a8002986 */ /* 0x0003e8000c101904 */
[----:B------:R2:W-:Y:S01]  /*4aa30*/  @P5 STG.E [R164.64], R171 ;  /* 0x000000aba4005986 */ /* 0x0005e2000c101904 */
[C---:B-1----:R-:W-:Y:S01]  /*4aa40*/  IADD3 R0, R3.reuse, c[0x0][0x198], RZ ;  /* 0x0000660003007a10 */ /* 0x042fe20007ffe0ff */
[----:B--2---:R-:W-:-:S02]  /*4aa50*/  IMAD.WIDE R170, R3, 0x4, R4 ;  /* 0x0000000403aa7825 */ /* 0x004fc400078e0204 */
[----:B------:R-:W2:Y:S01]  /*4aa60*/  LDL.LU R3, [R1+0x5c8] ;  /* 0x0005c80001037983 */ /* 0x000ea20000300800 */
        /* <DEDUP_REMOVED lines=9> */
[----:B------:R-:W-:Y:S01]  /*4ab00*/  ISETP.LT.AND P1, PT, R99, c[0x0][0x178], !P1 ;  /* 0x00005e0063007a0c */ /* 0x000fe20004f21270 */
[----:B--2---:R-:W-:Y:S04]  /*4ab10*/  @P0 STG.E [R170.64], R3 ;  /* 0x00000003aa000986 */ /* 0x004fe8000c101904 */
[----:B---3--:R-:W-:Y:S04]  /*4ab20*/  @P6 STG.E [R164.64], R172 ;  /* 0x000000aca4006986 */ /* 0x008fe8000c101904 */
[----:B------:R-:W-:Y:S04]  /*4ab30*/  @P3 STG.E [R166.64], R251 ;  /* 0x000000fba6003986 */ /* 0x000fe8000c101904 */
[----:B----4-:R1:W-:Y:S04]  /*4ab40*/  @P2 STG.E [R168.64], R174 ;  /* 0x000000aea8002986 */ /* 0x0103e8000c101904 */
[----:B-1----:R-:W2:Y:S01]  /*4ab50*/  LDL.LU R174, [R1+0x5e4] ;  /* 0x0005e40001ae7983 */ /* 0x002ea20000300800 */
[----:B------:R-:W-:Y:S01]  /*4ab60*/  IMAD.WIDE R170, R0, 0x4, R4 ;  /* 0x0000000400aa7825 */ /* 0x000fe200078e0204 */
[----:B------:R-:W-:-:S02]  /*4ab70*/  ISETP.LT.AND P2, PT, R207, c[0x0][0x178], !P4 ;  /* 0x00005e00cf007a0c */ /* 0x000fc40006741270 */
[----:B------:R-:W-:Y:S02]  /*4ab80*/  ISETP.LT.AND P3, PT, R138, c[0x0][0x178], !P4 ;  /* 0x00005e008a007a0c */ /* 0x000fe40006761270 */
[----:B------:R1:W-:Y:S01]  /*4ab90*/  @P1 STG.E [R170.64], R175 ;  /* 0x000000afaa001986 */ /* 0x0003e2000c101904 */
[----:B------:R-:W-:Y:S02]  /*4aba0*/  ISETP.LT.AND P1, PT, R139, c[0x0][0x178], !P4 ;  /* 0x00005e008b007a0c */ /* 0x000fe40006721270 */
[----:B------:R-:W-:-:S05]  /*4abb0*/  IADD3 R3, R0, c[0x0][0x198], RZ ;  /* 0x0000660000037a10 */ /* 0x000fca0007ffe0ff */
[C---:B------:R-:W-:Y:S01]  /*4abc0*/  IMAD.WIDE R168, R3.reuse, 0x4, R162 ;  /* 0x0000000403a87825 */ /* 0x040fe200078e02a2 */
[----:B-1----:R-:W3:Y:S03]  /*4abd0*/  LDL.LU R175, [R1+0x3c4] ;  /* 0x0003c40001af7983 */ /* 0x002ee60000300800 */
[----:B------:R-:W-:Y:S01]  /*4abe0*/  IMAD.WIDE R164, R3, 0x4, R160 ;  /* 0x0000000403a47825 */ /* 0x000fe200078e02a0 */
[----:B------:R-:W-:-:S03]  /*4abf0*/  IADD3 R0, R252, 0xa2, RZ ;  /* 0x000000a2fc007810 */ /* 0x000fc60007ffe0ff */
[----:B------:R-:W-:Y:S01]  /*4ac00*/  IMAD.WIDE R166, R3, 0x4, R6 ;  /* 0x0000000403a67825 */ /* 0x000fe200078e0206 */
[----:B------:R1:W-:Y:S01]  /*4ac10*/  @P2 STG.E [R168.64], R250 ;  /* 0x000000faa8002986 */ /* 0x0003e2000c101904 */
[----:B------:R-:W-:Y:S02]  /*4ac20*/  ISETP.LT.AND P4, PT, R99, c[0x0][0x178], !P4 ;  /* 0x00005e0063007a0c */ /* 0x000fe40006781270 */
[----:B------:R-:W-:Y:S01]  /*4ac30*/  ISETP.LT.AND P6, PT, R207, c[0x0][0x178], !P5 ;  /* 0x00005e00cf007a0c */ /* 0x000fe20006fc1270 */
[----:B------:R4:W-:Y:S01]  /*4ac40*/  @P3 STG.E [R164.64], R249 ;  /* 0x000000f9a4003986 */ /* 0x0009e2000c101904 */
[----:B------:R-:W-:-:S03]  /*4ac50*/  ISETP.GE.AND P0, PT, R0, c[0x0][0x17c], PT ;  /* 0x00005f0000007a0c */ /* 0x000fc60003f06270 */
[----:B------:R-:W3:Y:S01]  /*4ac60*/  LDL.LU R172, [R1+0xd30] ;  /* 0x000d300001ac7983 */ /* 0x000ee20000300800 */
[----:B------:R-:W-:-:S03]  /*4ac70*/  IADD3 R0, R3, c[0x0][0x198], RZ ;  /* 0x0000660003007a10 */ /* 0x000fc60007ffe0ff */
[----:B------:R4:W-:Y:S01]  /*4ac80*/  @P1 STG.E [R166.64], R248 ;  /* 0x000000f8a6001986 */ /* 0x0009e2000c101904 */
[----:B------:R-:W-:-:S03]  /*4ac90*/  ISETP.LT.AND P1, PT, R138, c[0x0][0x178], !P5 ;  /* 0x00005e008a007a0c */ /* 0x000fc60006f21270 */
[----:B------:R-:W3:Y:S01]  /*4aca0*/  LDL.LU R251, [R1+0x6c0] ;  /* 0x0006c00001fb7983 */ /* 0x000ee20000300800 */
[----:B-1----:R-:W-:-:S03]  /*4acb0*/  IMAD.WIDE R168, R3, 0x4, R4 ;  /* 0x0000000403a87825 */ /* 0x002fc600078e0204 */
[----:B------:R-:W3:Y:S01]  /*4acc0*/  LDL.LU R250, [R1+0x3d0] ;  /* 0x0003d00001fa7983 */ /* 0x000ee20000300800 */
[----:B----4-:R-:W-:-:S03]  /*4acd0*/  IMAD.WIDE R164, R0, 0x4, R162 ;  /* 0x0000000400a47825 */ /* 0x010fc600078e02a2 */
[----:B------:R-:W4:Y:S01]  /*4ace0*/  LDL.LU R249, [R1+0x370] ;  /* 0x0003700001f97983 */ /* 0x000f220000300800 */
[----:B------:R-:W-:-:S03]  /*4acf0*/  IMAD.WIDE R166, R0, 0x4, R160 ;  /* 0x0000000400a67825 */ /* 0x000fc600078e02a0 */
[----:B------:R-:W-:Y:S04]  /*4ad00*/  @P4 STG.E [R168.64], R244 ;  /* 0x000000f4a8004986 */ /* 0x000fe8000c101904 */
        /* <DEDUP_REMOVED lines=18> */
[----:B------:R-:W-:Y:S01]  /*4ae30*/  ISETP.LT.AND P0, PT, R99, c[0x0][0x178], !P0 ;  /* 0x00005e0063007a0c */ /* 0x000fe20004701270 */
[----:B-1----:R-:W2:Y:S02]  /*4ae40*/  LDL.LU R175, [R1+0x374] ;  /* 0x0003740001af7983 */ /* 0x002ea40000300800 */
[----:B------:R-:W-:Y:S01]  /*4ae50*/  IMAD.WIDE R164, R3, 0x4, R160 ;  /* 0x0000000403a47825 */ /* 0x000fe200078e02a0 */
[----:B------:R-:W-:Y:S01]  /*4ae60*/  ISETP.LT.AND P1, PT, R207, c[0x0][0x178], !P2 ;  /* 0x00005e00cf007a0c */ /* 0x000fe20005721270 */
[----:B------:R-:W2:Y:S01]  /*4ae70*/  LDL.LU R244, [R1+0x750] ;  /* 0x0007500001f47983 */ /* 0x000ea20000300800 */
[----:B------:R-:W-:-:S03]  /*4ae80*/  ISETP.LT.AND P3, PT, R138, c[0x0][0x178], !P2 ;  /* 0x00005e008a007a0c */ /* 0x000fc60005761270 */
[----:B------:R1:W-:Y:S01]  /*4ae90*/  @P6 STG.E [R166.64], R172 ;  /* 0x000000aca6006986 */ /* 0x0003e2000c101904 */
[----:B------:R-:W-:-:S03]  /*4aea0*/  ISETP.LT.AND P6, PT, R139, c[0x0][0x178], !P2 ;  /* 0x00005e008b007a0c */ /* 0x000fc600057c1270 */
[----:B------:R-:W2:Y:S04]  /*4aeb0*/  LDL.LU R170, [R1+0x480] ;  /* 0x0004800001aa7983 */ /* 0x000ea80000300800 */
[----:B------:R4:W-:Y:S01]  /*4aec0*/  @P4 STG.E [R164.64], R251 ;  /* 0x000000fba4004986 */ /* 0x0009e2000c101904 */
[----:B---3--:R-:W-:-:S03]  /*4aed0*/  IADD3 R168, R252, 0xa5, RZ ;  /* 0x000000a5fca87810 */ /* 0x008fc60007ffe0ff */
[----:B------:R-:W3:Y:S01]  /*4aee0*/  LDL.LU R245, [R1+0xd50] ;  /* 0x000d500001f57983 */ /* 0x000ee20000300800 */
[----:B-1----:R-:W-:-:S04]  /*4aef0*/  IMAD.WIDE R166, R3, 0x4, R4 ;  /* 0x0000000403a67825 */ /* 0x002fc800078e0204 */
        /* <DEDUP_REMOVED lines=8> */
[----:B------:R-:W-:Y:S04]  /*4af80*/  @P1 STG.E [R164.64], R248 ;  /* 0x000000f8a4001986 */ /* 0x000fe8000c101904 */
[----:B------:R1:W-:Y:S04]  /*4af90*/  @P3 STG.E [R166.64], R173 ;  /* 0x000000ada6003986 */ /* 0x0003e8000c101904 */
[----:B-1----:R-:W4:Y:S04]  /*4afa0*/  LDL.LU R173, [R1+0x3a0] ;  /* 0x0003a00001ad7983 */ /* 0x002f280000300800 */
[----:B--2---:R1:W-:Y:S04]  /*4afb0*/  @P6 STG.E [R168.64], R174 ;  /* 0x000000aea8006986 */ /* 0x0043e8000c101904 */
[----:B-1----:R-:W2:Y:S04]  /*4afc0*/  LDL.LU R174, [R1+0xd54] ;  /* 0x000d540001ae7983 */ /* 0x002ea80000300800 */
[----:B------:R-:W2:Y:S04]  /*4afd0*/  LDL.LU R171, [R1+0x754] ;  /* 0x0007540001ab7983 */ /* 0x000ea80000300800 */
[----:B------:R-:W2:Y:S01]  /*4afe0*/  LDL.LU R248, [R1+0x484] ;  /* 0x0004840001f87983 */ /* 0x000ea20000300800 */
[----:B------:R-:W-:-:S02]  /*4aff0*/  IADD3 R0, R252, 0xa4, RZ ;  /* 0x000000a4fc007810 */ /* 0x000fc40007ffe0ff */
[----:B------:R-:W-:Y:S02]  /*4b000*/  ISETP.LT.AND P2, PT, R99, c[0x0][0x178], !P2 ;  /* 0x00005e0063007a0c */ /* 0x000fe40005741270 */
[----:B------:R-:W-:Y:S01]  /*4b010*/  ISETP.GE.AND P4, PT, R0, c[0x0][0x17c], PT ;  /* 0x00005f0000007a0c */ /* 0x000fe20003f86270 */
[----:B------:R-:W-:-:S03]  /*4b020*/  IMAD.WIDE R164, R3, 0x4, R4 ;  /* 0x0000000403a47825 */ /* 0x000fc600078e0204 */
[----:B------:R-:W-:Y:S02]  /*4b030*/  ISETP.LT.AND P0, PT, R207, c[0x0][0x178], !P4 ;  /* 0x00005e00cf007a0c */ /* 0x000fe40006701270 */
[----:B------:R-:W-:Y:S02]  /*4b040*/  IADD3 R0, R3, c[0x0][0x198], RZ ;  /* 0x0000660003007a10 */ /* 0x000fe40007ffe0ff */
[----:B------:R-:W-:-:S03]  /*4b050*/  ISETP.LT.AND P1, PT, R138, c[0x0][0x178], !P4 ;  /* 0x00005e008a007a0c */ /* 0x000fc60006721270 */
[----:B------:R1:W-:Y:S01]  /*4b060*/  @P2 STG.E [R164.64], R175 ;  /* 0x000000afa4002986 */ /* 0x0003e2000c101904 */
[----:B------:R-:W-:Y:S01]  /*4b070*/  ISETP.LT.AND P6, PT, R139, c[0x0][0x178], !P4 ;  /* 0x00005e008b007a0c */ /* 0x000fe200067c1270 */
[----:B------:R-:W-:Y:S01]  /*4b080*/  IMAD.WIDE R166, R0, 0x4, R162 ;  /* 0x0000000400a67825 */ /* 0x000fe200078e02a2 */
[C---:B------:R-:W-:Y:S02]  /*4b090*/  IADD3 R168, R252.reuse, 0xa6, RZ ;  /* 0x000000a6fca87810 */ /* 0x040fe40007ffe0ff */
[----:B------:R-:W-:Y:S01]  /*4b0a0*/  IADD3 R3, R252, 0xa7, RZ ;  /* 0x000000a7fc037810 */ /* 0x000fe20007ffe0ff */
[----:B-1----:R-:W2:Y:S01]  /*4b0b0*/  LDL.LU R175, [R1+0x3a4] ;  /* 0x0003a40001af7983 */ /* 0x002ea20000300800 */
[----:B------:R-:W-:Y:S02]  /*4b0c0*/  ISETP.LT.AND P4, PT, R99, c[0x0][0x178], !P4 ;  /* 0x00005e0063007a0c */ /* 0x000fe40006781270 */
[----:B------:R-:W-:Y:S01]  /*4b0d0*/  ISETP.GE.AND P3, PT, R168, c[0x0][0x17c], PT ;  /* 0x00005f00a8007a0c */ /* 0x000fe20003f66270 */
[----:B------:R-:W2:Y:S01]  /*4b0e0*/  LDL.LU R172, [R1+0xe00] ;  /* 0x000e000001ac7983 */ /* 0x000ea20000300800 */
[----:B------:R-:W-:-:S03]  /*4b0f0*/  IMAD.WIDE R168, R0, 0x4, R6 ;  /* 0x0000000400a87825 */ /* 0x000fc600078e0206 */
[----:B---3--:R1:W-:Y:S01]  /*4b100*/  @P0 STG.E [R166.64], R245 ;  /* 0x000000f5a6000986 */ /* 0x0083e2000c101904 */
[----:B------:R-:W-:Y:S02]  /*4b110*/  ISETP.LT.AND P0, PT, R207, c[0x0][0x178], !P5 ;  /* 0x00005e00cf007a0c */ /* 0x000fe40006f01270 */
[----:B------:R-:W-:Y:S01]  /*4b120*/  ISETP.GE.AND P2, PT, R3, c[0x0][0x17c], PT ;  /* 0x00005f0003007a0c */ /* 0x000fe20003f46270 */
[----:B------:R-:W3:Y:S01]  /*4b130*/  LDL.LU R251, [R1+0x7e0] ;  /* 0x0007e00001fb7983 */ /* 0x000ee20000300800 */
[C---:B------:R-:W-:Y:S01]  /*4b140*/  IADD3 R3, R0.reuse, c[0x0][0x198], RZ ;  /* 0x0000660000037a10 */ /* 0x040fe20007ffe0ff */
[C---:B------:R-:W-:Y:S02]  /*4b150*/  IMAD.WIDE R164, R0.reuse, 0x4, R4 ;  /* 0x0000000400a47825 */ /* 0x040fe400078e0204 */
[----:B------:R-:W3:Y:S02]  /*4b160*/  LDL.LU R250, [R1+0x4e0] ;  /* 0x0004e00001fa7983 */ /* 0x000ee40000300800 */
[----:B-1----:R-:W-:-:S02]  /*4b170*/  IMAD.WIDE R166, R0, 0x4, R160 ;  /* 0x0000000400a67825 */ /* 0x002fc400078e02a0 */
[----:B------:R-:W3:Y:S04]  /*4b180*/  LDL.LU R249, [R1+0x3b0] ;  /* 0x0003b00001f97983 */ /* 0x000ee80000300800 */
[----:B------:R1:W-:Y:S01]  /*4b190*/  @P1 STG.E [R166.64], R244 ;  /* 0x000000f4a6001986 */ /* 0x0003e2000c101904 */
[----:B------:R-:W-:-:S03]  /*4b1a0*/  ISETP.LT.AND P1, PT, R138, c[0x0][0x178], !P5 ;  /* 0x00005e008a007a0c */ /* 0x000fc60006f21270 */
[----:B------:R-:W-:Y:S01]  /*4b1b0*/  @P6 STG.E [R168.64], R170 ;  /* 0x000000aaa8006986 */ /* 0x000fe2000c101904 */
[----:B------:R-:W-:Y:S01]  /*4b1c0*/  ISETP.LT.AND P6, PT, R139, c[0x0][0x178], !P5 ;  /* 0x00005e008b007a0c */ /* 0x000fe20006fc1270 */
[C---:B-1----:R-:W-:Y:S02]  /*4b1d0*/  IMAD.WIDE R166, R3.reuse, 0x4, R162 ;  /* 0x0000000403a67825 */ /* 0x042fe400078e02a2 */
[----:B----4-:R1:W-:Y:S04]  /*4b1e0*/  @P4 STG.E [R164.64], R173 ;  /* 0x000000ada4004986 */ /* 0x0103e8000c101904 */
[----:B-1----:R-:W4:Y:S01]  /*4b1f0*/  LDL.LU R173, [R1+0xe04] ;  /* 0x000e040001ad7983 */ /* 0x002f220000300800 */
[----:B------:R-:W-:-:S03]  /*4b200*/  IMAD.WIDE R164, R3, 0x4, R6 ;  /* 0x0000000403a47825 */ /* 0x000fc600078e0206 */
[----:B--2---:R1:W-:Y:S02]  /*4b210*/  @P0 STG.E [R166.64], R174 ;  /* 0x000000aea6000986 */ /* 0x0043e4000c101904 */
[----:B-1----:R-:W-:Y:S02]  /*4b220*/  IMAD.WIDE R166, R3, 0x4, R160 ;  /* 0x0000000403a67825 */ /* 0x002fe400078e02a0 */
[----:B------:R-:W2:Y:S04]  /*4b230*/  LDL.LU R174, [R1+0x7e4] ;  /* 0x0007e40001ae7983 */ /* 0x000ea80000300800 */
[----:B------:R-:W-:Y:S04]  /*4b240*/  @P1 STG.E [R166.64], R171 ;  /* 0x000000aba6001986 */ /* 0x000fe8000c101904 */
[----:B------:R1:W-:Y:S04]  /*4b250*/  @P6 STG.E [R164.64], R248 ;  /* 0x000000f8a4006986 */ /* 0x0003e8000c101904 */
[----:B-1----:R-:W2:Y:S01]  /*4b260*/  LDL.LU R248, [R1+0x4e4] ;  /* 0x0004e40001f87983 */ /* 0x002ea20000300800 */
[----:B------:R-:W-:-:S02]  /*4b270*/  ISETP.LT.AND P5, PT, R99, c[0x0][0x178], !P5 ;  /* 0x00005e0063007a0c */ /* 0x000fc40006fa1270 */
[----:B------:R-:W-:Y:S01]  /*4b280*/  IADD3 R0, R252, 0xa8, RZ ;  /* 0x000000a8fc007810 */ /* 0x000fe20007ffe0ff */
[----:B------:R-:W-:Y:S01]  /*4b290*/  IMAD.WIDE R168, R3, 0x4, R4 ;  /* 0x0000000403a87825 */ /* 0x000fe200078e0204 */
[----:B------:R-:W-:Y:S02]  /*4b2a0*/  ISETP.LT.AND P4, PT, R207, c[0x0][0x178], !P3 ;  /* 0x00005e00cf007a0c */ /* 0x000fe40005f81270 */
[----:B------:R-:W-:Y:S02]  /*4b2b0*/  ISETP.GE.AND P0, PT, R0, c[0x0][0x17c], PT ;  /* 0x00005f0000007a0c */ /* 0x000fe40003f06270 */
[----:B------:R-:W-:Y:S02]  /*4b2c0*/  IADD3 R0, R3, c[0x0][0x198], RZ ;  /* 0x0000660003007a10 */ /* 0x000fe40007ffe0ff */
[----:B------:R-:W-:-:S03]  /*4b2d0*/  ISETP.LT.AND P1, PT, R138, c[0x0][0x178], !P3 ;  /* 0x00005e008a007a0c */ /* 0x000fc60005f21270 */
[----:B------:R1:W-:Y:S01]  /*4b2e0*/  @P5 STG.E [R168.64], R175 ;  /* 0x000000afa8005986 */ /* 0x0003e2000c101904 */
[----:B------:R-:W-:Y:S01]  /*4b2f0*/  ISETP.LT.AND P5, PT, R139, c[0x0][0x178], !P3 ;  /* 0x00005e008b007a0c */ /* 0x000fe20005fa1270 */
[C---:B------:R-:W-:Y:S01]  /*4b300*/  IMAD.WIDE R166, R0.reuse, 0x4, R162 ;  /* 0x0000000400a67825 */ /* 0x040fe200078e02a2 */
[----:B------:R-:W-:Y:S02]  /*4b310*/  ISETP.LT.AND P3, PT, R99, c[0x0][0x178], !P3 ;  /* 0x00005e0063007a0c */ /* 0x000fe40005f61270 */
[----:B------:R-:W-:Y:S02]  /*4b320*/  ISETP.LT.AND P6, PT, R207, c[0x0][0x178], !P2 ;  /* 0x00005e00cf007a0c */ /* 0x000fe400057c1270 */
[----:B------:R3:W-:Y:S01]  /*4b330*/  @P4 STG.E [R166.64], R172 ;  /* 0x000000aca6004986 */ /* 0x0007e2000c101904 */
[----:B------:R-:W-:Y:S01]  /*4b340*/  IMAD.WIDE R164, R0, 0x4, R6 ;  /* 0x0000000400a47825 */ /* 0x000fe200078e0206 */
[----:B------:R-:W-:-:S03]  /*4b350*/  ISETP.LT.AND P4, PT, R138, c[0x0][0x178], !P2 ;  /* 0x00005e008a007a0c */ /* 0x000fc60005781270 */
[C---:B-1----:R-:W-:Y:S01]  /*4b360*/  IMAD.WIDE R168, R0.reuse, 0x4, R4 ;  /* 0x0000000400a87825 */ /* 0x042fe200078e0204 */
[C---:B------:R-:W-:Y:S01]  /*4b370*/  IADD3 R3, R0.reuse, c[0x0][0x198], RZ ;  /* 0x0000660000037a10 */ /* 0x040fe20007ffe0ff */
[----:B------:R-:W2:Y:S02]  /*4b380*/  LDL.LU R175, [R1+0x3b4] ;  /* 0x0003b40001af7983 */ /* 0x000ea40000300800 */
[----:B---3--:R-:W-:-:S05]  /*4b390*/  IMAD.WIDE R166, R0, 0x4, R160 ;  /* 0x0000000400a67825 */ /* 0x008fca00078e02a0 */
[----:B------:R1:W-:Y:S04]  /*4b3a0*/  @P1 STG.E [R166.64], R251 ;  /* 0x000000fba6001986 */ /* 0x0003e8000c101904 */
[----:B------:R3:W-:Y:S04]  /*4b3b0*/  @P5 STG.E [R164.64], R250 ;  /* 0x000000faa4005986 */ /* 0x0007e8000c101904 */
[----:B------:R-:W-:Y:S01]  /*4b3c0*/  @P3 STG.E [R168.64], R249 ;  /* 0x000000f9a8003986 */ /* 0x000fe2000c101904 */
[----:B------:R-:W-:Y:S01]  /*4b3d0*/  ISETP.LT.AND P3, PT, R139, c[0x0][0x178], !P2 ;  /* 0x00005e008b007a0c */ /* 0x000fe20005761270 */
[----:B-1----:R-:W-:-:S02]  /*4b3e0*/  IMAD.WIDE R166, R3, 0x4, R162 ;  /* 0x0000000403a67825 */ /* 0x002fc400078e02a2 */
[----:B------:R-:W2:Y:S02]  /*4b3f0*/  LDL.LU R251, [R1+0xe14] ;  /* 0x000e140001fb7983 */ /* 0x000ea40000300800 */
[C---:B---3--:R-:W-:Y:S02]  /*4b400*/  IMAD.WIDE R164, R3.reuse, 0x4, R160 ;  /* 0x0000000403a47825 */ /* 0x048fe400078e02a0 */
[----:B----4-:R1:W-:Y:S01]  /*4b410*/  @P6 STG.E [R166.64], R173 ;  /* 0x000000ada6006986 */ /* 0x0103e2000c101904 */
[C---:B------:R-:W-:Y:S02]  /*4b420*/  IADD3 R0, R3.reuse, c[0x0][0x198], RZ ;  /* 0x0000660003007a10 */ /* 0x040fe40007ffe0ff */
[----:B------:R-:W-:Y:S01]  /*4b430*/  IADD3 R172, R252, 0xaa, RZ ;  /* 0x000000aafcac7810 */ /* 0x000fe20007ffe0ff */
[----:B-1----:R-:W3:Y:S01]  /*4b440*/  LDL.LU R173, [R1+0x874] ;  /* 0x0008740001ad7983 */ /* 0x002ee20000300800 */
[----:B------:R-:W-:-:S03]  /*4b450*/  IMAD.WIDE R166, R3, 0x4, R4 ;  /* 0x0000000403a67825 */ /* 0x000fc600078e0204 */
[----:B--2---:R1:W-:Y:S02]  /*4b460*/  @P4 STG.E [R164.64], R174 ;  /* 0x000000aea4004986 */ /* 0x0043e4000c101904 */
[----:B-1----:R-:W-:Y:S02]  /*4b470*/  IMAD.WIDE R164, R3, 0x4, R6 ;  /* 0x0000000403a47825 */ /* 0x002fe400078e0206 */
[----:B------:R-:W2:Y:S04]  /*4b480*/  LDL.LU R174, [R1+0x554] ;  /* 0x0005540001ae7983 */ /* 0x000ea80000300800 */
[----:B------:R-:W4:Y:S04]  /*4b490*/  LDL.LU R3, [R1+0x870] ;  /* 0x0008700001037983 */ /* 0x000f280000300800 */
[----:B------:R1:W-:Y:S01]  /*4b4a0*/  @P3 STG.E [R164.64], R248 ;  /* 0x000000f8a4003986 */ /* 0x0003e2000c101904 */
[----:B------:R-:W-:-:S03]  /*4b4b0*/  ISETP.GE.AND P3, PT, R172, c[0x0][0x17c], PT ;  /* 0x00005f00ac007a0c */ /* 0x000fc60003f66270 */
[----:B-1----:R-:W2:Y:S04]  /*4b4c0*/  LDL.LU R165, [R1+0xe10] ;  /* 0x000e100001a57983 */ /* 0x002ea80000300800 */
[----:B------:R-:W3:Y:S01]  /*4b4d0*/  LDL.LU R172, [R1+0x550] ;  /* 0x0005500001ac7983 */ /* 0x000ee20000300800 */
[----:B------:R-:W-:Y:S02]  /*4b4e0*/  ISETP.LT.AND P2, PT, R99, c[0x0][0x178], !P2 ;  /* 0x00005e0063007a0c */ /* 0x000fe40005741270 */
[----:B------:R-:W-:Y:S02]  /*4b4f0*/  ISETP.LT.AND P6, PT, R207, c[0x0][0x178], !P0 ;  /* 0x00005e00cf007a0c */ /* 0x000fe400047c1270 */
[----:B------:R-:W-:Y:S02]  /*4b500*/  ISETP.LT.AND P5, PT, R138, c[0x0][0x178], !P0 ;  /* 0x00005e008a007a0c */ /* 0x000fe400047a1270 */
[----:B------:R-:W-:Y:S01]  /*4b510*/  ISETP.LT.AND P4, PT, R139, c[0x0][0x178], !P0 ;  /* 0x00005e008b007a0c */ /* 0x000fe20004781270 */
[----:B------:R-:W-:Y:S01]  /*4b520*/  IMAD.WIDE R168, R0, 0x4, R162 ;  /* 0x0000000400a87825 */ /* 0x000fe200078e02a2 */
[----:B------:R-:W-:-:S04]  /*4b530*/  IADD3 R170, R252, 0xa9, RZ ;  /* 0x000000a9fcaa7810 */ /* 0x000fc80007ffe0ff */
[----:B------:R-:W-:Y:S01]  /*4b540*/  ISETP.GE.AND P1, PT, R170, c[0x0][0x17c], PT ;  /* 0x00005f00aa007a0c */ /* 0x000fe20003f26270 */
[----:B------:R1:W-:Y:S01]  /*4b550*/  @P2 STG.E [R166.64], R175 ;  /* 0x000000afa6002986 */ /* 0x0003e2000c101904 */
[----:B------:R-:W-:-:S03]  /*4b560*/  IMAD.WIDE R170, R0, 0x4, R160 ;  /* 0x0000000400aa7825 */ /* 0x000fc600078e02a0 */
[----:B-1----:R-:W3:Y:S04]  /*4b570*/  LDL.LU R175, [R1+0x4c4] ;  /* 0x0004c40001af7983 */ /* 0x002ee80000300800 */
[----:B------:R-:W3:Y:S04]  /*4b580*/  LDL.LU R245, [R1+0xe70] ;  /* 0x000e700001f57983 */ /* 0x000ee80000300800 */
[----:B------:R-:W3:Y:S04]  /*4b590*/  LDL.LU R244, [R1+0xa60] ;  /* 0x000a600001f47983 */ /* 0x000ee80000300800 */
[----:B------:R-:W3:Y:S04]  /*4b5a0*/  LDL.LU R250, [R1+0x590] ;  /* 0x0005900001fa7983 */ /* 0x000ee80000300800 */
[----:B------:R-:W3:Y:S04]  /*4b5b0*/  LDL.LU R249, [R1+0x4d0] ;  /* 0x0004d00001f97983 */ /* 0x000ee80000300800 */
[----:B------:R-:W3:Y:S04]  /*4b5c0*/  LDL.LU R248, [R1+0xe74] ;  /* 0x000e740001f87983 */ /* 0x000ee80000300800 */
[----:B--2---:R1:W-:Y:S04]  /*4b5d0*/  @P6 STG.E [R168.64], R165 ;  /* 0x000000a5a8006986 */ /* 0x0043e8000c101904 */
[----:B----4-:R2:W-:Y:S01]  /*4b5e0*/  @P5 STG.E [R170.64], R3 ;  /* 0x00000003aa005986 */ /* 0x0105e2000c101904 */
        /* <DEDUP_REMOVED lines=8> */
[----:B------:R-:W-:Y:S01]  /*4b670*/  ISETP.LT.AND P2, PT, R139, c[0x0][0x178], !P1 ;  /* 0x00005e008b007a0c */ /* 0x000fe20004f41270 */
[----:B------:R-:W-:Y:S01]  /*4b680*/  IMAD.WIDE R166, R3, 0x4, R162 ;  /* 0x0000000403a67825 */ /* 0x000fe200078e02a2 */
[----:B------:R-:W-:-:S03]  /*4b690*/  ISETP.LT.AND P4, PT, R99, c[0x0][0x178], !P1 ;  /* 0x00005e0063007a0c */ /* 0x000fc60004f81270 */
[----:B------:R-:W-:-:S04]  /*4b6a0*/  IMAD.WIDE R168, R3, 0x4, R160 ;  /* 0x0000000403a87825 */ /* 0x000fc800078e02a0 */
[C---:B------:R-:W-:Y:S01]  /*4b6b0*/  IMAD.WIDE R170, R3.reuse, 0x4, R6 ;  /* 0x0000000403aa7825 */ /* 0x040fe200078e0206 */
[----:B------:R-:W-:Y:S01]  /*4b6c0*/  IADD3 R172, R252, 0xab, RZ ;  /* 0x000000abfcac7810 */ /* 0x000fe20007ffe0ff */
[----:B--2---:R1:W-:Y:S04]  /*4b6d0*/  @P0 STG.E [R164.64], R0 ;  /* 0x00000000a4000986 */ /* 0x0043e8000c101904 */
[----:B------:R-:W-:Y:S04]  /*4b6e0*/  @P6 STG.E [R166.64], R251 ;  /* 0x000000fba6006986 */ /* 0x000fe8000c101904 */
[----:B------:R-:W-:Y:S04]  /*4b6f0*/  @P5 STG.E [R168.64], R173 ;  /* 0x000000ada8005986 */ /* 0x000fe8000c101904 */
[----:B------:R2:W-:Y:S01]  /*4b700*/  @P2 STG.E [R170.64], R174 ;  /* 0x000000aeaa002986 */ /* 0x0005e2000c101904 */
[----:B-1----:R-:W-:-:S05]  /*4b710*/  IMAD.WIDE R164, R3, 0x4, R4 ;  /* 0x0000000403a47825 */ /* 0x002fca00078e0204 */
[----:B------:R1:W-:Y:S04]  /*4b720*/  @P4 STG.E [R164.64], R175 ;  /* 0x000000afa4004986 */ /* 0x0003e8000c101904 */
[----:B--2---:R-:W2:Y:S04]  /*4b730*/  LDL.LU R174, [R1+0xa64] ;  /* 0x000a640001ae7983 */ /* 0x004ea80000300800 */
[----:B-1----:R-:W3:Y:S01]  /*4b740*/  LDL.LU R175, [R1+0x594] ;  /* 0x0005940001af7983 */ /* 0x002ee20000300800 */
[----:B------:R-:W-:Y:S02]  /*4b750*/  ISETP.LT.AND P5, PT, R207, c[0x0][0x178], !P3 ;  /* 0x00005e00cf007a0c */ /* 0x000fe40005fa1270 */
[----:B------:R-:W-:Y:S01]  /*4b760*/  ISETP.LT.AND P0, PT, R138, c[0x0][0x178], !P3 ;  /* 0x00005e008a007a0c */ /* 0x000fe20005f01270 */
[----:B------:R-:W4:Y:S01]  /*4b770*/  LDL.LU R173, [R1+0x4d4] ;  /* 0x0004d40001ad7983 */ /* 0x000f220000300800 */
[----:B------:R-:W-:-:S02]  /*4b780*/  ISETP.LT.AND P6, PT, R139, c[0x0][0x178], !P3 ;  /* 0x00005e008b007a0c */ /* 0x000fc40005fc1270 */
[----:B------:R-:W-:Y:S02]  /*4b790*/  IADD3 R3, R3, c[0x0][0x198], RZ ;  /* 0x0000660003037a10 */ /* 0x000fe40007ffe0ff */
[----:B------:R-:W-:Y:S02]  /*4b7a0*/  ISETP.LT.AND P3, PT, R99, c[0x0][0x178], !P3 ;  /* 0x00005e0063007a0c */ /* 0x000fe40005f61270 */
[----:B------:R-:W-:Y:S01]  /*4b7b0*/  ISETP.GE.AND P1, PT, R172, c[0x0][0x17c], PT ;  /* 0x00005f00ac007a0c */ /* 0x000fe20003f26270 */
[----:B------:R-:W-:Y:S01]  /*4b7c0*/  IMAD.WIDE R170, R3, 0x4, R162 ;  /* 0x0000000403aa7825 */ /* 0x000fe200078e02a2 */
[----:B------:R-:W-:Y:S01]  /*4b7d0*/  IADD3 R0, R252, 0xac, RZ ;  /* 0x000000acfc007810 */ /* 0x000fe20007ffe0ff */
[----:B------:R-:W4:Y:S01]  /*4b7e0*/  LDL.LU R172, [R1+0xe90] ;  /* 0x000e900001ac7983 */ /* 0x000f220000300800 */
[----:B------:R-:W-:Y:S01]  /*4b7f0*/  ISETP.LT.AND P4, PT, R207, c[0x0][0x178], !P1 ;  /* 0x00005e00cf007a0c */ /* 0x000fe20004f81270 */
[----:B------:R-:W-:Y:S01]  /*4b800*/  IMAD.WIDE R168, R3, 0x4, R160 ;  /* 0x0000000403a87825 */ /* 0x000fe200078e02a0 */
[----:B------:R-:W-:-:S03]  /*4b810*/  ISETP.GE.AND P2, PT, R0, c[0x0][0x17c], PT ;  /* 0x00005f0000007a0c */ /* 0x000fc60003f46270 */
[C---:B------:R-:W-:Y:S01]  /*4b820*/  IMAD.WIDE R166, R3.reuse, 0x4, R6 ;  /* 0x0000000403a67825 */ /* 0x040fe200078e0206 */
[C---:B------:R-:W-:Y:S01]  /*4b830*/  IADD3 R0, R3.reuse, c[0x0][0x198], RZ ;  /* 0x0000660003007a10 */ /* 0x040fe20007ffe0ff */
[----:B------:R1:W-:Y:S02]  /*4b840*/  @P5 STG.E [R170.64], R245 ;  /* 0x000000f5aa005986 */ /* 0x0003e4000c101904 */
[----:B------:R-:W-:Y:S02]  /*4b850*/  IMAD.WIDE R164, R3, 0x4, R4 ;  /* 0x0000000403a47825 */ /* 0x000fe400078e0204 */
[----:B------:R-:W-:Y:S04]  /*4b860*/  @P0 STG.E [R168.64], R244 ;  /* 0x000000f4a8000986 */ /* 0x000fe8000c101904 */
[----:B------:R1:W-:Y:S04]  /*4b870*/  @P6 STG.E [R166.64], R250 ;  /* 0x000000faa6006986 */ /* 0x0003e8000c101904 */
[----:B------:R-:W4:Y:S01]  /*4b880*/  LDL.LU R251, [R1+0xe20] ;  /* 0x000e200001fb7983 */ /* 0x000f220000300800 */
[----:B-1----:R-:W-:-:S03]  /*4b890*/  IMAD.WIDE R170, R0, 0x4, R162 ;  /* 0x0000000400aa7825 */ /* 0x002fc600078e02a2 */
[----:B------:R1:W-:Y:S01]  /*4b8a0*/  @P3 STG.E [R164.64], R249 ;  /* 0x000000f9a4003986 */ /* 0x0003e2000c101904 */
[----:B------:R-:W-:-:S03]  /*4b8b0*/  ISETP.LT.AND P3, PT, R138, c[0x0][0x178], !P1 ;  /* 0x00005e008a007a0c */ /* 0x000fc60004f61270 */
[----:B------:R1:W-:Y:S01]  /*4b8c0*/  @P4 STG.E [R170.64], R248 ;  /* 0x000000f8aa004986 */ /* 0x0003e2000c101904 */
[----:B------:R-:W-:Y:S01]  /*4b8d0*/  ISETP.LT.AND P4, PT, R139, c[0x0][0x178], !P1 ;  /* 0x00005e008b007a0c */ /* 0x000fe20004f81270 */
[----:B------:R-:W-:Y:S02]  /*4b8e0*/  IMAD.WIDE R166, R0, 0x4, R160 ;  /* 0x0000000400a67825 */ /* 0x000fe400078e02a0 */
[----:B------:R-:W4:Y:S04]  /*4b8f0*/  LDL.LU R250, [R1+0xa40] ;  /* 0x000a400001fa7983 */ /* 0x000f280000300800 */
[----:B-1----:R-:W4:Y:S01]  /*4b900*/  LDL.LU R249, [R1+0x510] ;  /* 0x0005100001f97983 */ /* 0x002f220000300800 */
[----:B------:R-:W-:Y:S02]  /*4b910*/  IADD3 R164, R252, 0xad, RZ ;  /* 0x000000adfca47810 */ /* 0x000fe40007ffe0ff */
[----:B------:R-:W-:Y:S01]  /*4b920*/  ISETP.LT.AND P0, PT, R99, c[0x0][0x178], !P1 ;  /* 0x00005e0063007a0c */ /* 0x000fe20004f01270 */
[----:B------:R-:W4:Y:S01]  /*4b930*/  LDL.LU R248, [R1+0xe94] ;  /* 0x000e940001f87983 */ /* 0x000f220000300800 */
[----:B------:R-:W-:Y:S01]  /*4b940*/  ISETP.GE.AND P1, PT, R164, c[0x0][0x17c], PT ;  /* 0x00005f00a4007a0c */ /* 0x000fe20003f26270 */
[----:B------:R-:W-:-:S02]  /*4b950*/  IMAD.WIDE R164, R0, 0x4, R6 ;  /* 0x0000000400a47825 */ /* 0x000fc400078e0206 */
[----:B--2---:R1:W-:Y:S04]  /*4b960*/  @P3 STG.E [R166.64], R174 ;  /* 0x000000aea6003986 */ /* 0x0043e8000c101904 */
[----:B---3--:R2:W-:Y:S04]  /*4b970*/  @P4 STG.E [R164.64], R175 ;  /* 0x000000afa4004986 */ /* 0x0085e8000c101904 */
[----:B-1----:R-:W3:Y:S04]  /*4b980*/  LDL.LU R174, [R1+0xe24] ;  /* 0x000e240001ae7983 */ /* 0x002ee80000300800 */
[----:B--2---:R-:W2:Y:S01]  /*4b990*/  LDL.LU R175, [R1+0xa44] ;  /* 0x000a440001af7983 */ /* 0x004ea20000300800 */
[----:B------:R-:W-:-:S02]  /*4b9a0*/  ISETP.LT.AND P6, PT, R207, c[0x0][0x178], !P2 ;  /* 0x00005e00cf007a0c */ /* 0x000fc400057c1270 */
[----:B------:R-:W-:Y:S02]  /*4b9b0*/  ISETP.LT.AND P5, PT, R138, c[0x0][0x178], !P2 ;  /* 0x00005e008a007a0c */ /* 0x000fe400057a1270 */
[C---:B------:R-:W-:Y:S01]  /*4b9c0*/  IADD3 R3, R0.reuse, c[0x0][0x198], RZ ;  /* 0x0000660000037a10 */ /* 0x040fe20007ffe0ff */
[----:B------:R-:W-:Y:S01]  /*4b9d0*/  IMAD.WIDE R170, R0, 0x4, R4 ;  /* 0x0000000400aa7825 */ /* 0x000fe200078e0204 */
[----:B------:R-:W-:-:S03]  /*4b9e0*/  ISETP.LT.AND P3, PT, R139, c[0x0][0x178], !P2 ;  /* 0x00005e008b007a0c */ /* 0x000fc60005761270 */
[----:B------:R-:W-:Y:S01]  /*4b9f0*/  IMAD.WIDE R168, R3, 0x4, R162 ;  /* 0x0000000403a87825 */ /* 0x000fe200078e02a2 */
[----:B------:R-:W-:-:S03]  /*4ba00*/  ISETP.LT.AND P2, PT, R99, c[0x0][0x178], !P2 ;  /* 0x00005e0063007a0c */ /* 0x000fc60005741270 */
[----:B------:R-:W-:Y:S01]  /*4ba10*/  IMAD.WIDE R166, R3, 0x4, R160 ;  /* 0x0000000403a67825 */ /* 0x000fe200078e02a0 */
[----:B----4-:R1:W-:Y:S01]  /*4ba20*/  @P0 STG.E [R170.64], R173 ;  /* 0x000000adaa000986 */ /* 0x0103e2000c101904 */
[----:B------:R-:W-:-:S03]  /*4ba30*/  ISETP.LT.AND P0, PT, R138, c[0x0][0x178], !P1 ;  /* 0x00005e008a007a0c */ /* 0x000fc60004f01270 */
[----:B------:R-:W-:Y:S01]  /*4ba40*/  @P6 STG.E [R168.64], R172 ;  /* 0x000000aca8006986 */ /* 0x000fe2000c101904 */
[----:B------:R-:W-:-:S03]  /*4ba50*/  IMAD.WIDE R164, R3, 0x4, R6 ;  /* 0x0000000403a47825 */ /* 0x000fc600078e0206 */
[----:B------:R4:W-:Y:S01]  /*4ba60*/  @P5 STG.E [R166.64], R251 ;  /* 0x000000fba6005986 */ /* 0x0009e2000c101904 */
[----:B------:R-:W-:-:S03]  /*4ba70*/  ISETP.LT.AND P5, PT, R207, c[0x0][0x178], !P1 ;  /* 0x00005e00cf007a0c */ /* 0x000fc60004fa1270 */
[----:B-1----:R-:W2:Y:S01]  /*4ba80*/  LDL.LU R173, [R1+0x514] ;  /* 0x0005140001ad7983 */ /* 0x002ea20000300800 */
[----:B------:R-:W-:-:S03]  /*4ba90*/  IADD3 R0, R3, c[0x0][0x198], RZ ;  /* 0x0000660003007a10 */ /* 0x000fc60007ffe0ff */
[----:B------:R-:W2:Y:S04]  /*4baa0*/  LDL.LU R245, [R1+0xea0] ;  /* 0x000ea00001f57983 */ /* 0x000ea80000300800 */
[----:B------:R-:W2:Y:S01]  /*4bab0*/  LDL.LU R244, [R1+0xe80] ;  /* 0x000e800001f47983 */ /* 0x000ea20000300800 */
[----:B----4-:R-:W-:Y:S01]  /*4bac0*/  IMAD.WIDE R166, R3, 0x4, R4 ;  /* 0x0000000403a67825 */ /* 0x010fe200078e0204 */
[----:B------:R-:W-:Y:S02]  /*4bad0*/  ISETP.LT.AND P4, PT, R139, c[0x0][0x178], !P1 ;  /* 0x00005e008b007a0c */ /* 0x000fe40004f81270 */
[----:B------:R-:W-:Y:S01]  /*4bae0*/  @P3 STG.E [R164.64], R250 ;  /* 0x000000faa4003986 */ /* 0x000fe2000c101904 */
[----:B------:R-:W-:-:S03]  /*4baf0*/  IMAD.WIDE R168, R0, 0x4, R162 ;  /* 0x0000000400a87825 */ /* 0x000fc600078e02a2 */
[----:B------:R1:W-:Y:S04]  /*4bb00*/  @P2 STG.E [R166.64], R249 ;  /* 0x000000f9a6002986 */ /* 0x0003e8000c101904 */
[----:B------:R-:W4:Y:S04]  /*4bb10*/  LDL.LU R251, [R1+0xbe0] ;  /* 0x000be00001fb7983 */ /* 0x000f280000300800 */
[----:B------:R-:W-:Y:S01]  /*4bb20*/  @P5 STG.E [R168.64], R248 ;  /* 0x000000f8a8005986 */ /* 0x000fe2000c101904 */
[----:B-1----:R-:W-:-:S04]  /*4bb30*/  IMAD.WIDE R166, R0, 0x4, R160 ;  /* 0x0000000400a67825 */ /* 0x002fc800078e02a0 */
[----:B------:R-:W-:Y:S01]  /*4bb40*/  IMAD.WIDE R164, R0, 0x4, R6 ;  /* 0x0000000400a47825 */ /* 0x000fe200078e0206 */
[----:B---3--:R1:W-:Y:S04]  /*4bb50*/  @P0 STG.E [R166.64], R174 ;  /* 0x000000aea6000986 */ /* 0x0083e8000c101904 */
[----:B--2---:R2:W-:Y:S04]  /*4bb60*/  @P4 STG.E [R164.64], R175 ;  /* 0x000000afa4004986 */ /* 0x0045e8000c101904 */
[----:B-1----:R-:W3:Y:S04]  /*4bb70*/  LDL.LU R174, [R1+0xea4] ;  /* 0x000ea40001ae7983 */ /* 0x002ee80000300800 */
[----:B------:R-:W3:Y:S04]  /*4bb80*/  LDL.LU R248, [R1+0xe84] ;  /* 0x000e840001f87983 */ /* 0x000ee80000300800 */
[----:B--2---:R-:W2:Y:S01]  /*4bb90*/  LDL.LU R175, [R1+0xbe4] ;  /* 0x000be40001af7983 */ /* 0x004ea20000300800 */
[----:B------:R-:W-:-:S02]  /*4bba0*/  IADD3 R170, R252, 0xae, RZ ;  /* 0x000000aefcaa7810 */ /* 0x000fc40007ffe0ff */
[----:B------:R-:W-:Y:S02]  /*4bbb0*/  ISETP.LT.AND P1, PT, R99, c[0x0][0x178], !P1 ;  /* 0x00005e0063007a0c */ /* 0x000fe40004f21270 */
[C---:B------:R-:W-:Y:S01]  /*4bbc0*/  IADD3 R3, R0.reuse, c[0x0][0x198], RZ ;  /* 0x0000660000037a10 */ /* 0x040fe20007ffe0ff */
[----:B------:R-:W-:Y:S01]  /*4bbd0*/  IMAD.WIDE R164, R0, 0x4, R4 ;  /* 0x0000000400a47825 */ /* 0x000fe200078e0204 */
[----:B------:R-:W-:Y:S01]  /*4bbe0*/  ISETP.GE.AND P6, PT, R170, c[0x0][0x17c], PT ;  /* 0x00005f00aa007a0c */ /* 0x000fe20003fc6270 */
[----:B------:R-:W2:Y:S03]  /*4bbf0*/  LDL.LU R250, [R1+0xc08] ;  /* 0x000c080001fa7983 */ /* 0x000ea60000300800 */
[----:B------:R-:W-:Y:S01]  /*4bc00*/  ISETP.LT.AND P2, PT, R207, c[0x0][0x178], !P6 ;  /* 0x00005e00cf007a0c */ /* 0x000fe20007741270 */
[C---:B------:R-:W-:Y:S01]  /*4bc10*/  IMAD.WIDE R166, R3.reuse, 0x4, R162 ;  /* 0x0000000403a67825 */ /* 0x040fe200078e02a2 */
[----:B------:R-:W-:Y:S01]  /*4bc20*/  ISETP.LT.AND P5, PT, R138, c[0x0][0x178], !P6 ;  /* 0x00005e008a007a0c */ /* 0x000fe200077a1270 */
[----:B------:R-:W2:Y:S01]  /*4bc30*/  LDL.LU R249, [R1+0x5e8] ;  /* 0x0005e80001f97983 */ /* 0x000ea20000300800 */
[----:B------:R-:W-:Y:S01]  /*4bc40*/  IADD3 R171, R252, 0xaf, RZ ;  /* 0x000000affcab7810 */ /* 0x000fe20007ffe0ff */
[----:B------:R-:W-:Y:S01]  /*4bc50*/  IMAD.WIDE R168, R3, 0x4, R160 ;  /* 0x0000000403a87825 */ /* 0x000fe200078e02a0 */
[----:B------:R-:W-:Y:S01]  /*4bc60*/  ISETP.LT.AND P4, PT, R139, c[0x0][0x178], !P6 ;  /* 0x00005e008b007a0c */ /* 0x000fe20007781270 */
[----:B------:R1:W-:Y:S01]  /*4bc70*/  @P1 STG.E [R164.64], R173 ;  /* 0x000000ada4001986 */ /* 0x0003e2000c101904 */
[----:B------:R-:W-:-:S02]  /*4bc80*/  ISETP.GE.AND P3, PT, R171, c[0x0][0x17c], PT ;  /* 0x00005f00ab007a0c */ /* 0x000fc40003f66270 */
[----:B------:R-:W-:-:S03]  /*4bc90*/  ISETP.LT.AND P6, PT, R99, c[0x0][0x178], !P6 ;  /* 0x00005e0063007a0c */ /* 0x000fc600077c1270 */
[----:B------:R4:W-:Y:S01]  /*4bca0*/  @P2 STG.E [R166.64], R245 ;  /* 0x000000f5a6002986 */ /* 0x0009e2000c101904 */
[----:B------:R-:W-:-:S03]  /*4bcb0*/  ISETP.LT.AND P1, PT, R138, c[0x0][0x178], !P3 ;  /* 0x00005e008a007a0c */ /* 0x000fc60005f21270 */
[----:B------:R4:W-:Y:S01]  /*4bcc0*/  @P5 STG.E [R168.64], R244 ;  /* 0x000000f4a8005986 */ /* 0x0009e2000c101904 */
[----:B------:R-:W-:Y:S01]  /*4bcd0*/  ISETP.LT.AND P5, PT, R207, c[0x0][0x178], !P3 ;  /* 0x00005e00cf007a0c */ /* 0x000fe20005fa1270 */
[----:B-1----:R-:W-:Y:S01]  /*4bce0*/  IMAD.WIDE R164, R3, 0x4, R6 ;  /* 0x0000000403a47825 */ /* 0x002fe200078e0206 */
[----:B------:R-:W-:Y:S01]  /*4bcf0*/  ISETP.LT.AND P2, PT, R139, c[0x0][0x178], !P3 ;  /* 0x00005e008b007a0c */ /* 0x000fe20005f41270 */
[----:B------:R-:W2:Y:S02]  /*4bd00*/  LDL.LU R173, [R1+0x3c8] ;  /* 0x0003c80001ad7983 */ /* 0x000ea40000300800 */
[C---:B----4-:R-:W-:Y:S01]  /*4bd10*/  IMAD.WIDE R166, R3.reuse, 0x4, R4 ;  /* 0x0000000403a67825 */ /* 0x050fe200078e0204 */
[----:B------:R-:W-:Y:S01]  /*4bd20*/  IADD3 R3, R3, c[0x0][0x198], RZ ;  /* 0x0000660003037a10 */ /* 0x000fe20007ffe0ff */
[----:B------:R1:W-:Y:S04]  /*4bd30*/  @P4 STG.E [R164.64], R251 ;  /* 0x000000fba4004986 */ /* 0x0003e8000c101904 */
[C---:B------:R-:W-:Y:S01]  /*4bd40*/  IMAD.WIDE R168, R3.reuse, 0x4, R162 ;  /* 0x0000000403a87825 */ /* 0x040fe200078e02a2 */
[----:B------:R4:W-:Y:S03]  /*4bd50*/  @P6 STG.E [R166.64], R246 ;  /* 0x000000f6a6006986 */ /* 0x0009e6000c101904 */
[C---:B-1----:R-:W-:Y:S01]  /*4bd60*/  IMAD.WIDE R164, R3.reuse, 0x4, R160 ;  /* 0x0000000403a47825 */ /* 0x042fe200078e02a0 */
[----:B----4-:R-:W2:Y:S03]  /*4bd70*/  LDL.LU R246, [R1+0x1b2c] ;  /* 0x001b2c0001f67983 */ /* 0x010ea60000300800 */
[----:B------:R-:W-:Y:S01]  /*4bd80*/  IMAD.WIDE R166, R3, 0x4, R6 ;  /* 0x0000000403a67825 */ /* 0x000fe200078e0206 */
[----:B---3--:R1:W-:Y:S04]  /*4bd90*/  @P5 STG.E [R168.64], R174 ;  /* 0x000000aea8005986 */ /* 0x0083e8000c101904 */
[----:B------:R3:W-:Y:S04]  /*4bda0*/  @P1 STG.E [R164.64], R248 ;  /* 0x000000f8a4001986 */ /* 0x0007e8000c101904 */
[----:B-1----:R-:W4:Y:S04]  /*4bdb0*/  LDL.LU R174, [R1+0xc0c] ;  /* 0x000c0c0001ae7983 */ /* 0x002f280000300800 */
[----:B---3--:R-:W3:Y:S04]  /*4bdc0*/  LDL.LU R248, [R1+0x5ec] ;  /* 0x0005ec0001f87983 */ /* 0x008ee80000300800 */
[----:B--2---:R1:W-:Y:S04]  /*4bdd0*/  @P2 STG.E [R166.64], R175 ;  /* 0x000000afa6002986 */ /* 0x0043e8000c101904 */
[----:B-1----:R-:W2:Y:S01]  /*4bde0*/  LDL.LU R175, [R1+0x3cc] ;  /* 0x0003cc0001af7983 */ /* 0x002ea20000300800 */
[----:B------:R-:W-:-:S02]  /*4bdf0*/  IADD3 R170, R252, 0xb0, RZ ;  /* 0x000000b0fcaa7810 */ /* 0x000fc40007ffe0ff */
[----:B------:R-:W-:Y:S02]  /*4be00*/  ISETP.LT.AND P3, PT, R99, c[0x0][0x178], !P3 ;  /* 0x00005e0063007a0c */ /* 0x000fe40005f61270 */
[----:B------:R-:W-:Y:S02]  /*4be10*/  ISETP.GE.AND P0, PT, R170, c[0x0][0x17c], PT ;  /* 0x00005f00aa007a0c */ /* 0x000fe40003f06270 */
[----:B------:R-:W-:Y:S02]  /*4be20*/  IADD3 R0, R252, 0xb1, RZ ;  /* 0x000000b1fc007810 */ /* 0x000fe40007ffe0ff */
[----:B------:R-:W-:Y:S01]  /*4be30*/  ISETP.LT.AND P6, PT, R207, c[0x0][0x178], !P0 ;  /* 0x00005e00cf007a0c */ /* 0x000fe200047c1270 */
[C---:B------:R-:W-:Y:S01]  /*4be40*/  IMAD.WIDE R164, R3.reuse, 0x4, R4 ;  /* 0x0000000403a47825 */ /* 0x040fe200078e0204 */
[----:B------:R-:W-:Y:S02]  /*4be50*/  ISETP.GE.AND P4, PT, R0, c[0x0][0x17c], PT ;  /* 0x00005f0000007a0c */ /* 0x000fe40003f86270 */
[----:B------:R-:W-:-:S02]  /*4be60*/  IADD3 R0, R3, c[0x0][0x198], RZ ;  /* 0x0000660003007a10 */ /* 0x000fc40007ffe0ff */
[----:B------:R-:W-:Y:S01]  /*4be70*/  ISETP.LT.AND P5, PT, R138, c[0x0][0x178], !P0 ;  /* 0x00005e008a007a0c */ /* 0x000fe200047a1270 */
[----:B------:R1:W-:Y:S01]  /*4be80*/  @P3 STG.E [R164.64], R247 ;  /* 0x000000f7a4003986 */ /* 0x0003e2000c101904 */
[----:B------:R-:W-:Y:S01]  /*4be90*/  ISETP.LT.AND P2, PT, R139, c[0x0][0x178], !P0 ;  /* 0x00005e008b007a0c */ /* 0x000fe20004741270 */
[----:B------:R-:W-:Y:S01]  /*4bea0*/  IMAD.WIDE R166, R0, 0x4, R162 ;  /* 0x0000000400a67825 */ /* 0x000fe200078e02a2 */
[----:B------:R-:W-:-:S03]  /*4beb0*/  ISETP.LT.AND P0, PT, R99, c[0x0][0x178], !P0 ;  /* 0x00005e0063007a0c */ /* 0x000fc60004701270 */
[C---:B------:R-:W-:Y:S01]  /*4bec0*/  IMAD.WIDE R168, R0.reuse, 0x4, R160 ;  /* 0x0000000400a87825 */ /* 0x040fe200078e02a0 */
[----:B------:R1:W-:Y:S04]  /*4bed0*/  @P6 STG.E [R166.64], R250 ;  /* 0x000000faa6006986 */ /* 0x0003e8000c101904 */
[----:B-1----:R-:W2:Y:S01]  /*4bee0*/  LDL.LU R247, [R1+0x1b28] ;  /* 0x001b280001f77983 */ /* 0x002ea20000300800 */
[----:B------:R-:W-:Y:S01]  /*4bef0*/  ISETP.LT.AND P6, PT, R207, c[0x0][0x178], !P4 ;  /* 0x00005e00cf007a0c */ /* 0x000fe200067c1270 */
[----:B------:R-:W-:Y:S01]  /*4bf00*/  IMAD.WIDE R164, R0, 0x4, R6 ;  /* 0x0000000400a47825 */ /* 0x000fe200078e0206 */
[----:B------:R-:W-:Y:S01]  /*4bf10*/  ISETP.LT.AND P3, PT, R138, c[0x0][0x178], !P4 ;  /* 0x00005e008a007a0c */ /* 0x000fe20006761270 */
[----:B------:R-:W2:Y:S01]  /*4bf20*/  LDL.LU R244, [R1+0xd38] ;  /* 0x000d380001f47983 */ /* 0x000ea20000300800 */
[----:B------:R-:W-:-:S03]  /*4bf30*/  IADD3 R3, R0, c[0x0][0x198], RZ ;  /* 0x0000660000037a10 */ /* 0x000fc60007ffe0ff */
[----:B------:R-:W2:Y:S04]  /*4bf40*/  LDL.LU R251, [R1+0x6c8] ;  /* 0x0006c80001fb7983 */ /* 0x000ea80000300800 */
[----:B------:R1:W-:Y:S01]  /*4bf50*/  @P5 STG.E [R168.64], R249 ;  /* 0x000000f9a8005986 */ /* 0x0003e2000c101904 */
[----:B------:R-:W-:Y:S01]  /*4bf60*/  ISETP.LT.AND P5, PT, R139, c[0x0][0x178], !P4 ;  /* 0x00005e008b007a0c */ /* 0x000fe200067a1270 */
[----:B------:R-:W-:Y:S02]  /*4bf70*/  IMAD.WIDE R166, R0, 0x4, R4 ;  /* 0x0000000400a67825 */ /* 0x000fe400078e0204 */
[----:B------:R1:W-:Y:S04]  /*4bf80*/  @P2 STG.E [R164.64], R173 ;  /* 0x000000ada4002986 */ /* 0x0003e8000c101904 */
[----:B------:R-:W2:Y:S01]  /*4bf90*/  LDL.LU R250, [R1+0x3d8] ;  /* 0x0003d80001fa7983 */ /* 0x000ea20000300800 */
[----:B-1----:R-:W-:Y:S01]  /*4bfa0*/  IADD3 R168, R252, 0xb3, RZ ;  /* 0x000000b3fca87810 */ /* 0x002fe20007ffe0ff */
[----:B------:R-:W-:-:S03]  /*4bfb0*/  IMAD.WIDE R164, R3, 0x4, R162 ;  /* 0x0000000403a47825 */ /* 0x000fc600078e02a2 */
[----:B------:R-:W-:Y:S01]  /*4bfc0*/  ISETP.GE.AND P2, PT, R168, c[0x0][0x17c], PT ;  /* 0x00005f00a8007a0c */ /* 0x000fe20003f46270 */
[----:B------:R1:W-:Y:S01]  /*4bfd0*/  @P0 STG.E [R166.64], R246 ;  /* 0x000000f6a6000986 */ /* 0x0003e2000c101904 */
[----:B------:R-:W-:-:S03]  /*4bfe0*/  IMAD.WIDE R168, R3, 0x4, R160 ;  /* 0x0000000403a87825 */ /* 0x000fc600078e02a0 */
[----:B------:R-:W2:Y:S04]  /*4bff0*/  LDL.LU R249, [R1+0x378] ;  /* 0x0003780001f97983 */ /* 0x000ea80000300800 */
[----:B------:R-:W2:Y:S01]  /*4c000*/  LDL.LU R173, [R1+0xd3c] ;  /* 0x000d3c0001ad7983 */ /* 0x000ea20000300800 */
[----:B-1----:R-:W-:-:S03]  /*4c010*/  IMAD.WIDE R166, R3, 0x4, R6 ;  /* 0x0000000403a67825 */ /* 0x002fc600078e0206 */
[----:B----4-:R1:W-:Y:S04]  /*4c020*/  @P6 STG.E [R164.64], R174 ;  /* 0x000000aea4006986 */ /* 0x0103e8000c101904 */
[----:B---3--:R3:W-:Y:S04]  /*4c030*/  @P3 STG.E [R168.64], R248 ;  /* 0x000000f8a8003986 */ /* 0x0087e8000c101904 */
[----:B-1----:R-:W4:Y:S04]  /*4c040*/  LDL.LU R174, [R1+0x6cc] ;  /* 0x0006cc0001ae7983 */ /* 0x002f280000300800 */
[----:B---3--:R-:W3:Y:S04]  /*4c050*/  LDL.LU R248, [R1+0x3dc] ;  /* 0x0003dc0001f87983 */ /* 0x008ee80000300800 */
[----:B--2---:R1:W-:Y:S04]  /*4c060*/  @P5 STG.E [R166.64], R175 ;  /* 0x000000afa6005986 */ /* 0x0043e8000c101904 */
[----:B-1----:R-:W2:Y:S01]  /*4c070*/  LDL.LU R175, [R1+0x37c] ;  /* 0x00037c0001af7983 */ /* 0x002ea20000300800 */
[----:B------:R-:W-:-:S02]  /*4c080*/  IADD3 R170, R252, 0xb2, RZ ;  /* 0x000000b2fcaa7810 */ /* 0x000fc40007ffe0ff */
[----:B------:R-:W-:Y:S01]  /*4c090*/  ISETP.LT.AND P4, PT, R99, c[0x0][0x178], !P4 ;  /* 0x00005e0063007a0c */ /* 0x000fe20006781270 */
[----:B------:R-:W-:Y:S01]  /*4c0a0*/  IMAD.WIDE R164, R3, 0x4, R4 ;  /* 0x0000000403a47825 */ /* 0x000fe200078e0204 */
[----:B------:R-:W-:Y:S01]  /*4c0b0*/  ISETP.GE.AND P1, PT, R170, c[0x0][0x17c], PT ;  /* 0x00005f00aa007a0c */ /* 0x000fe20003f26270 */
[----:B------:R-:W2:Y:S03]  /*4c0c0*/  LDL.LU R246, [R1+0xd58] ;  /* 0x000d580001f67983 */ /* 0x000ea60000300800 */
[----:B------:R-:W-:Y:S01]  /*4c0d0*/  ISETP.LT.AND P0, PT, R207, c[0x0][0x178], !P1 ;  /* 0x00005e00cf007a0c */ /* 0x000fe20004f01270 */
[----:B------:R-:W2:Y:S01]  /*4c0e0*/  LDL.LU R172, [R1+0x758] ;  /* 0x0007580001ac7983 */ /* 0x000ea20000300800 */
[----:B------:R-:W-:Y:S02]  /*4c0f0*/  ISETP.LT.AND P3, PT, R138, c[0x0][0x178], !P1 ;  /* 0x00005e008a007a0c */ /* 0x000fe40004f61270 */
[----:B------:R-:W-:Y:S01]  /*4c100*/  IADD3 R3, R3, c[0x0][0x198], RZ ;  /* 0x0000660003037a10 */ /* 0x000fe20007ffe0ff */
[----:B------:R-:W2:Y:S01]  /*4c110*/  LDL.LU R245, [R1+0x488] ;  /* 0x0004880001f57983 */ /* 0x000ea20000300800 */
[----:B------:R-:W-:-:S03]  /*4c120*/  ISETP.LT.AND P6, PT, R139, c[0x0][0x178], !P1 ;  /* 0x00005e008b007a0c */ /* 0x000fc60004fc1270 */
[----:B------:R1:W-:Y:S01]  /*4c130*/  @P4 STG.E [R164.64], R247 ;  /* 0x000000f7a4004986 */ /* 0x0003e2000c101904 */
[----:B------:R-:W-:Y:S01]  /*4c140*/  IMAD.WIDE R166, R3, 0x4, R160 ;  /* 0x0000000403a67825 */ /* 0x000fe200078e02a0 */
[----:B------:R-:W-:Y:S02]  /*4c150*/  ISETP.LT.AND P1, PT, R99, c[0x0][0x178], !P1 ;  /* 0x00005e0063007a0c */ /* 0x000fe40004f21270 */
[----:B------:R-:W-:Y:S02]  /*4c160*/  ISETP.LT.AND P4, PT, R207, c[0x0][0x178], !P2 ;  /* 0x00005e00cf007a0c */ /* 0x000fe40005781270 */
[----:B------:R-:W-:Y:S01]  /*4c170*/  ISETP.LT.AND P5, PT, R138, c[0x0][0x178], !P2 ;  /* 0x00005e008a007a0c */ /* 0x000fe200057a1270 */
[----:B-1----:R-:W-:Y:S01]  /*4c180*/  IMAD.WIDE R164, R3, 0x4, R162 ;  /* 0x0000000403a47825 */ /* 0x002fe200078e02a2 */
[----:B------:R-:W-:-:S04]  /*4c190*/  IADD3 R168, R252, 0xb4, RZ ;  /* 0x000000b4fca87810 */ /* 0x000fc80007ffe0ff */
[----:B------:R1:W-:Y:S01]  /*4c1a0*/  @P0 STG.E [R164.64], R244 ;  /* 0x000000f4a4000986 */ /* 0x0003e2000c101904 */
[----:B------:R-:W-:-:S03]  /*4c1b0*/  IADD3 R0, R3, c[0x0][0x198], RZ ;  /* 0x0000660003007a10 */ /* 0x000fc60007ffe0ff */
[----:B------:R1:W-:Y:S01]  /*4c1c0*/  @P3 STG.E [R166.64], R251 ;  /* 0x000000fba6003986 */ /* 0x0003e2000c101904 */
[----:B------:R-:W-:Y:S02]  /*4c1d0*/  ISETP.LT.AND P3, PT, R139, c[0x0][0x178], !P2 ;  /* 0x00005e008b007a0c */ /* 0x000fe40005761270 */
[----:B------:R-:W-:Y:S01]  /*4c1e0*/  ISETP.GE.AND P0, PT, R168, c[0x0][0x17c], PT ;  /* 0x00005f00a8007a0c */ /* 0x000fe20003f06270 */
[----:B------:R-:W-:-:S04]  /*4c1f0*/  IMAD.WIDE R168, R0, 0x4, R162 ;  /* 0x0000000400a87825 */ /* 0x000fc800078e02a2 */
[----:B-1----:R-:W-:Y:S01]  /*4c200*/  IMAD.WIDE R164, R3, 0x4, R6 ;  /* 0x0000000403a47825 */ /* 0x002fe200078e0206 */
[----:B------:R-:W-:-:S03]  /*4c210*/  ISETP.LT.AND P2, PT, R99, c[0x0][0x178], !P2 ;  /* 0x00005e0063007a0c */ /* 0x000fc60005741270 */
[----:B------:R-:W-:Y:S01]  /*4c220*/  IMAD.WIDE R166, R3, 0x4, R4 ;  /* 0x0000000403a67825 */ /* 0x000fe200078e0204 */
[----:B------:R1:W-:Y:S03]  /*4c230*/  @P6 STG.E [R164.64], R250 ;  /* 0x000000faa4006986 */ /* 0x0003e6000c101904 */
[C---:B------:R-:W-:Y:S01]  /*4c240*/  IMAD.WIDE R170, R0.reuse, 0x4, R160 ;  /* 0x0000000400aa7825 */ /* 0x040fe200078e02a0 */
[----:B------:R1:W-:Y:S04]  /*4c250*/  @P1 STG.E [R166.64], R249 ;  /* 0x000000f9a6001986 */ /* 0x0003e8000c101904 */
[----:B------:R1:W-:Y:S02]  /*4c260*/  @P4 STG.E [R168.64], R173 ;  /* 0x000000ada8004986 */ /* 0x0003e4000c101904 */
[----:B-1----:R-:W-:-:S02]  /*4c270*/  IMAD.WIDE R164, R0, 0x4, R6 ;  /* 0x0000000400a47825 */ /* 0x002fc400078e0206 */
[----:B------:R-:W2:Y:S04]  /*4c280*/  LDL.LU R249, [R1+0x3a8] ;  /* 0x0003a80001f97983 */ /* 0x000ea80000300800 */
[----:B------:R-:W2:Y:S04]  /*4c290*/  LDL.LU R173, [R1+0xd5c] ;  /* 0x000d5c0001ad7983 */ /* 0x000ea80000300800 */
[----:B----4-:R1:W-:Y:S04]  /*4c2a0*/  @P5 STG.E [R170.64], R174 ;  /* 0x000000aeaa005986 */ /* 0x0103e8000c101904 */
[----:B---3--:R3:W-:Y:S04]  /*4c2b0*/  @P3 STG.E [R164.64], R248 ;  /* 0x000000f8a4003986 */ /* 0x0087e8000c101904 */
[----:B-1----:R-:W4:Y:S01]  /*4c2c0*/  LDL.LU R174, [R1+0x75c] ;  /* 0x00075c0001ae7983 */ /* 0x002f220000300800 */
[----:B---3--:R-:W-:-:S03]  /*4c2d0*/  IMAD.WIDE R164, R0, 0x4, R4 ;  /* 0x0000000400a47825 */ /* 0x008fc600078e0204 */
[----:B------:R-:W3:Y:S04]  /*4c2e0*/  LDL.LU R248, [R1+0x48c] ;  /* 0x00048c0001f87983 */ /* 0x000ee80000300800 */
[----:B--2---:R1:W-:Y:S04]  /*4c2f0*/  @P2 STG.E [R164.64], R175 ;  /* 0x000000afa4002986 */ /* 0x0043e8000c101904 */
[----:B-1----:R-:W2:Y:S01]  /*4c300*/  LDL.LU R175, [R1+0x3ac] ;  /* 0x0003ac0001af7983 */ /* 0x002ea20000300800 */
[----:B------:R-:W-:Y:S02]  /*4c310*/  ISETP.LT.AND P6, PT, R207, c[0x0][0x178], !P0 ;  /* 0x00005e00cf007a0c */ /* 0x000fe400047c1270 */
[----:B------:R-:W-:Y:S01]  /*4c320*/  ISETP.LT.AND P4, PT, R138, c[0x0][0x178], !P0 ;  /* 0x00005e008a007a0c */ /* 0x000fe20004781270 */
[----:B------:R-:W2:Y:S01]  /*4c330*/  LDL.LU R244, [R1+0xe08] ;  /* 0x000e080001f47983 */ /* 0x000ea20000300800 */
[----:B------:R-:W-:-:S02]  /*4c340*/  IADD3 R166, R252, 0xb5, RZ ;  /* 0x000000b5fca67810 */ /* 0x000fc40007ffe0ff */
[----:B------:R-:W-:Y:S01]  /*4c350*/  IADD3 R3, R0, c[0x0][0x198], RZ ;  /* 0x0000660000037a10 */ /* 0x000fe20007ffe0ff */
[----:B------:R-:W2:Y:S01]  /*4c360*/  LDL.LU R251, [R1+0x7e8] ;  /* 0x0007e80001fb7983 */ /* 0x000ea20000300800 */
[----:B------:R-:W-:Y:S02]  /*4c370*/  ISETP.LT.AND P5, PT, R139, c[0x0][0x178], !P0 ;  /* 0x00005e008b007a0c */ /* 0x000fe400047a1270 */
[----:B------:R-:W-:Y:S02]  /*4c380*/  IADD3 R168, R252, 0xb6, RZ ;  /* 0x000000b6fca87810 */ /* 0x000fe40007ffe0ff */
[----:B------:R-:W-:Y:S01]  /*4c390*/  ISETP.GE.AND P1, PT, R166, c[0x0][0x17c], PT ;  /* 0x00005f00a6007a0c */ /* 0x000fe20003f26270 */
[C---:B------:R-:W-:Y:S01]  /*4c3a0*/  IMAD.WIDE R166, R3.reuse, 0x4, R162 ;  /* 0x0000000403a67825 */ /* 0x040fe200078e02a2 */
[----:B------:R-:W-:Y:S01]  /*4c3b0*/  ISETP.GE.AND P3, PT, R168, c[0x0][0x17c], PT ;  /* 0x00005f00a8007a0c */ /* 0x000fe20003f66270 */
[----:B------:R-:W2:Y:S02]  /*4c3c0*/  LDL.LU R250, [R1+0x4e8] ;  /* 0x0004e80001fa7983 */ /* 0x000ea40000300800 */
[----:B------:R-:W-:Y:S01]  /*4c3d0*/  IMAD.WIDE R168, R3, 0x4, R160 ;  /* 0x0000000403a87825 */ /* 0x000fe200078e02a0 */
[----:B------:R-:W-:Y:S01]  /*4c3e0*/  ISETP.LT.AND P0, PT, R99, c[0x0][0x178], !P0 ;  /* 0x00005e0063007a0c */ /* 0x000fe20004701270 */
[----:B------:R-:W-:Y:S02]  /*4c3f0*/  @P6 STG.E [R166.64], R246 ;  /* 0x000000f6a6006986 */ /* 0x000fe4000c101904 */
[----:B------:R-:W-:-:S02]  /*4c400*/  IMAD.WIDE R170, R3, 0x4, R6 ;  /* 0x0000000403aa7825 */ /* 0x000fc400078e0206 */
[----:B------:R-:W-:Y:S01]  /*4c410*/  @P4 STG.E [R168.64], R172 ;  /* 0x000000aca8004986 */ /* 0x000fe2000c101904 */
[----:B------:R-:W-:-:S03]  /*4c420*/  ISETP.LT.AND P4, PT, R207, c[0x0][0x178], !P1 ;  /* 0x00005e00cf007a0c */ /* 0x000fc60004f81270 */
[----:B------:R1:W-:Y:S01]  /*4c430*/  @P5 STG.E [R170.64], R245 ;  /* 0x000000f5aa005986 */ /* 0x0003e2000c101904 */
[----:B------:R-:W-:Y:S02]  /*4c440*/  ISETP.LT.AND P5, PT, R138, c[0x0][0x178], !P1 ;  /* 0x00005e008a007a0c */ /* 0x000fe40004fa1270 */
[----:B------:R-:W-:Y:S01]  /*4c450*/  ISETP.LT.AND P2, PT, R139, c[0x0][0x178], !P1 ;  /* 0x00005e008b007a0c */ /* 0x000fe20004f41270 */
[----:B------:R-:W-:Y:S01]  /*4c460*/  IMAD.WIDE R164, R3, 0x4, R4 ;  /* 0x0000000403a47825 */ /* 0x000fe200078e0204 */
[----:B------:R-:W-:Y:S02]  /*4c470*/  ISETP.LT.AND P1, PT, R99, c[0x0][0x178], !P1 ;  /* 0x00005e0063007a0c */ /* 0x000fe40004f21270 */
[----:B-1----:R-:W-:-:S05]  /*4c480*/  IADD3 R170, R3, c[0x0][0x198], RZ ;  /* 0x0000660003aa7a10 */ /* 0x002fca0007ffe0ff */
[----:B------:R-:W-:-:S04]  /*4c490*/  IMAD.WIDE R166, R170, 0x4, R162 ;  /* 0x00000004aaa67825 */ /* 0x000fc800078e02a2 */
[C---:B------:R-:W-:Y:S01]  /*4c4a0*/  IMAD.WIDE R168, R170.reuse, 0x4, R160 ;  /* 0x00000004aaa87825 */ /* 0x040fe200078e02a0 */
[----:B------:R1:W-:Y:S04]  /*4c4b0*/  @P0 STG.E [R164.64], R249 ;  /* 0x000000f9a4000986 */ /* 0x0003e8000c101904 */
[----:B------:R1:W-:Y:S02]  /*4c4c0*/  @P4 STG.E [R166.64], R173 ;  /* 0x000000ada6004986 */ /* 0x0003e4000c101904 */
[C---:B-1----:R-:W-:Y:S02]  /*4c4d0*/  IMAD.WIDE R164, R170.reuse, 0x4, R6 ;  /* 0x00000004aaa47825 */ /* 0x042fe400078e0206 */
[----:B------:R-:W2:Y:S02]  /*4c4e0*/  LDL.LU R249, [R1+0x3b8] ;  /* 0x0003b80001f97983 */ /* 0x000ea40000300800 */
[----:B------:R-:W-:-:S02]  /*4c4f0*/  IMAD.WIDE R166, R170, 0x4, R4 ;  /* 0x00000004aaa67825 */ /* 0x000fc400078e0204 */
[----:B------:R-:W2:Y:S04]  /*4c500*/  LDL.LU R173, [R1+0xe0c] ;  /* 0x000e0c0001ad7983 */ /* 0x000ea80000300800 */
[----:B----4-:R1:W-:Y:S04]  /*4c510*/  @P5 STG.E [R168.64], R174 ;  /* 0x000000aea8005986 */ /* 0x0103e8000c101904 */
[----:B---3--:R-:W-:Y:S04]  /*4c520*/  @P2 STG.E [R164.64], R248 ;  /* 0x000000f8a4002986 */ /* 0x008fe8000c101904 */
[----:B-1----:R-:W3:Y:S04]  /*4c530*/  LDL.LU R174, [R1+0x7ec] ;  /* 0x0007ec0001ae7983 */ /* 0x002ee80000300800 */
[----:B--2---:R1:W-:Y:S04]  /*4c540*/  @P1 STG.E [R166.64], R175 ;  /* 0x000000afa6001986 */ /* 0x0043e8000c101904 */
[----:B-1----:R-:W2:Y:S01]  /*4c550*/  LDL.LU R175, [R1+0x4ec] ;  /* 0x0004ec0001af7983 */ /* 0x002ea20000300800 */
[----:B------:R-:W-:-:S02]  /*4c560*/  IADD3 R0, R252, 0xb7, RZ ;  /* 0x000000b7fc007810 */ /* 0x000fc40007ffe0ff */
[----:B------:R-:W-:Y:S01]  /*4c570*/  ISETP.LT.AND P6, PT, R207, c[0x0][0x178], !P3 ;  /* 0x00005e00cf007a0c */ /* 0x000fe20005fc1270 */
[----:B------:R-:W4:Y:S01]  /*4c580*/  LDL.LU R248, [R1+0x3bc] ;  /* 0x0003bc0001f87983 */ /* 0x000f220000300800 */
[----:B------:R-:W-:Y:S02]  /*4c590*/  ISETP.GE.AND P0, PT, R0, c[0x0][0x17c], PT ;  /* 0x00005f0000007a0c */ /* 0x000fe40003f06270 */
[----:B------:R-:W-:Y:S01]  /*4c5a0*/  ISETP.LT.AND P5, PT, R138, c[0x0][0x178], !P3 ;  /* 0x00005e008a007a0c */ /* 0x000fe20005fa1270 */
[----:B------:R-:W4:Y:S01]  /*4c5b0*/  LDL.LU R247, [R1+0x878] ;  /* 0x0008780001f77983 */ /* 0x000f220000300800 */
[----:B------:R-:W-:Y:S02]  /*4c5c0*/  IADD3 R0, R170, c[0x0][0x198], RZ ;  /* 0x00006600aa007a10 */ /* 0x000fe40007ffe0ff */
[----:B------:R-:W-:Y:S01]  /*4c5d0*/  ISETP.LT.AND P4, PT, R139, c[0x0][0x178], !P3 ;  /* 0x00005e008b007a0c */ /* 0x000fe20005f81270 */
[----:B------:R-:W4:Y:S02]  /*4c5e0*/  LDL.LU R172, [R1+0x558] ;  /* 0x0005580001ac7983 */ /* 0x000f240000300800 */
[----:B------:R-:W-:Y:S01]  /*4c5f0*/  IMAD.WIDE R168, R0, 0x4, R162 ;  /* 0x0000000400a87825 */ /* 0x000fe200078e02a2 */
[----:B------:R-:W-:-:S03]  /*4c600*/  ISETP.LT.AND P3, PT, R99, c[0x0][0x178], !P3 ;  /* 0x00005e0063007a0c */ /* 0x000fc60005f61270 */
[C---:B------:R-:W-:Y:S01]  /*4c610*/  IMAD.WIDE R166, R0.reuse, 0x4, R160 ;  /* 0x0000000400a67825 */ /* 0x040fe200078e02a0 */
[----:B------:R1:W-:Y:S01]  /*4c620*/  @P6 STG.E [R168.64], R244 ;  /* 0x000000f4a8006986 */ /* 0x0003e2000c101904 */
[----:B------:R-:W-:Y:S02]  /*4c630*/  ISETP.LT.AND P6, PT, R207, c[0x0][0x178], !P0 ;  /* 0x00005e00cf007a0c */ /* 0x000fe400047c1270 */
[----:B------:R-:W-:Y:S01]  /*4c640*/  IMAD.WIDE R164, R0, 0x4, R6 ;  /* 0x0000000400a47825 */ /* 0x000fe200078e0206 */
[----:B------:R-:W-:Y:S01]  /*4c650*/  ISETP.LT.AND P2, PT, R138, c[0x0][0x178], !P0 ;  /* 0x00005e008a007a0c */ /* 0x000fe20004741270 */
[----:B------:R1:W-:Y:S01]  /*4c660*/  @P5 STG.E [R166.64], R251 ;  /* 0x000000fba6005986 */ /* 0x0003e2000c101904 */
[----:B------:R-:W-:Y:S02]  /*4c670*/  ISETP.LT.AND P5, PT, R139, c[0x0][0x178], !P0 ;  /* 0x00005e008b007a0c */ /* 0x000fe400047a1270 */
[----:B------:R-:W-:Y:S01]  /*4c680*/  IADD3 R170, R0, c[0x0][0x198], RZ ;  /* 0x0000660000aa7a10 */ /* 0x000fe20007ffe0ff */
[----:B------:R1:W-:Y:S01]  /*4c690*/  @P4 STG.E [R164.64], R250 ;  /* 0x000000faa4004986 */ /* 0x0003e2000c101904 */
[----:B------:R-:W-:-:S03]  /*4c6a0*/  IADD3 R3, R252, 0xb8, RZ ;  /* 0x000000b8fc037810 */ /* 0x000fc60007ffe0ff */
[----:B-1----:R-:W-:Y:S01]  /*4c6b0*/  IMAD.WIDE R168, R170, 0x4, R160 ;  /* 0x00000004aaa87825 */ /* 0x002fe200078e02a0 */
[----:B------:R-:W-:Y:S02]  /*4c6c0*/  ISETP.GE.AND P1, PT, R3, c[0x0][0x17c], PT ;  /* 0x00005f0003007a0c */ /* 0x000fe40003f26270 */
[----:B------:R-:W-:Y:S01]  /*4c6d0*/  IADD3 R3, R252, 0xb9, RZ ;  /* 0x000000b9fc037810 */ /* 0x000fe20007ffe0ff */
[----:B------:R-:W-:Y:S01]  /*4c6e0*/  IMAD.WIDE R166, R170, 0x4, R162 ;  /* 0x00000004aaa67825 */ /* 0x000fe200078e02a2 */
[----:B------:R-:W4:Y:S03]  /*4c6f0*/  LDL.LU R251, [R1+0x4c8] ;  /* 0x0004c80001fb7983 */ /* 0x000f260000300800 */
[----:B------:R-:W-:Y:S01]  /*4c700*/  IMAD.WIDE R164, R0, 0x4, R4 ;  /* 0x0000000400a47825 */ /* 0x000fe200078e0204 */
[----:B------:R-:W-:Y:S02]  /*4c710*/  ISETP.GE.AND P4, PT, R3, c[0x0][0x17c], PT ;  /* 0x00005f0003007a0c */ /* 0x000fe40003f86270 */
[----:B------:R-:W-:-:S02]  /*4c720*/  IADD3 R3, R252, 0xba, RZ ;  /* 0x000000bafc037810 */ /* 0x000fc40007ffe0ff */
[----:B------:R1:W-:Y:S04]  /*4c730*/  @P3 STG.E [R164.64], R249 ;  /* 0x000000f9a4003986 */ /* 0x0003e8000c101904 */
[----:B------:R-:W-:Y:S01]  /*4c740*/  @P6 STG.E [R166.64], R173 ;  /* 0x000000ada6006986 */ /* 0x000fe2000c101904 */
[----:B-1----:R-:W-:-:S03]  /*4c750*/  IMAD.WIDE R164, R170, 0x4, R6 ;  /* 0x00000004aaa47825 */ /* 0x002fc600078e0206 */
[----:B---3--:R-:W-:Y:S04]  /*4c760*/  @P2 STG.E [R168.64], R174 ;  /* 0x000000aea8002986 */ /* 0x008fe8000c101904 */
[----:B--2---:R1:W-:Y:S01]  /*4c770*/  @P5 STG.E [R164.64], R175 ;  /* 0x000000afa4005986 */ /* 0x0043e2000c101904 */
[----:B------:R-:W-:-:S03]  /*4c780*/  ISETP.GE.AND P5, PT, R3, c[0x0][0x17c], PT ;  /* 0x00005f0003007a0c */ /* 0x000fc60003fa6270 */
[----:B-1----:R-:W2:Y:S04]  /*4c790*/  LDL.LU R175, [R1+0xe1c] ;  /* 0x000e1c0001af7983 */ /* 0x002ea80000300800 */
[----:B------:R-:W3:Y:S04]  /*4c7a0*/  LDL.LU R250, [R1+0x87c] ;  /* 0x00087c0001fa7983 */ /* 0x000ee80000300800 */
[----:B------:R-:W2:Y:S04]  /*4c7b0*/  LDL.LU R173, [R1+0x55c] ;  /* 0x00055c0001ad7983 */ /* 0x000ea80000300800 */
[----:B------:R-:W2:Y:S04]  /*4c7c0*/  LDL.LU R174, [R1+0x4cc] ;  /* 0x0004cc0001ae7983 */ /* 0x000ea80000300800 */
[----:B------:R-:W2:Y:S01]  /*4c7d0*/  LDL.LU R3, [R1+0xe18] ;  /* 0x000e180001037983 */ /* 0x000ea20000300800 */
[----:B------:R-:W-:-:S02]  /*4c7e0*/  ISETP.LT.AND P0, PT, R99, c[0x0][0x178], !P0 ;  /* 0x00005e0063007a0c */ /* 0x000fc40004701270 */
[----:B------:R-:W-:Y:S01]  /*4c7f0*/  ISETP.LT.AND P6, PT, R207, c[0x0][0x178], !P1 ;  /* 0x00005e00cf007a0c */ /* 0x000fe20004fc1270 */
[----:B------:R-:W3:Y:S01]  /*4c800*/  LDL.LU R246, [R1+0xe78] ;  /* 0x000e780001f67983 */ /* 0x000ee20000300800 */
[----:B------:R-:W-:Y:S02]  /*4c810*/  ISETP.LT.AND P3, PT, R138, c[0x0][0x178], !P1 ;  /* 0x00005e008a007a0c */ /* 0x000fe40004f61270 */
[----:B------:R-:W-:Y:S01]  /*4c820*/  ISETP.LT.AND P2, PT, R139, c[0x0][0x178], !P1 ;  /* 0x00005e008b007a0c */ /* 0x000fe20004f41270 */
[----:B------:R-:W3:Y:S01]  /*4c830*/  LDL.LU R245, [R1+0xa68] ;  /* 0x000a680001f57983 */ /* 0x000ee20000300800 */
[C---:B------:R-:W-:Y:S01]  /*4c840*/  IADD3 R0, R170.reuse, c[0x0][0x198], RZ ;  /* 0x00006600aa007a10 */ /* 0x040fe20007ffe0ff */
[----:B------:R-:W-:Y:S01]  /*4c850*/  IMAD.WIDE R170, R170, 0x4, R4 ;  /* 0x00000004aaaa7825 */ /* 0x000fe200078e0204 */
[----:B------:R-:W-:Y:S01]  /*4c860*/  ISETP.LT.AND P1, PT, R99, c[0x0][0x178], !P1 ;  /* 0x00005e0063007a0c */ /* 0x000fe20004f21270 */
[----:B------:R-:W3:Y:S02]  /*4c870*/  LDL.LU R244, [R1+0x598] ;  /* 0x0005980001f47983 */ /* 0x000ee40000300800 */
[----:B------:R-:W-:-:S04]  /*4c880*/  IMAD.WIDE R164, R0, 0x4, R162 ;  /* 0x0000000400a47825 */ /* 0x000fc800078e02a2 */
[C---:B------:R-:W-:Y:S01]  /*4c890*/  IMAD.WIDE R166, R0.reuse, 0x4, R160 ;  /* 0x0000000400a67825 */ /* 0x040fe200078e02a0 */
[----:B----4-:R1:W-:Y:S03]  /*4c8a0*/  @P0 STG.E [R170.64], R248 ;  /* 0x000000f8aa000986 */ /* 0x0103e6000c101904 */
[C---:B------:R-:W-:Y:S01]  /*4c8b0*/  IMAD.WIDE R168, R0.reuse, 0x4, R6 ;  /* 0x0000000400a87825 */ /* 0x040fe200078e0206 */
[----:B------:R-:W4:Y:S03]  /*4c8c0*/  LDL.LU R249, [R1+0x4d8] ;  /* 0x0004d80001f97983 */ /* 0x000f260000300800 */
[----:B-1----:R-:W-:Y:S01]  /*4c8d0*/  IMAD.WIDE R170, R0, 0x4, R4 ;  /* 0x0000000400aa7825 */ /* 0x002fe200078e0204 */
[----:B------:R-:W3:Y:S04]  /*4c8e0*/  LDL.LU R248, [R1+0xe7c] ;  /* 0x000e7c0001f87983 */ /* 0x000ee80000300800 */
[----:B--2---:R1:W-:Y:S04]  /*4c8f0*/  @P6 STG.E [R164.64], R3 ;  /* 0x00000003a4006986 */ /* 0x0043e8000c101904 */
[----:B------:R-:W-:Y:S04]  /*4c900*/  @P3 STG.E [R166.64], R247 ;  /* 0x000000f7a6003986 */ /* 0x000fe8000c101904 */
[----:B------:R2:W-:Y:S01]  /*4c910*/  @P2 STG.E [R168.64], R172 ;  /* 0x000000aca8002986 */ /* 0x0005e2000c101904 */
[----:B------:R-:W-:-:S02]  /*4c920*/  ISETP.LT.AND P2, PT, R207, c[0x0][0x178], !P4 ;  /* 0x00005e00cf007a0c */ /* 0x000fc40006741270 */
[----:B-1----:R-:W-:Y:S01]  /*4c930*/  IADD3 R3, R0, c[0x0][0x198], RZ ;  /* 0x0000660000037a10 */ /* 0x002fe20007ffe0ff */
[----:B------:R-:W-:Y:S04]  /*4c940*/  @P1 STG.E [R170.64], R251 ;  /* 0x000000fbaa001986 */ /* 0x000fe8000c101904 */
[----:B--2---:R-:W-:-:S06]  /*4c950*/  IMAD.WIDE R168, R3, 0x4, R162 ;  /* 0x0000000403a87825 */ /* 0x004fcc00078e02a2 */
[----:B------:R1:W-:Y:S04]  /*4c960*/  @P2 STG.E [R168.64], R175 ;  /* 0x000000afa8002986 */ /* 0x0003e8000c101904 */
[----:B-1----:R-:W2:Y:S01]  /*4c970*/  LDL.LU R175, [R1+0xa6c] ;  /* 0x000a6c0001af7983 */ /* 0x002ea20000300800 */
[----:B------:R-:W-:Y:S02]  /*4c980*/  ISETP.LT.AND P3, PT, R138, c[0x0][0x178], !P4 ;  /* 0x00005e008a007a0c */ /* 0x000fe40006761270 */
[----:B------:R-:W-:Y:S02]  /*4c990*/  ISETP.LT.AND P1, PT, R139, c[0x0][0x178], !P4 ;  /* 0x00005e008b007a0c */ /* 0x000fe40006721270 */
[----:B------:R-:W-:Y:S02]  /*4c9a0*/  IADD3 R0, R252, 0xbb, RZ ;  /* 0x000000bbfc007810 */ /* 0x000fe40007ffe0ff */
[----:B------:R-:W-:Y:S01]  /*4c9b0*/  ISETP.LT.AND P4, PT, R99, c[0x0][0x178], !P4 ;  /* 0x00005e0063007a0c */ /* 0x000fe20006781270 */
[----:B------:R-:W-:Y:S01]  /*4c9c0*/  IMAD.WIDE R164, R3, 0x4, R160 ;  /* 0x0000000403a47825 */ /* 0x000fe200078e02a0 */
[----:B------:R-:W-:-:S02]  /*4c9d0*/  ISETP.LT.AND P6, PT, R207, c[0x0][0x178], !P5 ;  /* 0x00005e00cf007a0c */ /* 0x000fc40006fc1270 */
[----:B------:R-:W-:Y:S01]  /*4c9e0*/  ISETP.GE.AND P0, PT, R0, c[0x0][0x17c], PT ;  /* 0x00005f0000007a0c */ /* 0x000fe20003f06270 */
[C---:B------:R-:W-:Y:S01]  /*4c9f0*/  IMAD.WIDE R166, R3.reuse, 0x4, R6 ;  /* 0x0000000403a67825 */ /* 0x040fe200078e0206 */
[C---:B------:R-:W-:Y:S01]  /*4ca00*/  IADD3 R0, R3.reuse, c[0x0][0x198], RZ ;  /* 0x0000660003007a10 */ /* 0x040fe20007ffe0ff */
[----:B---3--:R1:W-:Y:S02]  /*4ca10*/  @P3 STG.E [R164.64], R250 ;  /* 0x000000faa4003986 */ /* 0x0083e4000c101904 */
[----:B------:R-:W-:Y:S02]  /*4ca20*/  IMAD.WIDE R168, R3, 0x4, R4 ;  /* 0x0000000403a87825 */ /* 0x000fe400078e0204 */
[----:B------:R3:W-:Y:S01]  /*4ca30*/  @P1 STG.E [R166.64], R173 ;  /* 0x000000ada6001986 */ /* 0x0007e2000c101904 */
[----:B------:R-:W-:Y:S02]  /*4ca40*/  ISETP.LT.AND P1, PT, R138, c[0x0][0x178], !P5 ;  /* 0x00005e008a007a0c */ /* 0x000fe40006f21270 */
[----:B------:R-:W-:Y:S01]  /*4ca50*/  ISETP.LT.AND P3, PT, R139, c[0x0][0x178], !P5 ;  /* 0x00005e008b007a0c */ /* 0x000fe20006f61270 */
[----:B------:R4:W-:Y:S01]  /*4ca60*/  @P4 STG.E [R168.64], R174 ;  /* 0x000000aea8004986 */ /* 0x0009e2000c101904 */
[----:B-1----:R-:W-:Y:S01]  /*4ca70*/  IMAD.WIDE R164, R0, 0x4, R162 ;  /* 0x0000000400a47825 */ /* 0x002fe200078e02a2 */
[----:B------:R-:W-:-:S02]  /*4ca80*/  ISETP.LT.AND P5, PT, R99, c[0x0][0x178], !P5 ;  /* 0x00005e0063007a0c */ /* 0x000fc40006fa1270 */
[----:B---3--:R-:W3:Y:S01]  /*4ca90*/  LDL.LU R173, [R1+0x59c] ;  /* 0x00059c0001ad7983 */ /* 0x008ee20000300800 */
[----:B------:R-:W-:-:S03]  /*4caa0*/  ISETP.LT.AND P4, PT, R138, c[0x0][0x178], !P0 ;  /* 0x00005e008a007a0c */ /* 0x000fc60004781270 */
[----:B------:R1:W-:Y:S01]  /*4cab0*/  @P6 STG.E [R164.64], R246 ;  /* 0x000000f6a4006986 */ /* 0x0003e2000c101904 */
[----:B------:R-:W-:Y:S01]  /*4cac0*/  ISETP.LT.AND P6, PT, R207, c[0x0][0x178], !P0 ;  /* 0x00005e00cf007a0c */ /* 0x000fe200047c1270 */
[----:B------:R-:W-:Y:S01]  /*4cad0*/  IMAD.WIDE R166, R0, 0x4, R160 ;  /* 0x0000000400a67825 */ /* 0x000fe200078e02a0 */
[----:B----4-:R-:W-:Y:S01]  /*4cae0*/  IADD3 R168, R252, 0xbc, RZ ;  /* 0x000000bcfca87810 */ /* 0x010fe20007ffe0ff */
[----:B------:R-:W4:Y:S01]  /*4caf0*/  LDL.LU R174, [R1+0x4dc] ;  /* 0x0004dc0001ae7983 */ /* 0x000f220000300800 */
[----:B------:R-:W-:Y:S02]  /*4cb00*/  IADD3 R3, R0, c[0x0][0x198], RZ ;  /* 0x0000660000037a10 */ /* 0x000fe40007ffe0ff */
[----:B------:R-:W-:Y:S01]  /*4cb10*/  ISETP.GE.AND P2, PT, R168, c[0x0][0x17c], PT ;  /* 0x00005f00a8007a0c */ /* 0x000fe20003f46270 */
[----:B------:R-:W-:-:S04]  /*4cb20*/  IMAD.WIDE R168, R0, 0x4, R4 ;  /* 0x0000000400a87825 */ /* 0x000fc800078e0204 */
[----:B-1----:R-:W-:Y:S01]  /*4cb30*/  IMAD.WIDE R164, R0, 0x4, R6 ;  /* 0x0000000400a47825 */ /* 0x002fe200078e0206 */
[----:B------:R1:W-:Y:S04]  /*4cb40*/  @P1 STG.E [R166.64], R245 ;  /* 0x000000f5a6001986 */ /* 0x0003e8000c101904 */
[----:B------:R-:W4:Y:S04]  /*4cb50*/  LDL.LU R172, [R1+0xe98] ;  /* 0x000e980001ac7983 */ /* 0x000f280000300800 */
[----:B------:R1:W-:Y:S02]  /*4cb60*/  @P3 STG.E [R164.64], R244 ;  /* 0x000000f4a4003986 */ /* 0x0003e4000c101904 */
[----:B-1----:R-:W-:-:S02]  /*4cb70*/  IMAD.WIDE R166, R3, 0x4, R162 ;  /* 0x0000000403a67825 */ /* 0x002fc400078e02a2 */
[----:B------:R-:W4:Y:S04]  /*4cb80*/  LDL.LU R251, [R1+0xe28] ;  /* 0x000e280001fb7983 */ /* 0x000f280000300800 */
[----:B------:R1:W-:Y:S01]  /*4cb90*/  @P5 STG.E [R168.64], R249 ;  /* 0x000000f9a8005986 */ /* 0x0003e2000c101904 */
[----:B------:R-:W-:-:S03]  /*4cba0*/  IMAD.WIDE R164, R3, 0x4, R160 ;  /* 0x0000000403a47825 */ /* 0x000fc600078e02a0 */
[----:B------:R-:W4:Y:S04]  /*4cbb0*/  LDL.LU R250, [R1+0xa48] ;  /* 0x000a480001fa7983 */ /* 0x000f280000300800 */
[----:B------:R-:W-:Y:S04]  /*4cbc0*/  @P6 STG.E [R166.64], R248 ;  /* 0x000000f8a6006986 */ /* 0x000fe8000c101904 */
[----:B-1----:R-:W4:Y:S04]  /*4cbd0*/  LDL.LU R249, [R1+0x518] ;  /* 0x0005180001f97983 */ /* 0x002f280000300800 */
[----:B--2---:R1:W-:Y:S04]  /*4cbe0*/  @P4 STG.E [R164.64], R175 ;  /* 0x000000afa4004986 */ /* 0x0043e8000c101904 */
[----:B-1----:R-:W2:Y:S04]  /*4cbf0*/  LDL.LU R175, [R1+0xe9c] ;  /* 0x000e9c0001af7983 */ /* 0x002ea80000300800 */
[----:B------:R-:W2:Y:S01]  /*4cc00*/  LDL.LU R248, [R1+0xe2c] ;  /* 0x000e2c0001f87983 */ /* 0x000ea20000300800 */
[----:B------:R-:W-:-:S02]  /*4cc10*/  ISETP.LT.AND P5, PT, R139, c[0x0][0x178], !P0 ;  /* 0x00005e008b007a0c */ /* 0x000fc400047a1270 */
[----:B------:R-:W-:Y:S01]  /*4cc20*/  ISETP.LT.AND P0, PT, R99, c[0x0][0x178], !P0 ;  /* 0x00005e0063007a0c */ /* 0x000fe20004701270 */
[----:B------:R-:W-:Y:S01]  /*4cc30*/  IMAD.WIDE R164, R3, 0x4, R6 ;  /* 0x0000000403a47825 */ /* 0x000fe200078e0206 */
[----:B------:R-:W-:Y:S02]  /*4cc40*/  IADD3 R0, R252, 0xbd, RZ ;  /* 0x000000bdfc007810 */ /* 0x000fe40007ffe0ff */
[----:B------:R-:W-:Y:S01]  /*4cc50*/  ISETP.LT.AND P1, PT, R207, c[0x0][0x178], !P2 ;  /* 0x00005e00cf007a0c */ /* 0x000fe20005721270 */
[C---:B------:R-:W-:Y:S01]  /*4cc60*/  IMAD.WIDE R166, R3.reuse, 0x4, R4 ;  /* 0x0000000403a67825 */ /* 0x040fe200078e0204 */
[----:B------:R-:W-:Y:S02]  /*4cc70*/  ISETP.LT.AND P3, PT, R138, c[0x0][0x178], !P2 ;  /* 0x00005e008a007a0c */ /* 0x000fe40005761270 */
[----:B------:R-:W-:Y:S02]  /*4cc80*/  IADD3 R3, R3, c[0x0][0x198], RZ ;  /* 0x0000660003037a10 */ /* 0x000fe40007ffe0ff */
[----:B------:R-:W-:Y:S01]  /*4cc90*/  ISETP.GE.AND P4, PT, R0, c[0x0][0x17c], PT ;  /* 0x00005f0000007a0c */ /* 0x000fe20003f86270 */
[----:B---3--:R1:W-:Y:S01]  /*4cca0*/  @P5 STG.E [R164.64], R173 ;  /* 0x000000ada4005986 */ /* 0x0083e2000c101904 */
[----:B------:R-:W-:-:S02]  /*4ccb0*/  ISETP.LT.AND P6, PT, R139, c[0x0][0x178], !P2 ;  /* 0x00005e008b007a0c */ /* 0x000fc400057c1270 */
[----:B------:R-:W-:Y:S02]  /*4ccc0*/  ISETP.LT.AND P2, PT, R99, c[0x0][0x178], !P2 ;  /* 0x00005e0063007a0c */ /* 0x000fe40005741270 */
[----:B------:R-:W-:Y:S01]  /*4ccd0*/  IADD3 R168, R252, 0xbe, RZ ;  /* 0x000000befca87810 */ /* 0x000fe20007ffe0ff */
[----:B----4-:R3:W-:Y:S01]  /*4cce0*/  @P0 STG.E [R166.64], R174 ;  /* 0x000000aea6000986 */ /* 0x0107e2000c101904 */
[----:B------:R-:W-:-:S03]  /*4ccf0*/  ISETP.LT.AND P0, PT, R207, c[0x0][0x178], !P4 ;  /* 0x00005e00cf007a0c */ /* 0x000fc60006701270 */
[----:B-1----:R-:W4:Y:S01]  /*4cd00*/  LDL.LU R173, [R1+0xa4c] ;  /* 0x000a4c0001ad7983 */ /* 0x002f220000300800 */
[C---:B------:R-:W-:Y:S01]  /*4cd10*/  IMAD.WIDE R164, R3.reuse, 0x4, R162 ;  /* 0x0000000403a47825 */ /* 0x040fe200078e02a2 */
[C---:B------:R-:W-:Y:S02]  /*4cd20*/  IADD3 R0, R3.reuse, c[0x0][0x198], RZ ;  /* 0x0000660003007a10 */ /* 0x040fe40007ffe0ff */
[----:B---3--:R-:W3:Y:S01]  /*4cd30*/  LDL.LU R174, [R1+0x51c] ;  /* 0x00051c0001ae7983 */ /* 0x008ee20000300800 */
[----:B------:R-:W-:-:S03]  /*4cd40*/  IMAD.WIDE R166, R3, 0x4, R160 ;  /* 0x0000000403a67825 */ /* 0x000fc600078e02a0 */
[----:B------:R-:W3:Y:S01]  /*4cd50*/  LDL.LU R245, [R1+0xea8] ;  /* 0x000ea80001f57983 */ /* 0x000ee20000300800 */
[----:B------:R-:W-:Y:S01]  /*4cd60*/  ISETP.GE.AND P5, PT, R168, c[0x0][0x17c], PT ;  /* 0x00005f00a8007a0c */ /* 0x000fe20003fa6270 */
[C---:B------:R-:W-:Y:S02]  /*4cd70*/  IMAD.WIDE R168, R3.reuse, 0x4, R6 ;  /* 0x0000000403a87825 */ /* 0x040fe400078e0206 */
[----:B------:R1:W-:Y:S04]  /*4cd80*/  @P1 STG.E [R164.64], R172 ;  /* 0x000000aca4001986 */ /* 0x0003e8000c101904 */
[----:B------:R1:W-:Y:S04]  /*4cd90*/  @P3 STG.E [R166.64], R251 ;  /* 0x000000fba6003986 */ /* 0x0003e8000c101904 */
[----:B------:R-:W3:Y:S01]  /*4cda0*/  LDL.LU R244, [R1+0xe88] ;  /* 0x000e880001f47983 */ /* 0x000ee20000300800 */
[----:B-1----:R-:W-:-:S03]  /*4cdb0*/  IMAD.WIDE R164, R3, 0x4, R4 ;  /* 0x0000000403a47825 */ /* 0x002fc600078e0204 */
[----:B------:R1:W-:Y:S01]  /*4cdc0*/  @P6 STG.E [R168.64], R250 ;  /* 0x000000faa8006986 */ /* 0x0003e2000c101904 */
[----:B------:R-:W-:-:S03]  /*4cdd0*/  IMAD.WIDE R166, R0, 0x4, R162 ;  /* 0x0000000400a67825 */ /* 0x000fc600078e02a2 */
[----:B------:R-:W3:Y:S04]  /*4cde0*/  LDL.LU R251, [R1+0xbe8] ;  /* 0x000be80001fb7983 */ /* 0x000ee80000300800 */
[----:B------:R1:W-:Y:S04]  /*4cdf0*/  @P2 STG.E [R164.64], R249 ;  /* 0x000000f9a4002986 */ /* 0x0003e8000c101904 */
[----:B-1----:R-:W3:Y:S01]  /*4ce00*/  LDL.LU R250, [R1+0x658] ;  /* 0x0006580001fa7983 */ /* 0x002ee20000300800 */
[----:B------:R-:W-:Y:S01]  /*4ce10*/  ISETP.LT.AND P1, PT, R138, c[0x0][0x178], !P4 ;  /* 0x00005e008a007a0c */ /* 0x000fe20006721270 */
[----:B------:R-:W-:-:S02]  /*4ce20*/  IMAD.WIDE R164, R0, 0x4, R160 ;  /* 0x0000000400a47825 */ /* 0x000fc400078e02a0 */
[----:B--2---:R1:W-:Y:S04]  /*4ce30*/  @P0 STG.E [R166.64], R175 ;  /* 0x000000afa6000986 */ /* 0x0043e8000c101904 */
[----:B-1----:R-:W2:Y:S06]  /*4ce40*/  LDL.LU R175, [R1+0xeac] ;  /* 0x000eac0001af7983 */ /* 0x002eac0000300800 */
[----:B------:R1:W-:Y:S04]  /*4ce50*/  @P1 STG.E [R164.64], R248 ;  /* 0x000000f8a4001986 */ /* 0x0003e8000c101904 */
[----:B------:R-:W2:Y:S04]  /*4ce60*/  LDL.LU R249, [R1+0xe8c] ;  /* 0x000e8c0001f97983 */ /* 0x000ea80000300800 */
[----:B-1----:R-:W2:Y:S01]  /*4ce70*/  LDL.LU R248, [R1+0xbec] ;  /* 0x000bec0001f87983 */ /* 0x002ea20000300800 */
[----:B------:R-:W-:-:S02]  /*4ce80*/  ISETP.LT.AND P6, PT, R139, c[0x0][0x178], !P4 ;  /* 0x00005e008b007a0c */ /* 0x000fc400067c1270 */
[----:B------:R-:W-:Y:S02]  /*4ce90*/  ISETP.LT.AND P4, PT, R99, c[0x0][0x178], !P4 ;  /* 0x00005e0063007a0c */ /* 0x000fe40006781270 */
[C---:B------:R-:W-:Y:S02]  /*4cea0*/  IADD3 R3, R252.reuse, 0xc0, RZ ;  /* 0x000000c0fc037810 */ /* 0x040fe40007ffe0ff */
[----:B------:R-:W-:Y:S02]  /*4ceb0*/  ISETP.LT.AND P0, PT, R207, c[0x0][0x178], !P5 ;  /* 0x00005e00cf007a0c */ /* 0x000fe40006f01270 */
[----:B------:R-:W-:Y:S02]  /*4cec0*/  IADD3 R168, R252, 0xbf, RZ ;  /* 0x000000bffca87810 */ /* 0x000fe40007ffe0ff */
[----:B------:R-:W-:Y:S01]  /*4ced0*/  ISETP.GE.AND P2, PT, R3, c[0x0][0x17c], PT ;  /* 0x00005f0003007a0c */ /* 0x000fe20003f46270 */
[C---:B------:R-:W-:Y:S01]  /*4cee0*/  IMAD.WIDE R166, R0.reuse, 0x4, R6 ;  /* 0x0000000400a67825 */ /* 0x040fe200078e0206 */
[----:B------:R-:W-:-:S02]  /*4cef0*/  IADD3 R3, R0, c[0x0][0x198], RZ ;  /* 0x0000660000037a10 */ /* 0x000fc40007ffe0ff */
[----:B------:R-:W-:Y:S01]  /*4cf00*/  ISETP.GE.AND P3, PT, R168, c[0x0][0x17c], PT ;  /* 0x00005f00a8007a0c */ /* 0x000fe20003f66270 */
[----:B------:R-:W-:Y:S01]  /*4cf10*/  IMAD.WIDE R168, R0, 0x4, R4 ;  /* 0x0000000400a87825 */ /* 0x000fe200078e0204 */
[----:B------:R-:W-:Y:S01]  /*4cf20*/  ISETP.LT.AND P1, PT, R138, c[0x0][0x178], !P5 ;  /* 0x00005e008a007a0c */ /* 0x000fe20006f21270 */
[----:B----4-:R1:W-:Y:S02]  /*4cf30*/  @P6 STG.E [R166.64], R173 ;  /* 0x000000ada6006986 */ /* 0x0103e4000c101904 */
[----:B------:R-:W-:Y:S01]  /*4cf40*/  IMAD.WIDE R164, R3, 0x4, R162 ;  /* 0x0000000403a47825 */ /* 0x000fe200078e02a2 */
[----:B------:R-:W-:Y:S01]  /*4cf50*/  ISETP.LT.AND P6, PT, R139, c[0x0][0x178], !P5 ;  /* 0x00005e008b007a0c */ /* 0x000fe20006fc1270 */
[----:B---3--:R3:W-:Y:S01]  /*4cf60*/  @P4 STG.E [R168.64], R174 ;  /* 0x000000aea8004986 */ /* 0x0087e2000c101904 */
[----:B------:R-:W-:Y:S02]  /*4cf70*/  IADD3 R0, R252, 0xc1, RZ ;  /* 0x000000c1fc007810 */ /* 0x000fe40007ffe0ff */
[----:B------:R-:W-:Y:S01]  /*4cf80*/  ISETP.LT.AND P5, PT, R99, c[0x0][0x178], !P5 ;  /* 0x00005e0063007a0c */ /* 0x000fe20006fa1270 */
[----:B------:R4:W-:Y:S01]  /*4cf90*/  @P0 STG.E [R164.64], R245 ;  /* 0x000000f5a4000986 */ /* 0x0009e2000c101904 */
[----:B------:R-:W-:-:S03]  /*4cfa0*/  ISETP.LT.AND P4, PT, R207, c[0x0][0x178], !P3 ;  /* 0x00005e00cf007a0c */ /* 0x000fc60005f81270 */
[----:B-1----:R-:W2:Y:S01]  /*4cfb0*/  LDL.LU R173, [R1+0x65c] ;  /* 0x00065c0001ad7983 */ /* 0x002ea20000300800 */
[C---:B------:R-:W-:Y:S01]  /*4cfc0*/  IMAD.WIDE R166, R3.reuse, 0x4, R160 ;  /* 0x0000000403a67825 */ /* 0x040fe200078e02a0 */
[----:B------:R-:W-:Y:S02]  /*4cfd0*/  ISETP.GE.AND P0, PT, R0, c[0x0][0x17c], PT ;  /* 0x00005f0000007a0c */ /* 0x000fe40003f06270 */
[----:B---3--:R-:W3:Y:S01]  /*4cfe0*/  LDL.LU R174, [R1+0x2b0] ;  /* 0x0002b00001ae7983 */ /* 0x008ee20000300800 */
[C---:B------:R-:W-:Y:S01]  /*4cff0*/  IADD3 R0, R3.reuse, c[0x0][0x198], RZ ;  /* 0x0000660003007a10 */ /* 0x040fe20007ffe0ff */
[C---:B------:R-:W-:Y:S02]  /*4d000*/  IMAD.WIDE R168, R3.reuse, 0x4, R4 ;  /* 0x0000000403a87825 */ /* 0x040fe400078e0204 */
[----:B------:R1:W-:Y:S02]  /*4d010*/  @P1 STG.E [R166.64], R244 ;  /* 0x000000f4a6001986 */ /* 0x0003e4000c101904 */
[----:B----4-:R-:W-:-:S05]  /*4d020*/  IMAD.WIDE R164, R3, 0x4, R6 ;  /* 0x0000000403a47825 */ /* 0x010fca00078e0206 */
[----:B------:R4:W-:Y:S01]  /*4d030*/  @P6 STG.E [R164.64], R251 ;  /* 0x000000fba4006986 */ /* 0x0009e2000c101904 */
[----:B-1----:R-:W-:-:S03]  /*4d040*/  IMAD.WIDE R166, R0, 0x4, R162 ;  /* 0x0000000400a67825 */ /* 0x002fc600078e02a2 */
[----:B------:R-:W-:Y:S01]  /*4d050*/  @P5 STG.E [R168.64], R250 ;  /* 0x000000faa8005986 */ /* 0x000fe2000c101904 */
[----:B------:R-:W-:Y:S02]  /*4d060*/  ISETP.LT.AND P1, PT, R138, c[0x0][0x178], !P3 ;  /* 0x00005e008a007a0c */ /* 0x000fe40005f21270 */
[----:B------:R-:W-:Y:S01]  /*4d070*/  ISETP.LT.AND P5, PT, R139, c[0x0][0x178], !P3 ;  /* 0x00005e008b007a0c */ /* 0x000fe20005fa1270 */
[C---:B----4-:R-:W-:Y:S01]  /*4d080*/  IMAD.WIDE R164, R0.reuse, 0x4, R6 ;  /* 0x0000000400a47825 */ /* 0x050fe200078e0206 */
[----:B--2---:R1:W-:Y:S04]  /*4d090*/  @P4 STG.E [R166.64], R175 ;  /* 0x000000afa6004986 */ /* 0x0043e8000c101904 */
[----:B-1----:R-:W2:Y:S01]  /*4d0a0*/  LDL.LU R175, [R1+0x2b4] ;  /* 0x0002b40001af7983 */ /* 0x002ea20000300800 */
[----:B------:R-:W-:-:S05]  /*4d0b0*/  IMAD.WIDE R166, R0, 0x4, R160 ;  /* 0x0000000400a67825 */ /* 0x000fca00078e02a0 */
[----:B------:R-:W-:Y:S04]  /*4d0c0*/  @P1 STG.E [R166.64], R249 ;  /* 0x000000f9a6001986 */ /* 0x000fe8000c101904 */
[----:B------:R1:W-:Y:S04]  /*4d0d0*/  @P5 STG.E [R164.64], R248 ;  /* 0x000000f8a4005986 */ /* 0x0003e8000c101904 */
[----:B-1----:R-:W4:Y:S04]  /*4d0e0*/  LDL.LU R248, [R1+0x2bc] ;  /* 0x0002bc0001f87983 */ /* 0x002f280000300800 */
[----:B------:R-:W4:Y:S01]  /*4d0f0*/  LDL.LU R249, [R1+0x2b8] ;  /* 0x0002b80001f97983 */ /* 0x000f220000300800 */
[----:B------:R-:W-:-:S02]  /*4d100*/  ISETP.LT.AND P3, PT, R99, c[0x0][0x178], !P3 ;  /* 0x00005e0063007a0c */ /* 0x000fc40005f61270 */
[----:B------:R-:W-:Y:S02]  /*4d110*/  ISETP.LT.AND P6, PT, R207, c[0x0][0x178], !P2 ;  /* 0x00005e00cf007a0c */ /* 0x000fe400057c1270 */
[C---:B------:R-:W-:Y:S01]  /*4d120*/  IADD3 R3, R0.reuse, c[0x0][0x198], RZ ;  /* 0x0000660000037a10 */ /* 0x040fe20007ffe0ff */
[----:B------:R-:W-:Y:S01]  /*4d130*/  IMAD.WIDE R168, R0, 0x4, R4 ;  /* 0x0000000400a87825 */ /* 0x000fe200078e0204 */
[----:B------:R-:W-:-:S03]  /*4d140*/  ISETP.LT.AND P4, PT, R138, c[0x0][0x178], !P2 ;  /* 0x00005e008a007a0c */ /* 0x000fc60005781270 */
[----:B------:R-:W-:-:S04]  /*4d150*/  IMAD.WIDE R166, R3, 0x4, R162 ;  /* 0x0000000403a67825 */ /* 0x000fc800078e02a2 */
[----:B------:R1:W-:Y:S01]  /*4d160*/  @P3 STG.E [R168.64], R173 ;  /* 0x000000ada8003986 */ /* 0x0003e2000c101904 */
[----:B------:R-:W-:Y:S01]  /*4d170*/  ISETP.LT.AND P3, PT, R139, c[0x0][0x178], !P2 ;  /* 0x00005e008b007a0c */ /* 0x000fe20005761270 */
[----:B------:R-:W-:Y:S01]  /*4d180*/  IMAD.WIDE R164, R3, 0x4, R160 ;  /* 0x0000000403a47825 */ /* 0x000fe200078e02a0 */
[----:B------:R-:W-:Y:S01]  /*4d190*/  ISETP.LT.AND P2, PT, R99, c[0x0][0x178], !P2 ;  /* 0x00005e0063007a0c */ /* 0x000fe20005741270 */
[----:B---3--:R3:W-:Y:S01]  /*4d1a0*/  @P6 STG.E [R166.64], R174 ;  /* 0x000000aea6006986 */ /* 0x0087e2000c101904 */
[----:B------:R-:W-:Y:S02]  /*4d1b0*/  ISETP.LT.AND P6, PT, R207, c[0x0][0x178], !P0 ;  /* 0x00005e00cf007a0c */ /* 0x000fe400047c1270 */
[----:B------:R-:W-:Y:S01]  /*4d1c0*/  ISETP.LT.AND P5, PT, R138, c[0x0][0x178], !P0 ;  /* 0x00005e008a007a0c */ /* 0x000fe200047a1270 */
[----:B------:R3:W-:Y:S01]  /*4d1d0*/  @P4 STG.E [R164.64], R212 ;  /* 0x000000d4a4004986 */ /* 0x0007e2000c101904 */
[----:B------:R-:W-:Y:S02]  /*4d1e0*/  IADD3 R170, R252, 0xc2, RZ ;  /* 0x000000c2fcaa7810 */ /* 0x000fe40007ffe0ff */
[----:B-1----:R-:W-:-:S02]  /*4d1f0*/  IADD3 R173, R3, c[0x0][0x198], RZ ;  /* 0x0000660003ad7a10 */ /* 0x002fc40007ffe0ff */
[----:B------:R-:W-:Y:S01]  /*4d200*/  ISETP.LT.AND P4, PT, R139, c[0x0][0x178], !P0 ;  /* 0x00005e008b007a0c */ /* 0x000fe20004781270 */
[----:B---3--:R-:W-:Y:S01]  /*4d210*/  IMAD.WIDE R166, R3, 0x4, R4 ;  /* 0x0000000403a67825 */ /* 0x008fe200078e0204 */
[----:B------:R-:W-:-:S03]  /*4d220*/  ISETP.GE.AND P1, PT, R170, c[0x0][0x17c], PT ;  /* 0x00005f00aa007a0c */ /* 0x000fc60003f26270 */
[----:B------:R-:W-:-:S04]  /*4d230*/  IMAD.WIDE R164, R3, 0x4, R6 ;  /* 0x0000000403a47825 */ /* 0x000fc800078e0206 */
[C---:B------:R-:W-:Y:S01]  /*4d240*/  IMAD.WIDE R168, R173.reuse, 0x4, R162 ;  /* 0x00000004ada87825 */ /* 0x040fe200078e02a2 */
[----:B------:R1:W-:Y:S03]  /*4d250*/  @P3 STG.E [R164.64], R60 ;  /* 0x0000003ca4003986 */ /* 0x0003e6000c101904 */
[----:B------:R-:W-:Y:S01]  /*4d260*/  IMAD.WIDE R170, R173, 0x4, R160 ;  /* 0x00000004adaa7825 */ /* 0x000fe200078e02a0 */
[----:B------:R3:W-:Y:S01]  /*4d270*/  @P2 STG.E [R166.64], R92 ;  /* 0x0000005ca6002986 */ /* 0x0007e2000c101904 */
[----:B------:R-:W-:Y:S02]  /*4d280*/  ISETP.LT.AND P0, PT, R99, c[0x0][0x178], !P0 ;  /* 0x00005e0063007a0c */ /* 0x000fe40004701270 */
[----:B------:R-:W-:Y:S02]  /*4d290*/  IADD3 R3, R173, c[0x0][0x198], RZ ;  /* 0x00006600ad037a10 */ /* 0x000fe40007ffe0ff */
[----:B------:R-:W-:-:S02]  /*4d2a0*/  ISETP.LT.AND P2, PT, R139, c[0x0][0x178], !P1 ;  /* 0x00005e008b007a0c */ /* 0x000fc40004f41270 */
[----:B------:R-:W-:Y:S01]  /*4d2b0*/  IADD3 R0, R252, 0xc3, RZ ;  /* 0x000000c3fc007810 */ /* 0x000fe20007ffe0ff */
[----:B-1----:R-:W-:-:S03]  /*4d2c0*/  IMAD.WIDE R164, R3, 0x4, R162 ;  /* 0x0000000403a47825 */ /* 0x002fc600078e02a2 */
[----:B------:R-:W-:Y:S01]  /*4d2d0*/  ISETP.GE.AND P3, PT, R0, c[0x0][0x17c], PT ;  /* 0x00005f0000007a0c */ /* 0x000fe20003f66270 */
[----:B---3--:R-:W-:Y:S01]  /*4d2e0*/  IMAD.WIDE R166, R3, 0x4, R160 ;  /* 0x0000000403a67825 */ /* 0x008fe200078e02a0 */
[----:B------:R-:W-:Y:S01]  /*4d2f0*/  IADD3 R0, R252, 0xc4, RZ ;  /* 0x000000c4fc007810 */ /* 0x000fe20007ffe0ff */
[----:B--2---:R1:W-:Y:S01]  /*4d300*/  @P6 STG.E [R168.64], R175 ;  /* 0x000000afa8006986 */ /* 0x0043e2000c101904 */
[----:B------:R-:W-:-:S03]  /*4d310*/  ISETP.LT.AND P6, PT, R207, c[0x0][0x178], !P1 ;  /* 0x00005e00cf007a0c */ /* 0x000fc60004fc1270 */
[----:B------:R2:W-:Y:S01]  /*4d320*/  @P5 STG.E [R170.64], R213 ;  /* 0x000000d5aa005986 */ /* 0x0005e2000c101904 */
[----:B------:R-:W-:Y:S01]  /*4d330*/  ISETP.LT.AND P5, PT, R138, c[0x0][0x178], !P1 ;  /* 0x00005e008a007a0c */ /* 0x000fe20004fa1270 */
[----:B-1----:R-:W-:-:S05]  /*4d340*/  IMAD.WIDE R174, R173, 0x4, R6 ;  /* 0x00000004adae7825 */ /* 0x002fca00078e0206 */
[----:B------:R1:W-:Y:S01]  /*4d350*/  @P4 STG.E [R174.64], R61 ;  /* 0x0000003dae004986 */ /* 0x0003e2000c101904 */
[----:B------:R-:W-:Y:S01]  /*4d360*/  ISETP.LT.AND P4, PT, R99, c[0x0][0x178], !P1 ;  /* 0x00005e0063007a0c */ /* 0x000fe20004f81270 */
[----:B------:R-:W-:Y:S01]  /*4d370*/  IMAD.WIDE R168, R3, 0x4, R6 ;  /* 0x0000000403a87825 */ /* 0x000fe200078e0206 */
[----:B------:R-:W-:-:S03]  /*4d380*/  ISETP.GE.AND P1, PT, R0, c[0x0][0x17c], PT ;  /* 0x00005f0000007a0c */ /* 0x000fc60003f26270 */
[----:B--2---:R-:W-:-:S04]  /*4d390*/  IMAD.WIDE R170, R3, 0x4, R4 ;  /* 0x0000000403aa7825 */ /* 0x004fc800078e0204 */
[----:B-1----:R-:W-:-:S05]  /*4d3a0*/  IMAD.WIDE R60, R173, 0x4, R4 ;  /* 0x00000004ad3c7825 */ /* 0x002fca00078e0204 */
[----:B------:R-:W-:Y:S01]  /*4d3b0*/  @P0 STG.E [R60.64], R93 ;  /* 0x0000005d3c000986 */ /* 0x000fe2000c101904 */
[----:B------:R-:W-:-:S03]  /*4d3c0*/  ISETP.LT.AND P0, PT, R138, c[0x0][0x178], !P3 ;  /* 0x00005e008a007a0c */ /* 0x000fc60005f01270 */
[----:B------:R-:W-:Y:S01]  /*4d3d0*/  @P6 STG.E [R164.64], R236 ;  /* 0x000000eca4006986 */ /* 0x000fe2000c101904 */
[----:B------:R-:W-:-:S03]  /*4d3e0*/  ISETP.LT.AND P6, PT, R139, c[0x0][0x178], !P3 ;  /* 0x00005e008b007a0c */ /* 0x000fc60005fc1270 */
[----:B------:R1:W-:Y:S01]  /*4d3f0*/  @P5 STG.E [R166.64], R28 ;  /* 0x0000001ca6005986 */ /* 0x0003e2000c101904 */
[----:B------:R-:W-:Y:S02]  /*4d400*/  ISETP.LT.AND P5, PT, R207, c[0x0][0x178], !P3 ;  /* 0x00005e00cf007a0c */ /* 0x000fe40005fa1270 */
[----:B------:R-:W-:Y:S01]  /*4d410*/  IADD3 R3, R3, c[0x0][0x198], RZ ;  /* 0x0000660003037a10 */ /* 0x000fe20007ffe0ff */
[----:B------:R2:W-:Y:S01]  /*4d420*/  @P2 STG.E [R168.64], R56 ;  /* 0x00000038a8002986 */ /* 0x0005e2000c101904 */
[----:B------:R-:W-:-:S03]  /*4d430*/  ISETP.LT.AND P3, PT, R99, c[0x0][0x178], !P3 ;  /* 0x00005e0063007a0c */ /* 0x000fc60005f61270 */
[----:B------:R-:W-:Y:S01]  /*4d440*/  @P4 STG.E [R170.64], R88 ;  /* 0x00000058aa004986 */ /* 0x000fe2000c101904 */
[----:B------:R-:W-:Y:S02]  /*4d450*/  ISETP.LT.AND P4, PT, R207, c[0x0][0x178], !P1 ;  /* 0x00005e00cf007a0c */ /* 0x000fe40004f81270 */
[C---:B------:R-:W-:Y:S01]  /*4d460*/  IADD3 R173, R3.reuse, c[0x0][0x198], RZ ;  /* 0x0000660003ad7a10 */ /* 0x040fe20007ffe0ff */
[----:B-1----:R-:W-:Y:S01]  /*4d470*/  IMAD.WIDE R166, R3, 0x4, R162 ;  /* 0x0000000403a67825 */ /* 0x002fe200078e02a2 */
[----:B------:R-:W-:-:S03]  /*4d480*/  IADD3 R0, R252, 0xc5, RZ ;  /* 0x000000c5fc007810 */ /* 0x000fc60007ffe0ff */
[C---:B------:R-:W-:Y:S01]  /*4d490*/  IMAD.WIDE R164, R3.reuse, 0x4, R160 ;  /* 0x0000000403a47825 */ /* 0x040fe200078e02a0 */
[----:B------:R1:W-:Y:S03]  /*4d4a0*/  @P5 STG.E [R166.64], R237 ;  /* 0x000000eda6005986 */ /* 0x0003e6000c101904 */
[C---:B------:R-:W-:Y:S01]  /*4d4b0*/  IMAD.WIDE R92, R3.reuse, 0x4, R6 ;  /* 0x00000004035c7825 */ /* 0x040fe200078e0206 */
[----:B------:R3:W-:Y:S03]  /*4d4c0*/  @P0 STG.E [R164.64], R29 ;  /* 0x0000001da4000986 */ /* 0x0007e6000c101904 */
[----:B------:R-:W-:Y:S01]  /*4d4d0*/  IMAD.WIDE R60, R3, 0x4, R4 ;  /* 0x00000004033c7825 */ /* 0x000fe200078e0204 */
[----:B------:R1:W-:Y:S03]  /*4d4e0*/  @P6 STG.E [R92.64], R57 ;  /* 0x000000395c006986 */ /* 0x0003e6000c101904 */
[----:B--2---:R-:W-:Y:S01]  /*4d4f0*/  IMAD.WIDE R168, R173, 0x4, R162 ;  /* 0x00000004ada87825 */ /* 0x004fe200078e02a2 */
[----:B------:R-:W-:Y:S01]  /*4d500*/  ISETP.GE.AND P2, PT, R0, c[0x0][0x17c], PT ;  /* 0x00005f0000007a0c */ /* 0x000fe20003f46270 */
[----:B------:R2:W-:Y:S01]  /*4d510*/  @P3 STG.E [R60.64], R89 ;  /* 0x000000593c003986 */ /* 0x0005e2000c101904 */
[----:B------:R-:W-:-:S03]  /*4d520*/  ISETP.LT.AND P3, PT, R138, c[0x0][0x178], !P1 ;  /* 0x00005e008a007a0c */ /* 0x000fc60004f61270 */
[----:B------:R-:W-:Y:S01]  /*4d530*/  @P4 STG.E [R168.64], R228 ;  /* 0x000000e4a8004986 */ /* 0x000fe2000c101904 */
[----:B------:R-:W-:Y:S02]  /*4d540*/  ISETP.LT.AND P4, PT, R139, c[0x0][0x178], !P1 ;  /* 0x00005e008b007a0c */ /* 0x000fe40004f81270 */
[----:B------:R-:W-:Y:S02]  /*4d550*/  ISETP.LT.AND P0, PT, R99, c[0x0][0x178], !P1 ;  /* 0x00005e0063007a0c */ /* 0x000fe40004f01270 */
[----:B------:R-:W-:Y:S02]  /*4d560*/  ISETP.LT.AND P6, PT, R207, c[0x0][0x178], !P2 ;  /* 0x00005e00cf007a0c */ /* 0x000fe400057c1270 */
[----:B------:R-:W-:Y:S02]  /*4d570*/  ISETP.LT.AND P5, PT, R138, c[0x0][0x178], !P2 ;  /* 0x00005e008a007a0c */ /* 0x000fe400057a1270 */
[C---:B-1----:R-:W-:Y:S01]  /*4d580*/  IADD3 R167, R173.reuse, c[0x0][0x198], RZ ;  /* 0x00006600ada77a10 */ /* 0x042fe20007ffe0ff */
[----:B---3--:R-:W-:Y:S01]  /*4d590*/  IMAD.WIDE R28, R173, 0x4, R160 ;  /* 0x00000004ad1c7825 */ /* 0x008fe200078e02a0 */
[----:B------:R-:W-:-:S03]  /*4d5a0*/  IADD3 R0, R252, 0xc6, RZ ;  /* 0x000000c6fc007810 */ /* 0x000fc60007ffe0ff */
[C---:B------:R-:W-:Y:S01]  /*4d5b0*/  IMAD.WIDE R56, R173.reuse, 0x4, R6 ;  /* 0x00000004ad387825 */ /* 0x040fe200078e0206 */
[----:B------:R1:W-:Y:S03]  /*4d5c0*/  @P3 STG.E [R28.64], R24 ;  /* 0x000000181c003986 */ /* 0x0003e6000c101904 */
[----:B--2---:R-:W-:Y:S01]  /*4d5d0*/  IMAD.WIDE R60, R173, 0x4, R4 ;  /* 0x00000004ad3c7825 */ /* 0x004fe200078e0204 */
[----:B------:R-:W-:-:S03]  /*4d5e0*/  ISETP.GE.AND P1, PT, R0, c[0x0][0x17c], PT ;  /* 0x00005f0000007a0c */ /* 0x000fc60003f26270 */
[C---:B------:R-:W-:Y:S01]  /*4d5f0*/  IMAD.WIDE R88, R167.reuse, 0x4, R162 ;  /* 0x00000004a7587825 */ /* 0x040fe200078e02a2 */
[----:B------:R2:W-:Y:S03]  /*4d600*/  @P4 STG.E [R56.64], R52 ;  /* 0x0000003438004986 */ /* 0x0005e6000c101904 */
[----:B------:R-:W-:Y:S01]  /*4d610*/  IMAD.WIDE R92, R167, 0x4, R160 ;  /* 0x00000004a75c7825 */ /* 0x000fe200078e02a0 */
[----:B------:R3:W-:Y:S01]  /*4d620*/  @P0 STG.E [R60.64], R84 ;  /* 0x000000543c000986 */ /* 0x0007e2000c101904 */
[----:B------:R-:W-:Y:S02]  /*4d630*/  ISETP.LT.AND P3, PT, R139, c[0x0][0x178], !P2 ;  /* 0x00005e008b007a0c */ /* 0x000fe40005761270 */
[----:B------:R-:W-:Y:S01]  /*4d640*/  ISETP.LT.AND P2, PT, R99, c[0x0][0x178], !P2 ;  /* 0x00005e0063007a0c */ /* 0x000fe20005741270 */
[----:B------:R-:W-:Y:S04]  /*4d650*/  @P6 STG.E [R88.64], R229 ;  /* 0x000000e558006986 */ /* 0x000fe8000c101904 */
[----:B------:R3:W-:Y:S01]  /*4d660*/  @P5 STG.E [R92.64], R25 ;  /* 0x000000195c005986 */ /* 0x0007e2000c101904 */
[----:B------:R-:W-:-:S02]  /*4d670*/  ISETP.LT.AND P5, PT, R207, c[0x0][0x178], !P1 ;  /* 0x00005e00cf007a0c */ /* 0x000fc40004fa1270 */
[C---:B------:R-:W-:Y:S01]  /*4d680*/  IADD3 R165, R167.reuse, c[0x0][0x198], RZ ;  /* 0x00006600a7a57a10 */ /* 0x040fe20007ffe0ff */
[----:B-1----:R-:W-:Y:S01]  /*4d690*/  IMAD.WIDE R28, R167, 0x4, R6 ;  /* 0x00000004a71c7825 */ /* 0x002fe200078e0206 */
[----:B------:R-:W-:-:S03]  /*4d6a0*/  IADD3 R3, R252, 0xc7, RZ ;  /* 0x000000c7fc037810 */ /* 0x000fc60007ffe0ff */
[----:B--2---:R-:W-:Y:S01]  /*4d6b0*/  IMAD.WIDE R56, R167, 0x4, R4 ;  /* 0x00000004a7387825 */ /* 0x004fe200078e0204 */
[----:B------:R-:W-:Y:S02]  /*4d6c0*/  ISETP.LT.AND P0, PT, R138, c[0x0][0x178], !P1 ;  /* 0x00005e008a007a0c */ /* 0x000fe40004f01270 */
[----:B------:R-:W-:Y:S01]  /*4d6d0*/  ISETP.GE.AND P6, PT, R3, c[0x0][0x17c], PT ;  /* 0x00005f0003007a0c */ /* 0x000fe20003fc6270 */
[----:B---3--:R-:W-:Y:S01]  /*4d6e0*/  IMAD.WIDE R60, R165, 0x4, R162 ;  /* 0x00000004a53c7825 */ /* 0x008fe200078e02a2 */
[----:B------:R-:W-:Y:S01]  /*4d6f0*/  ISETP.LT.AND P4, PT, R139, c[0x0][0x178], !P1 ;  /* 0x00005e008b007a0c */ /* 0x000fe20004f81270 */
[----:B------:R1:W-:Y:S01]  /*4d700*/  @P3 STG.E [R28.64], R53 ;  /* 0x000000351c003986 */ /* 0x0003e2000c101904 */
[----:B------:R-:W-:-:S03]  /*4d710*/  ISETP.LT.AND P1, PT, R99, c[0x0][0x178], !P1 ;  /* 0x00005e0063007a0c */ /* 0x000fc60004f21270 */
[----:B------:R2:W-:Y:S01]  /*4d720*/  @P2 STG.E [R56.64], R85 ;  /* 0x0000005538002986 */ /* 0x0005e2000c101904 */
[----:B------:R-:W-:-:S03]  /*4d730*/  ISETP.LT.AND P2, PT, R207, c[0x0][0x178], !P6 ;  /* 0x00005e00cf007a0c */ /* 0x000fc60007741270 */
[----:B------:R-:W-:Y:S01]  /*4d740*/  @P5 STG.E [R60.64], R220 ;  /* 0x000000dc3c005986 */ /* 0x000fe2000c101904 */
[----:B------:R-:W-:Y:S01]  /*4d750*/  ISETP.LT.AND P5, PT, R138, c[0x0][0x178], !P6 ;  /* 0x00005e008a007a0c */ /* 0x000fe200077a1270 */
[C---:B------:R-:W-:Y:S01]  /*4d760*/  IMAD.WIDE R24, R165.reuse, 0x4, R160 ;  /* 0x00000004a5187825 */ /* 0x040fe200078e02a0 */
[----:B------:R-:W-:-:S03]  /*4d770*/  IADD3 R3, R165, c[0x0][0x198], RZ ;  /* 0x00006600a5037a10 */ /* 0x000fc60007ffe0ff */
[C---:B------:R-:W-:Y:S01]  /*4d780*/  IMAD.WIDE R88, R165.reuse, 0x4, R6 ;  /* 0x00000004a5587825 */ /* 0x040fe200078e0206 */
[----:B------:R-:W-:Y:S01]  /*4d790*/  IADD3 R0, R252, 0xc8, RZ ;  /* 0x000000c8fc007810 */ /* 0x000fe20007ffe0ff */
[----:B------:R3:W-:Y:S02]  /*4d7a0*/  @P0 STG.E [R24.64], R20 ;  /* 0x0000001418000986 */ /* 0x0007e4000c101904 */
[----:B-1----:R-:W-:Y:S01]  /*4d7b0*/  IMAD.WIDE R28, R165, 0x4, R4 ;  /* 0x00000004a51c7825 */ /* 0x002fe200078e0204 */
[----:B------:R-:W-:Y:S01]  /*4d7c0*/  ISETP.GE.AND P3, PT, R0, c[0x0][0x17c], PT ;  /* 0x00005f0000007a0c */ /* 0x000fe20003f66270 */
[----:B------:R-:W-:Y:S02]  /*4d7d0*/  @P4 STG.E [R88.64], R48 ;  /* 0x0000003058004986 */ /* 0x000fe4000c101904 */
[----:B------:R-:W-:Y:S01]  /*4d7e0*/  IMAD.WIDE R52, R3, 0x4, R162 ;  /* 0x0000000403347825 */ /* 0x000fe200078e02a2 */
[----:B------:R-:W-:-:S03]  /*4d7f0*/  ISETP.LT.AND P4, PT, R139, c[0x0][0x178], !P6 ;  /* 0x00005e008b007a0c */ /* 0x000fc60007781270 */
[----:B--2---:R-:W-:Y:S01]  /*4d800*/  IMAD.WIDE R56, R3, 0x4, R160 ;  /* 0x0000000403387825 */ /* 0x004fe200078e02a0 */
[----:B------:R-:W-:Y:S01]  /*4d810*/  ISETP.LT.AND P6, PT, R99, c[0x0][0x178], !P6 ;  /* 0x00005e0063007a0c */ /* 0x000fe200077c1270 */
[----:B------:R-:W-:Y:S04]  /*4d820*/  @P1 STG.E [R28.64], R80 ;  /* 0x000000501c001986 */ /* 0x000fe8000c101904 */
[----:B------:R-:W-:Y:S01]  /*4d830*/  @P2 STG.E [R52.64], R221 ;  /* 0x000000dd34002986 */ /* 0x000fe2000c101904 */
[----:B---3--:R-:W-:-:S03]  /*4d840*/  IMAD.WIDE R24, R3, 0x4, R6 ;  /* 0x0000000403187825 */ /* 0x008fc600078e0206 */
[----:B------:R1:W-:Y:S01]  /*4d850*/  @P5 STG.E [R56.64], R21 ;  /* 0x0000001538005986 */ /* 0x0003e2000c101904 */
[----:B------:R-:W-:Y:S01]  /*4d860*/  ISETP.LT.AND P5, PT, R207, c[0x0][0x178], !P3 ;  /* 0x00005e00cf007a0c */ /* 0x000fe20005fa1270 */
[C---:B------:R-:W-:Y:S01]  /*4d870*/  IMAD.WIDE R60, R3.reuse, 0x4, R4 ;  /* 0x00000004033c7825 */ /* 0x040fe200078e0204 */
[----:B------:R-:W-:Y:S02]  /*4d880*/  IADD3 R0, R252, 0xc9, RZ ;  /* 0x000000c9fc007810 */ /* 0x000fe40007ffe0ff */
[----:B------:R-:W-:Y:S02]  /*4d890*/  IADD3 R3, R3, c[0x0][0x198], RZ ;  /* 0x0000660003037a10 */ /* 0x000fe40007ffe0ff */
[----:B------:R-:W-:Y:S01]  /*4d8a0*/  ISETP.GE.AND P0, PT, R0, c[0x0][0x17c], PT ;  /* 0x00005f0000007a0c */ /* 0x000fe20003f06270 */
[----:B------:R2:W-:Y:S01]  /*4d8b0*/  @P4 STG.E [R24.64], R49 ;  /* 0x0000003118004986 */ /* 0x0005e2000c101904 */
[----:B------:R-:W-:Y:S02]  /*4d8c0*/  ISETP.LT.AND P1, PT, R138, c[0x0][0x178], !P3 ;  /* 0x00005e008a007a0c */ /* 0x000fe40005f21270 */
[----:B------:R-:W-:Y:S01]  /*4d8d0*/  ISETP.LT.AND P2, PT, R139, c[0x0][0x178], !P3 ;  /* 0x00005e008b007a0c */ /* 0x000fe20005f41270 */
[----:B-1----:R-:W-:Y:S01]  /*4d8e0*/  IMAD.WIDE R20, R3, 0x4, R162 ;  /* 0x0000000403147825 */ /* 0x002fe200078e02a2 */
[----:B------:R-:W-:Y:S01]  /*4d8f0*/  @P6 STG.E [R60.64], R81 ;  /* 0x000000513c006986 */ /* 0x000fe2000c101904 */
[----:B------:R-:W-:-:S02]  /*4d900*/  ISETP.LT.AND P3, PT, R99, c[0x0][0x178], !P3 ;  /* 0x00005e0063007a0c */ /* 0x000fc40005f61270 */
[----:B------:R-:W-:Y:S01]  /*4d910*/  ISETP.LT.AND P6, PT, R207, c[0x0][0x178], !P0 ;  /* 0x00005e00cf007a0c */ /* 0x000fe200047c1270 */
[----:B------:R1:W-:Y:S01]  /*4d920*/  @P5 STG.E [R20.64], R240 ;  /* 0x000000f014005986 */ /* 0x0003e2000c101904 */
[----:B------:R-:W-:Y:S02]  /*4d930*/  ISETP.LT.AND P5, PT, R138, c[0x0][0x178], !P0 ;  /* 0x00005e008a007a0c */ /* 0x000fe400047a1270 */
[C---:B------:R-:W-:Y:S01]  /*4d940*/  IADD3 R85, R3.reuse, c[0x0][0x198], RZ ;  /* 0x0000660003557a10 */ /* 0x040fe20007ffe0ff */
[----:B------:R-:W-:Y:S01]  /*4d950*/  IMAD.WIDE R28, R3, 0x4, R160 ;  /* 0x00000004031c7825 */ /* 0x000fe200078e02a0 */
[----:B------:R-:W-:-:S03]  /*4d960*/  IADD3 R0, R252, 0xca, RZ ;  /* 0x000000cafc007810 */ /* 0x000fc60007ffe0ff */
[----:B------:R-:W-:Y:S01]  /*4d970*/  IMAD.WIDE R52, R3, 0x4, R6 ;  /* 0x0000000403347825 */ /* 0x000fe200078e0206 */
[----:B------:R-:W-:-:S03]  /*4d980*/  ISETP.GE.AND P4, PT, R0, c[0x0][0x17c], PT ;  /* 0x00005f0000007a0c */ /* 0x000fc60003f86270 */
[----:B--2---:R-:W-:Y:S01]  /*4d990*/  IMAD.WIDE R24, R3, 0x4, R4 ;  /* 0x0000000403187825 */ /* 0x004fe200078e0204 */
[----:B------:R2:W-:Y:S03]  /*4d9a0*/  @P1 STG.E [R28.64], R208 ;  /* 0x000000d01c001986 */ /* 0x0005e6000c101904 */
[----:B------:R-:W-:Y:S01]  /*4d9b0*/  IMAD.WIDE R48, R85, 0x4, R162 ;  /* 0x0000000455307825 */ /* 0x000fe200078e02a2 */
[----:B------:R-:W-:Y:S01]  /*4d9c0*/  @P2 STG.E [R52.64], R44 ;  /* 0x0000002c34002986 */ /* 0x000fe2000c101904 */
[----:B------:R-:W-:Y:S02]  /*4d9d0*/  ISETP.LT.AND P2, PT, R139, c[0x0][0x178], !P0 ;  /* 0x00005e008b007a0c */ /* 0x000fe40004741270 */
[----:B------:R-:W-:Y:S01]  /*4d9e0*/  IMAD.WIDE R56, R85, 0x4, R160 ;  /* 0x0000000455387825 */ /* 0x000fe200078e02a0 */
[----:B------:R3:W-:Y:S01]  /*4d9f0*/  @P3 STG.E [R24.64], R76 ;  /* 0x0000004c18003986 */ /* 0x0007e2000c101904 */
[----:B------:R-:W-:-:S03]  /*4da00*/  ISETP.LT.AND P0, PT, R99, c[0x0][0x178], !P0 ;  /* 0x00005e0063007a0c */ /* 0x000fc60004701270 */
[----:B------:R2:W-:Y:S01]  /*4da10*/  @P6 STG.E [R48.64], R241 ;  /* 0x000000f130006986 */ /* 0x0005e2000c101904 */
[----:B------:R-:W-:Y:S02]  /*4da20*/  ISETP.LT.AND P6, PT, R207, c[0x0][0x178], !P4 ;  /* 0x00005e00cf007a0c */ /* 0x000fe400067c1270 */
[----:B------:R-:W-:Y:S01]  /*4da30*/  ISETP.LT.AND P3, PT, R138, c[0x0][0x178], !P4 ;  /* 0x00005e008a007a0c */ /* 0x000fe20006761270 */
[----:B------:R3:W-:Y:S01]  /*4da40*/  @P5 STG.E [R56.64], R209 ;  /* 0x000000d138005986 */ /* 0x0007e2000c101904 */
[----:B------:R-:W-:Y:S02]  /*4da50*/  IADD3 R3, R85, c[0x0][0x198], RZ ;  /* 0x0000660055037a10 */ /* 0x000fe40007ffe0ff */
[----:B------:R-:W-:Y:S02]  /*4da60*/  ISETP.LT.AND P5, PT, R139, c[0x0][0x178], !P4 ;  /* 0x00005e008b007a0c */ /* 0x000fe400067a1270 */
[----:B------:R-:W-:Y:S01]  /*4da70*/  ISETP.LT.AND P4, PT, R99, c[0x0][0x178], !P4 ;  /* 0x00005e0063007a0c */ /* 0x000fe20006781270 */
[----:B-1----:R-:W-:Y:S01]  /*4da80*/  IMAD.WIDE R20, R85, 0x4, R6 ;  /* 0x0000000455147825 */ /* 0x002fe200078e0206 */
[----:B------:R-:W-:-:S03]  /*4da90*/  IADD3 R0, R252, 0xcb, RZ ;  /* 0x000000cbfc007810 */ /* 0x000fc60007ffe0ff */
[----:B--2---:R-:W-:Y:S01]  /*4daa0*/  IMAD.WIDE R28, R85, 0x4, R4 ;  /* 0x00000004551c7825 */ /* 0x004fe200078e0204 */
[----:B------:R-:W-:-:S03]  /*4dab0*/  ISETP.GE.AND P1, PT, R0, c[0x0][0x17c], PT ;  /* 0x00005f0000007a0c */ /* 0x000fc60003f26270 */
[C---:B---3--:R-:W-:Y:S01]  /*4dac0*/  IMAD.WIDE R24, R3.reuse, 0x4, R162 ;  /* 0x0000000403187825 */ /* 0x048fe200078e02a2 */
[----:B------:R-:W-:Y:S01]  /*4dad0*/  IADD3 R0, R252, 0xcc, RZ ;  /* 0x000000ccfc007810 */ /* 0x000fe20007ffe0ff */
[----:B------:R1:W-:Y:S02]  /*4dae0*/  @P2 STG.E [R20.64], R45 ;  /* 0x0000002d14002986 */ /* 0x0003e4000c101904 */
[C---:B------:R-:W-:Y:S02]  /*4daf0*/  IMAD.WIDE R48, R3.reuse, 0x4, R160 ;  /* 0x0000000403307825 */ /* 0x040fe400078e02a0 */
[----:B------:R-:W-:Y:S02]  /*4db00*/  @P0 STG.E [R28.64], R77 ;  /* 0x0000004d1c000986 */ /* 0x000fe4000c101904 */
[----:B------:R-:W-:Y:S01]  /*4db10*/  IMAD.WIDE R52, R3, 0x4, R6 ;  /* 0x0000000403347825 */ /* 0x000fe200078e0206 */
[----:B------:R-:W-:Y:S01]  /*4db20*/  ISETP.LT.AND P0, PT, R207, c[0x0][0x178], !P1 ;  /* 0x00005e00cf007a0c */ /* 0x000fe20004f01270 */
[----:B------:R2:W-:Y:S02]  /*4db30*/  @P6 STG.E [R24.64], R232 ;  /* 0x000000e818006986 */ /* 0x0005e4000c101904 */
[----:B------:R-:W-:Y:S01]  /*4db40*/  IMAD.WIDE R56, R3, 0x4, R4 ;  /* 0x0000000403387825 */ /* 0x000fe200078e0204 */
[----:B------:R-:W-:Y:S01]  /*4db50*/  ISETP.GE.AND P2, PT, R0, c[0x0][0x17c], PT ;  /* 0x00005f0000007a0c */ /* 0x000fe20003f46270 */
[----:B------:R3:W-:Y:S01]  /*4db60*/  @P3 STG.E [R48.64], R16 ;  /* 0x0000001030003986 */ /* 0x0007e2000c101904 */
[----:B------:R-:W-:-:S02]  /*4db70*/  ISETP.LT.AND P3, PT, R138, c[0x0][0x178], !P1 ;  /* 0x00005e008a007a0c */ /* 0x000fc40004f61270 */
[----:B------:R-:W-:Y:S01]  /*4db80*/  IADD3 R3, R3, c[0x0][0x198], RZ ;  /* 0x0000660003037a10 */ /* 0x000fe20007ffe0ff */
[----:B------:R2:W-:Y:S01]  /*4db90*/  @P5 STG.E [R52.64], R40 ;  /* 0x0000002834005986 */ /* 0x0005e2000c101904 */
[----:B------:R-:W-:Y:S02]  /*4dba0*/  ISETP.LT.AND P6, PT, R139, c[0x0][0x178], !P1 ;  /* 0x00005e008b007a0c */ /* 0x000fe40004fc1270 */
[----:B------:R-:W-:Y:S01]  /*4dbb0*/  ISETP.LT.AND P1, PT, R99, c[0x0][0x178], !P1 ;  /* 0x00005e0063007a0c */ /* 0x000fe20004f21270 */
[----:B------:R-:W-:Y:S01]  /*4dbc0*/  @P4 STG.E [R56.64], R72 ;  /* 0x0000004838004986 */ /* 0x000fe2000c101904 */
[----:B------:R-:W-:Y:S02]  /*4dbd0*/  ISETP.LT.AND P4, PT, R207, c[0x0][0x178], !P2 ;  /* 0x00005e00cf007a0c */ /* 0x000fe40005781270 */
[----:B------:R-:W-:Y:S01]  /*4dbe0*/  ISETP.LT.AND P5, PT, R138, c[0x0][0x178], !P2 ;  /* 0x00005e008a007a0c */ /* 0x000fe200057a1270 */
[C---:B-1----:R-:W-:Y:S01]  /*4dbf0*/  IMAD.WIDE R20, R3.reuse, 0x4, R162 ;  /* 0x0000000403147825 */ /* 0x042fe200078e02a2 */
[----:B------:R-:W-:-:S02]  /*4dc00*/  IADD3 R61, R3, c[0x0][0x198], RZ ;  /* 0x00006600033d7a10 */ /* 0x000fc40007ffe0ff */
[----:B------:R-:W-:Y:S01]  /*4dc10*/  IADD3 R0, R252, 0xcd, RZ ;  /* 0x000000cdfc007810 */ /* 0x000fe20007ffe0ff */
[C---:B--2---:R-:W-:Y:S01]  /*4dc20*/  IMAD.WIDE R24, R3.reuse, 0x4, R160 ;  /* 0x0000000403187825 */ /* 0x044fe200078e02a0 */
[----:B------:R-:W-:Y:S03]  /*4dc30*/  @P0 STG.E [R20.64], R233 ;  /* 0x000000e914000986 */ /* 0x000fe6000c101904 */
[----:B------:R-:W-:Y:S01]  /*4dc40*/  IMAD.WIDE R28, R3, 0x4, R6 ;  /* 0x00000004031c7825 */ /* 0x000fe200078e0206 */
[----:B------:R-:W-:-:S03]  /*4dc50*/  ISETP.GE.AND P0, PT, R0, c[0x0][0x17c], PT ;  /* 0x00005f0000007a0c */ /* 0x000fc60003f06270 */
[----:B------:R-:W-:Y:S01]  /*4dc60*/  IMAD.WIDE R44, R3, 0x4, R4 ;  /* 0x00000004032c7825 */ /* 0x000fe200078e0204 */
[----:B------:R1:W-:Y:S03]  /*4dc70*/  @P3 STG.E [R24.64], R17 ;  /* 0x0000001118003986 */ /* 0x0003e6000c101904 */
[----:B---3--:R-:W-:Y:S01]  /*4dc80*/  IMAD.WIDE R48, R61, 0x4, R162 ;  /* 0x000000043d307825 */ /* 0x008fe200078e02a2 */
[----:B------:R2:W-:Y:S01]  /*4dc90*/  @P6 STG.E [R28.64], R41 ;  /* 0x000000291c006986 */ /* 0x0005e2000c101904 */
[----:B------:R-:W-:Y:S02]  /*4dca0*/  ISETP.LT.AND P3, PT, R139, c[0x0][0x178], !P2 ;  /* 0x00005e008b007a0c */ /* 0x000fe40005761270 */
[----:B------:R-:W-:Y:S01]  /*4dcb0*/  IMAD.WIDE R52, R61, 0x4, R160 ;  /* 0x000000043d347825 */ /* 0x000fe200078e02a0 */
[----:B------:R3:W-:Y:S01]  /*4dcc0*/  @P1 STG.E [R44.64], R73 ;  /* 0x000000492c001986 */ /* 0x0007e2000c101904 */
[----:B------:R-:W-:-:S02]  /*4dcd0*/  ISETP.LT.AND P2, PT, R99, c[0x0][0x178], !P2 ;  /* 0x00005e0063007a0c */ /* 0x000fc40005741270 */
[----:B------:R-:W-:Y:S01]  /*4dce0*/  ISETP.LT.AND P6, PT, R207, c[0x0][0x178], !P0 ;  /* 0x00005e00cf007a0c */ /* 0x000fe200047c1270 */
[----:B------:R-:W-:Y:S01]  /*4dcf0*/  @P4 STG.E [R48.64], R224 ;  /* 0x000000e030004986 */ /* 0x000fe2000c101904 */
[----:B------:R-:W-:-:S03]  /*4dd00*/  ISETP.LT.AND P4, PT, R138, c[0x0][0x178], !P0 ;  /* 0x00005e008a007a0c */ /* 0x000fc60004781270 */
[----:B------:R-:W-:Y:S01]  /*4dd10*/  @P5 STG.E [R52.64], R12 ;  /* 0x0000000c34005986 */ /* 0x000fe2000c101904 */
[----:B------:R-:W-:Y:S02]  /*4dd20*/  ISETP.LT.AND P5, PT, R139, c[0x0][0x178], !P0 ;  /* 0x00005e008b007a0c */ /* 0x000fe400047a1270 */
[C---:B------:R-:W-:Y:S01]  /*4dd30*/  IADD3 R3, R61.reuse, c[0x0][0x198], RZ ;  /* 0x000066003d037a10 */ /* 0x040fe20007ffe0ff */
[----:B-1----:R-:W-:Y:S01]  /*4dd40*/  IMAD.WIDE R16, R61, 0x4, R6 ;  /* 0x000000043d107825 */ /* 0x002fe200078e0206 */
[----:B------:R-:W-:-:S03]  /*4dd50*/  IADD3 R0, R252, 0xce, RZ ;  /* 0x000000cefc007810 */ /* 0x000fc60007ffe0ff */
[----:B------:R-:W-:Y:S01]  /*4dd60*/  IMAD.WIDE R20, R61, 0x4, R4 ;  /* 0x000000043d147825 */ /* 0x000fe200078e0204 */
[----:B------:R-:W-:-:S03]  /*4dd70*/  ISETP.GE.AND P1, PT, R0, c[0x0][0x17c], PT ;  /* 0x00005f0000007a0c */ /* 0x000fc60003f26270 */
[C---:B------:R-:W-:Y:S01]  /*4dd80*/  IMAD.WIDE R24, R3.reuse, 0x4, R162 ;  /* 0x0000000403187825 */ /* 0x040fe200078e02a2 */
[----:B------:R-:W-:Y:S01]  /*4dd90*/  IADD3 R0, R252, 0xcf, RZ ;  /* 0x000000cffc007810 */ /* 0x000fe20007ffe0ff */
[----:B------:R1:W-:Y:S02]  /*4dda0*/  @P3 STG.E [R16.64], R36 ;  /* 0x0000002410003986 */ /* 0x0003e4000c101904 */
[C---:B--2---:R-:W-:Y:S02]  /*4ddb0*/  IMAD.WIDE R28, R3.reuse, 0x4, R160 ;  /* 0x00000004031c7825 */ /* 0x044fe400078e02a0 */
[----:B------:R2:W-:Y:S02]  /*4ddc0*/  @P2 STG.E [R20.64], R68 ;  /* 0x0000004414002986 */ /* 0x0005e4000c101904 */
[----:B------:R-:W-:Y:S01]  /*4ddd0*/  IMAD.WIDE R40, R3, 0x4, R6 ;  /* 0x0000000403287825 */ /* 0x000fe200078e0206 */
[----:B------:R-:W-:Y:S01]  /*4dde0*/  ISETP.LT.AND P0, PT, R99, c[0x0][0x178], !P0 ;  /* 0x00005e0063007a0c */ /* 0x000fe20004701270 */
[----:B------:R-:W-:Y:S01]  /*4ddf0*/  @P6 STG.E [R24.64], R225 ;  /* 0x000000e118006986 */ /* 0x000fe2000c101904 */
[----:B------:R-:W-:-:S03]  /*4de00*/  ISETP.GE.AND P3, PT, R0, c[0x0][0x17c], PT ;  /* 0x00005f0000007a0c */ /* 0x000fc60003f66270 */
[----:B------:R1:W-:Y:S01]  /*4de10*/  @P4 STG.E [R28.64], R13 ;  /* 0x0000000d1c004986 */ /* 0x0003e2000c101904 */
[----:B------:R-:W-:-:S03]  /*4de20*/  ISETP.LT.AND P4, PT, R207, c[0x0][0x178], !P1 ;  /* 0x00005e00cf007a0c */ /* 0x000fc60004f81270 */
[----:B------:R2:W-:Y:S01]  /*4de30*/  @P5 STG.E [R40.64], R37 ;  /* 0x0000002528005986 */ /* 0x0005e2000c101904 */
[----:B------:R-:W-:Y:S02]  /*4de40*/  ISETP.LT.AND P5, PT, R138, c[0x0][0x178], !P1 ;  /* 0x00005e008a007a0c */ /* 0x000fe40004fa1270 */
[----:B------:R-:W-:Y:S02]  /*4de50*/  ISETP.LT.AND P2, PT, R139, c[0x0][0x178], !P1 ;  /* 0x00005e008b007a0c */ /* 0x000fe40004f41270 */
[----:B---3--:R-:W-:Y:S02]  /*4de60*/  IADD3 R45, R3, c[0x0][0x198], RZ ;  /* 0x00006600032d7a10 */ /* 0x008fe40007ffe0ff */
[----:B------:R-:W-:Y:S02]  /*4de70*/  ISETP.LT.AND P1, PT, R99, c[0x0][0x178], !P1 ;  /* 0x00005e0063007a0c */ /* 0x000fe40004f21270 */
[----:B------:R-:W-:Y:S01]  /*4de80*/  ISETP.LT.AND P6, PT, R207, c[0x0][0x178], !P3 ;  /* 0x00005e00cf007a0c */ /* 0x000fe20005fc1270 */
[----:B-1----:R-:W-:Y:S01]  /*4de90*/  IMAD.WIDE R16, R3, 0x4, R4 ;  /* 0x0000000403107825 */ /* 0x002fe200078e0204 */
[----:B------:R-:W-:-:S03]  /*4dea0*/  IADD3 R3, R45, c[0x0][0x198], RZ ;  /* 0x000066002d037a10 */ /* 0x000fc60007ffe0ff */
[----:B--2---:R-:W-:Y:S01]  /*4deb0*/  IMAD.WIDE R20, R45, 0x4, R162 ;  /* 0x000000042d147825 */ /* 0x004fe200078e02a2 */
[----:B------:R-:W-:-:S03]  /*4dec0*/  IADD3 R0, R252, 0xd0, RZ ;  /* 0x000000d0fc007810 */ /* 0x000fc60007ffe0ff */
[C---:B------:R-:W-:Y:S01]  /*4ded0*/  IMAD.WIDE R12, R45.reuse, 0x4, R160 ;  /* 0x000000042d0c7825 */ /* 0x040fe200078e02a0 */
[----:B------:R-:W-:Y:S03]  /*4dee0*/  @P0 STG.E [R16.64], R69 ;  /* 0x0000004510000986 */ /* 0x000fe6000c101904 */
[C---:B------:R-:W-:Y:S01]  /*4def0*/  IMAD.WIDE R24, R45.reuse, 0x4, R6 ;  /* 0x000000042d187825 */ /* 0x040fe200078e0206 */
[----:B------:R-:W-:Y:S03]  /*4df00*/  @P4 STG.E [R20.64], R216 ;  /* 0x000000d814004986 */ /* 0x000fe6000c101904 */
[----:B------:R-:W-:Y:S01]  /*4df10*/  IMAD.WIDE R28, R45, 0x4, R4 ;  /* 0x000000042d1c7825 */ /* 0x000fe200078e0204 */
[----:B------:R-:W-:Y:S01]  /*4df20*/  ISETP.GE.AND P0, PT, R0, c[0x0][0x17c], PT ;  /* 0x00005f0000007a0c */ /* 0x000fe20003f06270 */
[----:B------:R1:W-:Y:S02]  /*4df30*/  @P5 STG.E [R12.64], R8 ;  /* 0x000000080c005986 */ /* 0x0003e4000c101904 */
[----:B------:R-:W-:Y:S01]  /*4df40*/  IMAD.WIDE R36, R3, 0x4, R162 ;  /* 0x0000000403247825 */ /* 0x000fe200078e02a2 */
[----:B------:R-:W-:Y:S01]  /*4df50*/  ISETP.LT.AND P5, PT, R138, c[0x0][0x178], !P3 ;  /* 0x00005e008a007a0c */ /* 0x000fe20005fa1270 */
[----:B------:R2:W-:Y:S01]  /*4df60*/  @P2 STG.E [R24.64], R32 ;  /* 0x0000002018002986 */ /* 0x0005e2000c101904 */
[----:B------:R-:W-:-:S02]  /*4df70*/  ISETP.LT.AND P4, PT, R139, c[0x0][0x178], !P3 ;  /* 0x00005e008b007a0c */ /* 0x000fc40005f81270 */
[----:B------:R-:W-:Y:S01]  /*4df80*/  ISETP.LT.AND P3, PT, R99, c[0x0][0x178], !P3 ;  /* 0x00005e0063007a0c */ /* 0x000fe20005f61270 */
[----:B------:R3:W-:Y:S01]  /*4df90*/  @P1 STG.E [R28.64], R64 ;  /* 0x000000401c001986 */ /* 0x0007e2000c101904 */
        /* <DEDUP_REMOVED lines=8> */
[----:B------:R-:W-:Y:S01]  /*4e020*/  IMAD.WIDE R20, R3, 0x4, R4 ;  /* 0x0000000403147825 */ /* 0x000fe200078e0204 */
[----:B------:R1:W-:Y:S03]  /*4e030*/  @P5 STG.E [R12.64], R9 ;  /* 0x000000090c005986 */ /* 0x0003e6000c101904 */
[----:B--2---:R-:W-:Y:S01]  /*4e040*/  IMAD.WIDE R24, R41, 0x4, R162 ;  /* 0x0000000429187825 */ /* 0x004fe200078e02a2 */
[----:B------:R2:W-:Y:S01]  /*4e050*/  @P4 STG.E [R16.64], R33 ;  /* 0x0000002110004986 */ /* 0x0005e2000c101904 */
[----:B------:R-:W-:Y:S02]  /*4e060*/  ISETP.LT.AND P5, PT, R139, c[0x0][0x178], !P0 ;  /* 0x00005e008b007a0c */ /* 0x000fe400047a1270 */
[----:B---3--:R-:W-:Y:S01]  /*4e070*/  IMAD.WIDE R28, R41, 0x4, R160 ;  /* 0x00000004291c7825 */ /* 0x008fe200078e02a0 */
[----:B------:R3:W-:Y:S01]  /*4e080*/  @P3 STG.E [R20.64], R65 ;  /* 0x0000004114003986 */ /* 0x0007e2000c101904 */
[----:B------:R-:W-:-:S03]  /*4e090*/  ISETP.LT.AND P0, PT, R99, c[0x0][0x178], !P0 ;  /* 0x00005e0063007a0c */ /* 0x000fc60004701270 */
[----:B----4-:R4:W-:Y:S01]  /*4e0a0*/  @P6 STG.E [R24.64], R249 ;  /* 0x000000f918006986 */ /* 0x0109e2000c101904 */
[----:B------:R-:W-:Y:S02]  /*4e0b0*/  ISETP.LT.AND P6, PT, R207, c[0x0][0x178], !P1 ;  /* 0x00005e00cf007a0c */ /* 0x000fe40004fc1270 */
[----:B------:R-:W-:Y:S01]  /*4e0c0*/  ISETP.LT.AND P3, PT, R138, c[0x0][0x178], !P1 ;  /* 0x00005e008a007a0c */ /* 0x000fe20004f61270 */
[----:B------:R2:W-:Y:S01]  /*4e0d0*/  @P2 STG.E [R28.64], R214 ;  /* 0x000000d61c002986 */ /* 0x0005e2000c101904 */
[----:B------:R-:W-:Y:S02]  /*4e0e0*/  ISETP.LT.AND P2, PT, R139, c[0x0][0x178], !P1 ;  /* 0x00005e008b007a0c */ /* 0x000fe40004f41270 */
[----:B------:R-:W-:Y:S02]  /*4e0f0*/  IADD3 R3, R41, c[0x0][0x198], RZ ;  /* 0x0000660029037a10 */ /* 0x000fe40007ffe0ff */
[----:B------:R-:W-:Y:S01]  /*4e100*/  ISETP.LT.AND P1, PT, R99, c[0x0][0x178], !P1 ;  /* 0x00005e0063007a0c */ /* 0x000fe20004f21270 */
[----:B-1----:R-:W-:Y:S01]  /*4e110*/  IMAD.WIDE R8, R41, 0x4, R6 ;  /* 0x0000000429087825 */ /* 0x002fe200078e0206 */
[----:B------:R-:W-:-:S03]  /*4e120*/  IADD3 R0, R252, 0xd2, RZ ;  /* 0x000000d2fc007810 */ /* 0x000fc60007ffe0ff */
[----:B------:R-:W-:Y:S01]  /*4e130*/  IMAD.WIDE R12, R41, 0x4, R4 ;  /* 0x00000004290c7825 */ /* 0x000fe200078e0204 */
[----:B------:R1:W-:Y:S03]  /*4e140*/  @P5 STG.E [R8.64], R62 ;  /* 0x0000003e08005986 */ /* 0x0003e6000c101904 */
[----:B--2---:R-:W-:Y:S01]  /*4e150*/  IMAD.WIDE R16, R3, 0x4, R162 ;  /* 0x0000000403107825 */ /* 0x004fe200078e02a2 */
[----:B------:R-:W-:-:S03]  /*4e160*/  ISETP.GE.AND P4, PT, R0, c[0x0][0x17c], PT ;  /* 0x00005f0000007a0c */ /* 0x000fc60003f86270 */
[C---:B---3--:R-:W-:Y:S01]  /*4e170*/  IMAD.WIDE R20, R3.reuse, 0x4, R160 ;  /* 0x0000000403147825 */ /* 0x048fe200078e02a0 */
[----:B------:R2:W-:Y:S03]  /*4e180*/  @P0 STG.E [R12.64], R94 ;  /* 0x0000005e0c000986 */ /* 0x0005e6000c101904 */
[C---:B----4-:R-:W-:Y:S01]  /*4e190*/  IMAD.WIDE R24, R3.reuse, 0x4, R6 ;  /* 0x0000000403187825 */ /* 0x050fe200078e0206 */
[----:B------:R3:W-:Y:S03]  /*4e1a0*/  @P6 STG.E [R16.64], R248 ;  /* 0x000000f810006986 */ /* 0x0007e6000c101904 */
[----:B------:R-:W-:Y:S01]  /*4e1b0*/  IMAD.WIDE R28, R3, 0x4, R4 ;  /* 0x00000004031c7825 */ /* 0x000fe200078e0204 */
[----:B------:R4:W-:Y:S01]  /*4e1c0*/  @P3 STG.E [R20.64], R215 ;  /* 0x000000d714003986 */ /* 0x0009e2000c101904 */
[----:B------:R-:W-:-:S03]  /*4e1d0*/  IADD3 R0, R252, 0xd3, RZ ;  /* 0x000000d3fc007810 */ /* 0x000fc60007ffe0ff */
[----:B------:R1:W-:Y:S01]  /*4e1e0*/  @P2 STG.E [R24.64], R63 ;  /* 0x0000003f18002986 */ /* 0x0003e2000c101904 */
[----:B------:R-:W-:Y:S02]  /*4e1f0*/  ISETP.LT.AND P2, PT, R207, c[0x0][0x178], !P4 ;  /* 0x00005e00cf007a0c */ /* 0x000fe40006741270 */
[----:B------:R-:W-:Y:S01]  /*4e200*/  ISETP.LT.AND P3, PT, R138, c[0x0][0x178], !P4 ;  /* 0x00005e008a007a0c */ /* 0x000fe20006761270 */
[----:B------:R-:W-:Y:S01]  /*4e210*/  @P1 STG.E [R28.64], R95 ;  /* 0x0000005f1c001986 */ /* 0x000fe2000c101904 */
[----:B------:R-:W-:Y:S02]  /*4e220*/  ISETP.LT.AND P1, PT, R139, c[0x0][0x178], !P4 ;  /* 0x00005e008b007a0c */ /* 0x000fe40006721270 */
[----:B------:R-:W-:Y:S02]  /*4e230*/  IADD3 R3, R3, c[0x0][0x198], RZ ;  /* 0x0000660003037a10 */ /* 0x000fe40007ffe0ff */
[----:B------:R-:W-:Y:S02]  /*4e240*/  ISETP.GE.AND P5, PT, R0, c[0x0][0x17c], PT ;  /* 0x00005f0000007a0c */ /* 0x000fe40003fa6270 */
[----:B------:R-:W-:Y:S01]  /*4e250*/  ISETP.LT.AND P4, PT, R99, c[0x0][0x178], !P4 ;  /* 0x00005e0063007a0c */ /* 0x000fe20006781270 */
[----:B-1----:R-:W-:Y:S01]  /*4e260*/  IMAD.WIDE R8, R3, 0x4, R162 ;  /* 0x0000000403087825 */ /* 0x002fe200078e02a2 */
[----:B------:R-:W-:-:S03]  /*4e270*/  ISETP.LT.AND P6, PT, R207, c[0x0][0x178], !P5 ;  /* 0x00005e00cf007a0c */ /* 0x000fc60006fc1270 */
[C---:B--2---:R-:W-:Y:S01]  /*4e280*/  IMAD.WIDE R12, R3.reuse, 0x4, R160 ;  /* 0x00000004030c7825 */ /* 0x044fe200078e02a0 */
[----:B------:R-:W-:-:S03]  /*4e290*/  IADD3 R33, R3, c[0x0][0x198], RZ ;  /* 0x0000660003217a10 */ /* 0x000fc60007ffe0ff */
[C---:B---3--:R-:W-:Y:S01]  /*4e2a0*/  IMAD.WIDE R16, R3.reuse, 0x4, R6 ;  /* 0x0000000403107825 */ /* 0x048fe200078e0206 */
[----:B------:R1:W-:Y:S01]  /*4e2b0*/  @P2 STG.E [R8.64], R238 ;  /* 0x000000ee08002986 */ /* 0x0003e2000c101904 */
[----:B------:R-:W-:Y:S02]  /*4e2c0*/  IADD3 R0, R252, 0xd4, RZ ;  /* 0x000000d4fc007810 */ /* 0x000fe40007ffe0ff */
[----:B----4-:R-:W-:Y:S01]  /*4e2d0*/  IMAD.WIDE R20, R3, 0x4, R4 ;  /* 0x0000000403147825 */ /* 0x010fe200078e0204 */
[----:B------:R2:W-:Y:S01]  /*4e2e0*/  @P3 STG.E [R12.64], R30 ;  /* 0x0000001e0c003986 */ /* 0x0005e2000c101904 */
[----:B------:R-:W-:Y:S02]  /*4e2f0*/  ISETP.LT.AND P3, PT, R139, c[0x0][0x178], !P5 ;  /* 0x00005e008b007a0c */ /* 0x000fe40006f61270 */
[----:B------:R-:W-:Y:S01]  /*4e300*/  IMAD.WIDE R24, R33, 0x4, R162 ;  /* 0x0000000421187825 */ /* 0x000fe200078e02a2 */
[----:B------:R3:W-:Y:S01]  /*4e310*/  @P1 STG.E [R16.64], R58 ;  /* 0x0000003a10001986 */ /* 0x0007e2000c101904 */
[----:B------:R-:W-:-:S02]  /*4e320*/  ISETP.LT.AND P1, PT, R138, c[0x0][0x178], !P5 ;  /* 0x00005e008a007a0c */ /* 0x000fc40006f21270 */
[----:B------:R-:W-:Y:S02]  /*4e330*/  ISETP.GE.AND P0, PT, R0, c[0x0][0x17c], PT ;  /* 0x00005f0000007a0c */ /* 0x000fe40003f06270 */
[----:B------:R-:W-:Y:S01]  /*4e340*/  ISETP.LT.AND P5, PT, R99, c[0x0][0x178], !P5 ;  /* 0x00005e0063007a0c */ /* 0x000fe20006fa1270 */
[----:B------:R4:W-:Y:S01]  /*4e350*/  @P4 STG.E [R20.64], R90 ;  /* 0x0000005a14004986 */ /* 0x0009e2000c101904 */
[----:B-1----:R-:W-:-:S03]  /*4e360*/  IMAD.WIDE R8, R33, 0x4, R160 ;  /* 0x0000000421087825 */ /* 0x002fc600078e02a0 */
[----:B------:R1:W-:Y:S01]  /*4e370*/  @P6 STG.E [R24.64], R239 ;  /* 0x000000ef18006986 */ /* 0x0003e2000c101904 */
[----:B------:R-:W-:Y:S01]  /*4e380*/  ISETP.LT.AND P6, PT, R207, c[0x0][0x178], !P0 ;  /* 0x00005e00cf007a0c */ /* 0x000fe200047c1270 */
[C---:B--2---:R-:W-:Y:S01]  /*4e390*/  IMAD.WIDE R12, R33.reuse, 0x4, R6 ;  /* 0x00000004210c7825 */ /* 0x044fe200078e0206 */
[C---:B------:R-:W-:Y:S02]  /*4e3a0*/  IADD3 R29, R33.reuse, c[0x0][0x198], RZ ;  /* 0x00006600211d7a10 */ /* 0x040fe40007ffe0ff */
[----:B------:R-:W-:Y:S01]  /*4e3b0*/  IADD3 R0, R252, 0xd5, RZ ;  /* 0x000000d5fc007810 */ /* 0x000fe20007ffe0ff */
[----:B---3--:R-:W-:Y:S01]  /*4e3c0*/  IMAD.WIDE R16, R33, 0x4, R4 ;  /* 0x0000000421107825 */ /* 0x008fe200078e0204 */
[----:B------:R2:W-:Y:S01]  /*4e3d0*/  @P1 STG.E [R8.64], R31 ;  /* 0x0000001f08001986 */ /* 0x0005e2000c101904 */
[----:B------:R-:W-:Y:S02]  /*4e3e0*/  ISETP.LT.AND P4, PT, R138, c[0x0][0x178], !P0 ;  /* 0x00005e008a007a0c */ /* 0x000fe40004781270 */
[----:B------:R-:W-:Y:S01]  /*4e3f0*/  ISETP.GE.AND P2, PT, R0, c[0x0][0x17c], PT ;  /* 0x00005f0000007a0c */ /* 0x000fe20003f46270 */
[----:B----4-:R-:W-:Y:S01]  /*4e400*/  IMAD.WIDE R20, R29, 0x4, R162 ;  /* 0x000000041d147825 */ /* 0x010fe200078e02a2 */
[----:B------:R3:W-:Y:S04]  /*4e410*/  @P3 STG.E [R12.64], R59 ;  /* 0x0000003b0c003986 */ /* 0x0007e8000c101904 */
[----:B------:R4:W-:Y:S01]  /*4e420*/  @P5 STG.E [R16.64], R91 ;  /* 0x0000005b10005986 */ /* 0x0009e2000c101904 */
[----:B------:R-:W-:-:S02]  /*4e430*/  ISETP.LT.AND P5, PT, R139, c[0x0][0x178], !P0 ;  /* 0x00005e008b007a0c */ /* 0x000fc400047a1270 */
[----:B------:R-:W-:Y:S01]  /*4e440*/  ISETP.LT.AND P0, PT, R99, c[0x0][0x178], !P0 ;  /* 0x00005e0063007a0c */ /* 0x000fe20004701270 */
[----:B------:R4:W-:Y:S01]  /*4e450*/  @P6 STG.E [R20.64], R230 ;  /* 0x000000e614006986 */ /* 0x0009e2000c101904 */
[----:B------:R-:W-:Y:S01]  /*4e460*/  ISETP.LT.AND P1, PT, R207, c[0x0][0x178], !P2 ;  /* 0x00005e00cf007a0c */ /* 0x000fe20005721270 */
[----:B-1----:R-:W-:Y:S01]  /*4e470*/  IMAD.WIDE R24, R29, 0x4, R160 ;  /* 0x000000041d187825 */ /* 0x002fe200078e02a0 */
[----:B------:R-:W-:Y:S02]  /*4e480*/  ISETP.LT.AND P3, PT, R138, c[0x0][0x178], !P2 ;  /* 0x00005e008a007a0c */ /* 0x000fe40005761270 */
[----:B------:R-:W-:Y:S01]  /*4e490*/  ISETP.LT.AND P6, PT, R139, c[0x0][0x178], !P2 ;  /* 0x00005e008b007a0c */ /* 0x000fe200057c1270 */
[----:B--2---:R-:W-:-:S04]  /*4e4a0*/  IMAD.WIDE R8, R29, 0x4, R6 ;  /* 0x000000041d087825 */ /* 0x004fc800078e0206 */
[C---:B---3--:R-:W-:Y:S01]  /*4e4b0*/  IMAD.WIDE R12, R29.reuse, 0x4, R4 ;  /* 0x000000041d0c7825 */ /* 0x048fe200078e0204 */
[----:B------:R-:W-:Y:S02]  /*4e4c0*/  IADD3 R29, R29, c[0x0][0x198], RZ ;  /* 0x000066001d1d7a10 */ /* 0x000fe40007ffe0ff */
[----:B------:R-:W-:Y:S01]  /*4e4d0*/  IADD3 R3, R252, 0xd6, RZ ;  /* 0x000000d6fc037810 */ /* 0x000fe20007ffe0ff */
[----:B------:R1:W-:Y:S02]  /*4e4e0*/  @P4 STG.E [R24.64], R26 ;  /* 0x0000001a18004986 */ /* 0x0003e4000c101904 */
[----:B----4-:R-:W-:Y:S01]  /*4e4f0*/  IMAD.WIDE R16, R29, 0x4, R162 ;  /* 0x000000041d107825 */ /* 0x010fe200078e02a2 */
[----:B------:R-:W-:Y:S01]  /*4e500*/  ISETP.GE.AND P4, PT, R3, c[0x0][0x17c], PT ;  /* 0x00005f0003007a0c */ /* 0x000fe20003f86270 */
[----:B------:R2:W-:Y:S02]  /*4e510*/  @P5 STG.E [R8.64], R54 ;  /* 0x0000003608005986 */ /* 0x0005e4000c101904 */
[----:B------:R-:W-:Y:S01]  /*4e520*/  IMAD.WIDE R20, R29, 0x4, R160 ;  /* 0x000000041d147825 */ /* 0x000fe200078e02a0 */
[----:B------:R-:W-:Y:S01]  /*4e530*/  ISETP.LT.AND P2, PT, R99, c[0x0][0x178], !P2 ;  /* 0x00005e0063007a0c */ /* 0x000fe20005741270 */
[----:B------:R3:W-:Y:S02]  /*4e540*/  @P0 STG.E [R12.64], R86 ;  /* 0x000000560c000986 */ /* 0x0007e4000c101904 */
[----:B-1----:R-:W-:-:S02]  /*4e550*/  IMAD.WIDE R24, R29, 0x4, R6 ;  /* 0x000000041d187825 */ /* 0x002fc400078e0206 */
[----:B------:R1:W-:Y:S01]  /*4e560*/  @P1 STG.E [R16.64], R231 ;  /* 0x000000e710001986 */ /* 0x0003e2000c101904 */
[----:B------:R-:W-:Y:S02]  /*4e570*/  ISETP.LT.AND P0, PT, R207, c[0x0][0x178], !P4 ;  /* 0x00005e00cf007a0c */ /* 0x000fe40006701270 */
[----:B------:R-:W-:Y:S01]  /*4e580*/  ISETP.LT.AND P1, PT, R138, c[0x0][0x178], !P4 ;  /* 0x00005e008a007a0c */ /* 0x000fe20006721270 */
[----:B------:R4:W-:Y:S01]  /*4e590*/  @P3 STG.E [R20.64], R27 ;  /* 0x0000001b14003986 */ /* 0x0009e2000c101904 */
[----:B------:R-:W-:-:S03]  /*4e5a0*/  IADD3 R3, R29, c[0x0][0x198], RZ ;  /* 0x000066001d037a10 */ /* 0x000fc60007ffe0ff */
[----:B------:R4:W-:Y:S01]  /*4e5b0*/  @P6 STG.E [R24.64], R55 ;  /* 0x0000003718006986 */ /* 0x0009e2000c101904 */
[----:B------:R-:W-:Y:S01]  /*4e5c0*/  ISETP.LT.AND P6, PT, R139, c[0x0][0x178], !P4 ;  /* 0x00005e008b007a0c */ /* 0x000fe200067c1270 */
[----:B--2---:R-:W-:Y:S01]  /*4e5d0*/  IMAD.WIDE R8, R29, 0x4, R4 ;  /* 0x000000041d087825 */ /* 0x004fe200078e0204 */
[----:B------:R-:W-:-:S03]  /*4e5e0*/  IADD3 R0, R252, 0xd7, RZ ;  /* 0x000000d7fc007810 */ /* 0x000fc60007ffe0ff */
[----:B---3--:R-:W-:Y:S01]  /*4e5f0*/  IMAD.WIDE R12, R3, 0x4, R162 ;  /* 0x00000004030c7825 */ /* 0x008fe200078e02a2 */
[----:B------:R-:W-:-:S03]  /*4e600*/  ISETP.GE.AND P5, PT, R0, c[0x0][0x17c], PT ;  /* 0x00005f0000007a0c */ /* 0x000fc60003fa6270 */
[C---:B-1----:R-:W-:Y:S01]  /*4e610*/  IMAD.WIDE R16, R3.reuse, 0x4, R160 ;  /* 0x0000000403107825 */ /* 0x042fe200078e02a0 */
[----:B------:R1:W-:Y:S03]  /*4e620*/  @P2 STG.E [R8.64], R87 ;  /* 0x0000005708002986 */ /* 0x0003e6000c101904 */
[----:B----4-:R-:W-:Y:S01]  /*4e630*/  IMAD.WIDE R20, R3, 0x4, R6 ;  /* 0x0000000403147825 */ /* 0x010fe200078e0206 */
[----:B------:R-:W-:Y:S01]  /*4e640*/  ISETP.LT.AND P4, PT, R99, c[0x0][0x178], !P4 ;  /* 0x00005e0063007a0c */ /* 0x000fe20006781270 */
[----:B------:R2:W-:Y:S01]  /*4e650*/  @P0 STG.E [R12.64], R222 ;  /* 0x000000de0c000986 */ /* 0x0005e2000c101904 */
[----:B------:R-:W-:-:S03]  /*4e660*/  ISETP.LT.AND P0, PT, R207, c[0x0][0x178], !P5 ;  /* 0x00005e00cf007a0c */ /* 0x000fc60006f01270 */
[----:B------:R3:W-:Y:S01]  /*4e670*/  @P1 STG.E [R16.64], R22 ;  /* 0x0000001610001986 */ /* 0x0007e2000c101904 */
[----:B------:R-:W-:-:S03]  /*4e680*/  ISETP.LT.AND P1, PT, R138, c[0x0][0x178], !P5 ;  /* 0x00005e008a007a0c */ /* 0x000fc60006f21270 */
[----:B------:R4:W-:Y:S01]  /*4e690*/  @P6 STG.E [R20.64], R50 ;  /* 0x0000003214006986 */ /* 0x0009e2000c101904 */
[----:B------:R-:W-:Y:S02]  /*4e6a0*/  ISETP.LT.AND P6, PT, R139, c[0x0][0x178], !P5 ;  /* 0x00005e008b007a0c */ /* 0x000fe40006fc1270 */
[----:B------:R-:W-:Y:S02]  /*4e6b0*/  IADD3 R27, R3, c[0x0][0x198], RZ ;  /* 0x00006600031b7a10 */ /* 0x000fe40007ffe0ff */
[----:B------:R-:W-:Y:S01]  /*4e6c0*/  ISETP.LT.AND P5, PT, R99, c[0x0][0x178], !P5 ;  /* 0x00005e0063007a0c */ /* 0x000fe20006fa1270 */
[----:B------:R-:W-:Y:S01]  /*4e6d0*/  IMAD.WIDE R24, R3, 0x4, R4 ;  /* 0x0000000403187825 */ /* 0x000fe200078e0204 */
[----:B------:R-:W-:-:S03]  /*4e6e0*/  IADD3 R0, R252, 0xd8, RZ ;  /* 0x000000d8fc007810 */ /* 0x000fc60007ffe0ff */
[----:B-1----:R-:W-:Y:S01]  /*4e6f0*/  IMAD.WIDE R8, R27, 0x4, R162 ;  /* 0x000000041b087825 */ /* 0x002fe200078e02a2 */
[----:B------:R-:W-:-:S03]  /*4e700*/  ISETP.GE.AND P3, PT, R0, c[0x0][0x17c], PT ;  /* 0x00005f0000007a0c */ /* 0x000fc60003f66270 */
[C---:B--2---:R-:W-:Y:S01]  /*4e710*/  IMAD.WIDE R12, R27.reuse, 0x4, R160 ;  /* 0x000000041b0c7825 */ /* 0x044fe200078e02a0 */
[----:B------:R-:W-:Y:S01]  /*4e720*/  IADD3 R0, R252, 0xd9, RZ ;  /* 0x000000d9fc007810 */ /* 0x000fe20007ffe0ff */
[----:B------:R1:W-:Y:S02]  /*4e730*/  @P4 STG.E [R24.64], R82 ;  /* 0x0000005218004986 */ /* 0x0003e4000c101904 */
[C---:B---3--:R-:W-:Y:S02]  /*4e740*/  IMAD.WIDE R16, R27.reuse, 0x4, R6 ;  /* 0x000000041b107825 */ /* 0x048fe400078e0206 */
[----:B------:R2:W-:Y:S02]  /*4e750*/  @P0 STG.E [R8.64], R223 ;  /* 0x000000df08000986 */ /* 0x0005e4000c101904 */
[----:B----4-:R-:W-:Y:S01]  /*4e760*/  IMAD.WIDE R20, R27, 0x4, R4 ;  /* 0x000000041b147825 */ /* 0x010fe200078e0204 */
[----:B------:R-:W-:Y:S01]  /*4e770*/  ISETP.LT.AND P4, PT, R207, c[0x0][0x178], !P3 ;  /* 0x00005e00cf007a0c */ /* 0x000fe20005f81270 */
[----:B------:R3:W-:Y:S01]  /*4e780*/  @P1 STG.E [R12.64], R23 ;  /* 0x000000170c001986 */ /* 0x0007e2000c101904 */
[----:B------:R-:W-:-:S02]  /*4e790*/  ISETP.GE.AND P2, PT, R0, c[0x0][0x17c], PT ;  /* 0x00005f0000007a0c */ /* 0x000fc40003f46270 */
[----:B------:R-:W-:Y:S01]  /*4e7a0*/  ISETP.LT.AND P1, PT, R138, c[0x0][0x178], !P3 ;  /* 0x00005e008a007a0c */ /* 0x000fe20005f21270 */
[----:B------:R4:W-:Y:S01]  /*4e7b0*/  @P6 STG.E [R16.64], R51 ;  /* 0x0000003310006986 */ /* 0x0009e2000c101904 */
[----:B------:R-:W-:-:S03]  /*4e7c0*/  IADD3 R3, R27, c[0x0][0x198], RZ ;  /* 0x000066001b037a10 */ /* 0x000fc60007ffe0ff */
[----:B------:R3:W-:Y:S01]  /*4e7d0*/  @P5 STG.E [R20.64], R83 ;  /* 0x0000005314005986 */ /* 0x0007e2000c101904 */
[----:B------:R-:W-:Y:S02]  /*4e7e0*/  ISETP.LT.AND P5, PT, R139, c[0x0][0x178], !P3 ;  /* 0x00005e008b007a0c */ /* 0x000fe40005fa1270 */
[----:B------:R-:W-:Y:S02]  /*4e7f0*/  ISETP.LT.AND P3, PT, R99, c[0x0][0x178], !P3 ;  /* 0x00005e0063007a0c */ /* 0x000fe40005f61270 */
[----:B------:R-:W-:Y:S01]  /*4e800*/  ISETP.LT.AND P6, PT, R207, c[0x0][0x178], !P2 ;  /* 0x00005e00cf007a0c */ /* 0x000fe200057c1270 */
[C---:B-1----:R-:W-:Y:S01]  /*4e810*/  IMAD.WIDE R24, R3.reuse, 0x4, R162 ;  /* 0x0000000403187825 */ /* 0x042fe200078e02a2 */
[----:B------:R-:W-:-:S03]  /*4e820*/  IADD3 R27, R3, c[0x0][0x198], RZ ;  /* 0x00006600031b7a10 */ /* 0x000fc60007ffe0ff */
[----:B--2---:R-:W-:Y:S01]  /*4e830*/  IMAD.WIDE R8, R3, 0x4, R160 ;  /* 0x0000000403087825 */ /* 0x004fe200078e02a0 */
[----:B------:R-:W-:-:S03]  /*4e840*/  IADD3 R0, R252, 0xda, RZ ;  /* 0x000000dafc007810 */ /* 0x000fc60007ffe0ff */
[C---:B---3--:R-:W-:Y:S01]  /*4e850*/  IMAD.WIDE R12, R3.reuse, 0x4, R6 ;  /* 0x00000004030c7825 */ /* 0x048fe200078e0206 */
[----:B------:R-:W-:Y:S03]  /*4e860*/  @P4 STG.E [R24.64], R242 ;  /* 0x000000f218004986 */ /* 0x000fe6000c101904 */
[----:B----4-:R-:W-:Y:S01]  /*4e870*/  IMAD.WIDE R16, R3, 0x4, R4 ;  /* 0x0000000403107825 */ /* 0x010fe200078e0204 */
[----:B------:R1:W-:Y:S01]  /*4e880*/  @P1 STG.E [R8.64], R210 ;  /* 0x000000d208001986 */ /* 0x0003e2000c101904 */
[----:B------:R-:W-:Y:S02]  /*4e890*/  ISETP.GE.AND P0, PT, R0, c[0x0][0x17c], PT ;  /* 0x00005f0000007a0c */ /* 0x000fe40003f06270 */
[----:B------:R-:W-:Y:S01]  /*4e8a0*/  IMAD.WIDE R20, R27, 0x4, R162 ;  /* 0x000000041b147825 */ /* 0x000fe200078e02a2 */
[----:B------:R2:W-:Y:S01]  /*4e8b0*/  @P5 STG.E [R12.64], R46 ;  /* 0x0000002e0c005986 */ /* 0x0005e2000c101904 */
[----:B------:R-:W-:-:S03]  /*4e8c0*/  ISETP.LT.AND P4, PT, R138, c[0x0][0x178], !P2 ;  /* 0x00005e008a007a0c */ /* 0x000fc60005781270 */
[----:B------:R3:W-:Y:S01]  /*4e8d0*/  @P3 STG.E [R16.64], R78 ;  /* 0x0000004e10003986 */ /* 0x0007e2000c101904 */
[----:B------:R-:W-:Y:S02]  /*4e8e0*/  ISETP.LT.AND P3, PT, R139, c[0x0][0x178], !P2 ;  /* 0x00005e008b007a0c */ /* 0x000fe40005761270 */
[----:B------:R-:W-:Y:S01]  /*4e8f0*/  ISETP.LT.AND P2, PT, R99, c[0x0][0x178], !P2 ;  /* 0x00005e0063007a0c */ /* 0x000fe20005741270 */
[----:B------:R4:W-:Y:S01]  /*4e900*/  @P6 STG.E [R20.64], R243 ;  /* 0x000000f314006986 */ /* 0x0009e2000c101904 */
[----:B------:R-:W-:Y:S02]  /*4e910*/  ISETP.LT.AND P6, PT, R207, c[0x0][0x178], !P0 ;  /* 0x00005e00cf007a0c */ /* 0x000fe400047c1270 */
[----:B------:R-:W-:Y:S02]  /*4e920*/  ISETP.LT.AND P5, PT, R138, c[0x0][0x178], !P0 ;  /* 0x00005e008a007a0c */ /* 0x000fe400047a1270 */
[C---:B------:R-:W-:Y:S01]  /*4e930*/  IADD3 R3, R27.reuse, c[0x0][0x198], RZ ;  /* 0x000066001b037a10 */ /* 0x040fe20007ffe0ff */
[----:B------:R-:W-:Y:S01]  /*4e940*/  IMAD.WIDE R22, R27, 0x4, R160 ;  /* 0x000000041b167825 */ /* 0x000fe200078e02a0 */
[----:B------:R-:W-:-:S03]  /*4e950*/  IADD3 R0, R252, 0xdb, RZ ;  /* 0x000000dbfc007810 */ /* 0x000fc60007ffe0ff */
[----:B-1----:R-:W-:Y:S01]  /*4e960*/  IMAD.WIDE R8, R27, 0x4, R6 ;  /* 0x000000041b087825 */ /* 0x002fe200078e0206 */
[----:B------:R-:W-:-:S03]  /*4e970*/  ISETP.GE.AND P1, PT, R0, c[0x0][0x17c], PT ;  /* 0x00005f0000007a0c */ /* 0x000fc60003f26270 */
[----:B--2---:R-:W-:Y:S01]  /*4e980*/  IMAD.WIDE R12, R27, 0x4, R4 ;  /* 0x000000041b0c7825 */ /* 0x004fe200078e0204 */
[----:B------:R1:W-:Y:S03]  /*4e990*/  @P4 STG.E [R22.64], R211 ;  /* 0x000000d316004986 */ /* 0x0003e6000c101904 */
[C---:B---3--:R-:W-:Y:S01]  /*4e9a0*/  IMAD.WIDE R16, R3.reuse, 0x4, R162 ;  /* 0x0000000403107825 */ /* 0x048fe200078e02a2 */
        /* <DEDUP_REMOVED lines=9> */
[----:B------:R-:W-:Y:S02]  /*4ea40*/  ISETP.LT.AND P2, PT, R139, c[0x0][0x178], !P1 ;  /* 0x00005e008b007a0c */ /* 0x000fe40004f41270 */
[C---:B------:R-:W-:Y:S01]  /*4ea50*/  IADD3 R25, R3.reuse, c[0x0][0x198], RZ ;  /* 0x0000660003197a10 */ /* 0x040fe20007ffe0ff */
[----:B-1----:R-:W-:Y:S01]  /*4ea60*/  IMAD.WIDE R22, R3, 0x4, R6 ;  /* 0x0000000403167825 */ /* 0x002fe200078e0206 */
[----:B------:R-:W-:-:S03]  /*4ea70*/  IADD3 R0, R252, 0xdc, RZ ;  /* 0x000000dcfc007810 */ /* 0x000fc60007ffe0ff */
[----:B--2---:R-:W-:Y:S01]  /*4ea80*/  IMAD.WIDE R8, R3, 0x4, R4 ;  /* 0x0000000403087825 */ /* 0x004fe200078e0204 */
[----:B------:R1:W-:Y:S03]  /*4ea90*/  @P4 STG.E [R22.64], R42 ;  /* 0x0000002a16004986 */ /* 0x0003e6000c101904 */
[----:B---3--:R-:W-:Y:S01]  /*4eaa0*/  IMAD.WIDE R12, R25, 0x4, R162 ;  /* 0x00000004190c7825 */ /* 0x008fe200078e02a2 */
[----:B------:R-:W-:-:S03]  /*4eab0*/  ISETP.GE.AND P3, PT, R0, c[0x0][0x17c], PT ;  /* 0x00005f0000007a0c */ /* 0x000fc60003f66270 */
[C---:B----4-:R-:W-:Y:S01]  /*4eac0*/  IMAD.WIDE R16, R25.reuse, 0x4, R160 ;  /* 0x0000000419107825 */ /* 0x050fe200078e02a0 */
[----:B------:R2:W-:Y:S03]  /*4ead0*/  @P0 STG.E [R8.64], R74 ;  /* 0x0000004a08000986 */ /* 0x0005e6000c101904 */
[----:B------:R-:W-:Y:S01]  /*4eae0*/  IMAD.WIDE R20, R25, 0x4, R6 ;  /* 0x0000000419147825 */ /* 0x000fe200078e0206 */
[----:B------:R-:W-:Y:S01]  /*4eaf0*/  ISETP.LT.AND P4, PT, R99, c[0x0][0x178], !P1 ;  /* 0x00005e0063007a0c */ /* 0x000fe20004f81270 */
[----:B------:R3:W-:Y:S04]  /*4eb00*/  @P6 STG.E [R12.64], R235 ;  /* 0x000000eb0c006986 */ /* 0x0007e8000c101904 */
[----:B------:R4:W-:Y:S01]  /*4eb10*/  @P5 STG.E [R16.64], R19 ;  /* 0x0000001310005986 */ /* 0x0009e2000c101904 */
[----:B-1----:R-:W-:-:S03]  /*4eb20*/  IMAD.WIDE R22, R25, 0x4, R4 ;  /* 0x0000000419167825 */ /* 0x002fc600078e0204 */
[----:B------:R1:W-:Y:S01]  /*4eb30*/  @P2 STG.E [R20.64], R43 ;  /* 0x0000002b14002986 */ /* 0x0003e2000c101904 */
[----:B------:R-:W-:Y:S02]  /*4eb40*/  ISETP.LT.AND P2, PT, R207, c[0x0][0x178], !P3 ;  /* 0x00005e00cf007a0c */ /* 0x000fe40005f41270 */
[----:B------:R-:W-:Y:S02]  /*4eb50*/  IADD3 R0, R252, 0xdd, RZ ;  /* 0x000000ddfc007810 */ /* 0x000fe40007ffe0ff */
[----:B------:R-:W-:Y:S02]  /*4eb60*/  IADD3 R25, R25, c[0x0][0x198], RZ ;  /* 0x0000660019197a10 */ /* 0x000fe40007ffe0ff */
[----:B------:R-:W-:Y:S02]  /*4eb70*/  ISETP.LT.AND P0, PT, R138, c[0x0][0x178], !P3 ;  /* 0x00005e008a007a0c */ /* 0x000fe40005f01270 */
[----:B------:R-:W-:Y:S01]  /*4eb80*/  ISETP.LT.AND P5, PT, R139, c[0x0][0x178], !P3 ;  /* 0x00005e008b007a0c */ /* 0x000fe20005fa1270 */
[----:B--2---:R-:W-:Y:S01]  /*4eb90*/  IMAD.WIDE R8, R25, 0x4, R162 ;  /* 0x0000000419087825 */ /* 0x004fe200078e02a2 */
[----:B------:R-:W-:-:S02]  /*4eba0*/  ISETP.GE.AND P1, PT, R0, c[0x0][0x17c], PT ;  /* 0x00005f0000007a0c */ /* 0x000fc40003f26270 */
[----:B------:R-:W-:Y:S01]  /*4ebb0*/  ISETP.LT.AND P3, PT, R99, c[0x0][0x178], !P3 ;  /* 0x00005e0063007a0c */ /* 0x000fe20005f61270 */
[----:B------:R-:W-:Y:S01]  /*4ebc0*/  @P4 STG.E [R22.64], R75 ;  /* 0x0000004b16004986 */ /* 0x000fe2000c101904 */
[----:B------:R-:W-:Y:S01]  /*4ebd0*/  ISETP.LT.AND P4, PT, R207, c[0x0][0x178], !P1 ;  /* 0x00005e00cf007a0c */ /* 0x000fe20004f81270 */
[C---:B---3--:R-:W-:Y:S01]  /*4ebe0*/  IMAD.WIDE R12, R25.reuse, 0x4, R160 ;  /* 0x00000004190c7825 */ /* 0x048fe200078e02a0 */
[C---:B------:R-:W-:Y:S01]  /*4ebf0*/  IADD3 R3, R25.reuse, c[0x0][0x198], RZ ;  /* 0x0000660019037a10 */ /* 0x040fe20007ffe0ff */
[----:B------:R2:W-:Y:S01]  /*4ec00*/  @P2 STG.E [R8.64], R226 ;  /* 0x000000e208002986 */ /* 0x0005e2000c101904 */
[----:B------:R-:W-:Y:S01]  /*4ec10*/  ISETP.LT.AND P2, PT, R138, c[0x0][0x178], !P1 ;  /* 0x00005e008a007a0c */ /* 0x000fe20004f41270 */
[----:B----4-:R-:W-:Y:S01]  /*4ec20*/  IMAD.WIDE R16, R25, 0x4, R6 ;  /* 0x0000000419107825 */ /* 0x010fe200078e0206 */
[----:B------:R-:W-:-:S03]  /*4ec30*/  IADD3 R0, R252, 0xde, RZ ;  /* 0x000000defc007810 */ /* 0x000fc60007ffe0ff */
[----:B------:R-:W-:Y:S01]  /*4ec40*/  IMAD.WIDE R18, R25, 0x4, R4 ;  /* 0x0000000419127825 */ /* 0x000fe200078e0204 */
[----:B------:R-:W-:Y:S01]  /*4ec50*/  @P0 STG.E [R12.64], R14 ;  /* 0x0000000e0c000986 */ /* 0x000fe2000c101904 */
[----:B------:R-:W-:Y:S02]  /*4ec60*/  ISETP.GE.AND P6, PT, R0, c[0x0][0x17c], PT ;  /* 0x00005f0000007a0c */ /* 0x000fe40003fc6270 */
[----:B-1----:R-:W-:Y:S01]  /*4ec70*/  IMAD.WIDE R20, R3, 0x4, R162 ;  /* 0x0000000403147825 */ /* 0x002fe200078e02a2 */
[----:B------:R1:W-:Y:S04]  /*4ec80*/  @P5 STG.E [R16.64], R38 ;  /* 0x0000002610005986 */ /* 0x0003e8000c101904 */
[----:B------:R3:W-:Y:S01]  /*4ec90*/  @P3 STG.E [R18.64], R70 ;  /* 0x0000004612003986 */ /* 0x0007e2000c101904 */
[----:B------:R-:W-:Y:S01]  /*4eca0*/  ISETP.LT.AND P3, PT, R139, c[0x0][0x178], !P1 ;  /* 0x00005e008b007a0c */ /* 0x000fe20004f61270 */
[----:B--2---:R-:W-:Y:S01]  /*4ecb0*/  IMAD.WIDE R8, R3, 0x4, R160 ;  /* 0x0000000403087825 */ /* 0x004fe200078e02a0 */
[----:B------:R-:W-:Y:S01]  /*4ecc0*/  ISETP.LT.AND P1, PT, R99, c[0x0][0x178], !P1 ;  /* 0x00005e0063007a0c */ /* 0x000fe20004f21270 */
[----:B------:R2:W-:Y:S01]  /*4ecd0*/  @P4 STG.E [R20.64], R227 ;  /* 0x000000e314004986 */ /* 0x0005e2000c101904 */
[----:B------:R-:W-:-:S02]  /*4ece0*/  ISETP.LT.AND P5, PT, R207, c[0x0][0x178], !P6 ;  /* 0x00005e00cf007a0c */ /* 0x000fc400077a1270 */
[----:B------:R-:W-:Y:S01]  /*4ecf0*/  ISETP.LT.AND P4, PT, R138, c[0x0][0x178], !P6 ;  /* 0x00005e008a007a0c */ /* 0x000fe20007781270 */
[----:B------:R4:W-:Y:S01]  /*4ed00*/  @P2 STG.E [R8.64], R15 ;  /* 0x0000000f08002986 */ /* 0x0009e2000c101904 */
[C---:B------:R-:W-:Y:S01]  /*4ed10*/  IADD3 R25, R3.reuse, c[0x0][0x198], RZ ;  /* 0x0000660003197a10 */ /* 0x040fe20007ffe0ff */
[C---:B-1----:R-:W-:Y:S02]  /*4ed20*/  IMAD.WIDE R16, R3.reuse, 0x4, R6 ;  /* 0x0000000403107825 */ /* 0x042fe400078e0206 */
[----:B------:R-:W1:Y:S01]  /*4ed30*/  LDS.128 R12, [R2] ;  /* 0x00000000020c7984 */ /* 0x000e620000000c00 */
[----:B------:R-:W-:Y:S01]  /*4ed40*/  IADD3 R0, R252, 0xdf, RZ ;  /* 0x000000dffc007810 */ /* 0x000fe20007ffe0ff */
[----:B---3--:R-:W-:Y:S02]  /*4ed50*/  IMAD.WIDE R18, R3, 0x4, R4 ;  /* 0x0000000403127825 */ /* 0x008fe400078e0204 */
[----:B------:R3:W-:Y:S02]  /*4ed60*/  @P3 STG.E [R16.64], R39 ;  /* 0x0000002710003986 */ /* 0x0007e4000c101904 */
[C---:B--2---:R-:W-:Y:S01]  /*4ed70*/  IMAD.WIDE R20, R25.reuse, 0x4, R162 ;  /* 0x0000000419147825 */ /* 0x044fe200078e02a2 */
        /* <DEDUP_REMOVED lines=8> */
[----:B------:R-:W-:Y:S02]  /*4ee00*/  ISETP.LT.AND P4, PT, R138, c[0x0][0x178], !P0 ;  /* 0x00005e008a007a0c */ /* 0x000fe40004781270 */
[C---:B------:R-:W-:Y:S01]  /*4ee10*/  IADD3 R27, R25.reuse, c[0x0][0x198], RZ ;  /* 0x00006600191b7a10 */ /* 0x040fe20007ffe0ff */
[----:B----4-:R-:W-:Y:S01]  /*4ee20*/  IMAD.WIDE R8, R25, 0x4, R6 ;  /* 0x0000000419087825 */ /* 0x010fe200078e0206 */
[----:B------:R-:W-:-:S03]  /*4ee30*/  IADD3 R3, R252, 0xe0, RZ ;  /* 0x000000e0fc037810 */ /* 0x000fc60007ffe0ff */
[----:B---3--:R-:W-:Y:S01]  /*4ee40*/  IMAD.WIDE R16, R25, 0x4, R4 ;  /* 0x0000000419107825 */ /* 0x008fe200078e0204 */
[----:B------:R-:W-:-:S03]  /*4ee50*/  ISETP.GE.AND P5, PT, R3, c[0x0][0x17c], PT ;  /* 0x00005f0003007a0c */ /* 0x000fc60003fa6270 */
[----:B--2---:R-:W-:Y:S01]  /*4ee60*/  IMAD.WIDE R18, R27, 0x4, R162 ;  /* 0x000000041b127825 */ /* 0x004fe200078e02a2 */
[----:B------:R-:W-:Y:S01]  /*4ee70*/  ISETP.LT.AND P2, PT, R139, c[0x0][0x178], !P0 ;  /* 0x00005e008b007a0c */ /* 0x000fe20004741270 */
[----:B------:R-:W-:Y:S02]  /*4ee80*/  @P1 STG.E [R8.64], R34 ;  /* 0x0000002208001986 */ /* 0x000fe4000c101904 */
[----:B------:R-:W-:Y:S01]  /*4ee90*/  IMAD.WIDE R20, R27, 0x4, R160 ;  /* 0x000000041b147825 */ /* 0x000fe200078e02a0 */
[----:B------:R-:W-:Y:S01]  /*4eea0*/  ISETP.LT.AND P0, PT, R99, c[0x0][0x178], !P0 ;  /* 0x00005e0063007a0c */ /* 0x000fe20004701270 */
[----:B------:R2:W-:Y:S01]  /*4eeb0*/  @P6 STG.E [R16.64], R66 ;  /* 0x0000004210006986 */ /* 0x0005e2000c101904 */
[----:B------:R-:W-:-:S03]  /*4eec0*/  LOP3.LUT R250, R2, 0x20, RZ, 0x3c, !PT ;  /* 0x0000002002fa7812 */ /* 0x000fc600078e3cff */
[----:B------:R3:W-:Y:S01]  /*4eed0*/  @P3 STG.E [R18.64], R219 ;  /* 0x000000db12003986 */ /* 0x0007e2000c101904 */
[----:B------:R-:W-:-:S03]  /*4eee0*/  ISETP.LT.AND P3, PT, R207, c[0x0][0x178], !P5 ;  /* 0x00005e00cf007a0c */ /* 0x000fc60006f61270 */
[----:B------:R4:W-:Y:S01]  /*4eef0*/  @P4 STG.E [R20.64], R11 ;  /* 0x0000000b14004986 */ /* 0x0009e2000c101904 */
[----:B------:R-:W-:Y:S02]  /*4ef00*/  ISETP.LT.AND P4, PT, R138, c[0x0][0x178], !P5 ;  /* 0x00005e008a007a0c */ /* 0x000fe40006f81270 */
[----:B------:R-:W-:Y:S02]  /*4ef10*/  ISETP.LT.AND P6, PT, R139, c[0x0][0x178], !P5 ;  /* 0x00005e008b007a0c */ /* 0x000fe40006fc1270 */
[C---:B------:R-:W-:Y:S01]  /*4ef20*/  IADD3 R29, R27.reuse, c[0x0][0x198], RZ ;  /* 0x000066001b1d7a10 */ /* 0x040fe20007ffe0ff */
[----:B-1----:R-:W-:Y:S01]  /*4ef30*/  IMAD.WIDE R22, R27, 0x4, R6 ;  /* 0x000000041b167825 */ /* 0x002fe200078e0206 */
[----:B------:R-:W-:Y:S01]  /*4ef40*/  ISETP.LT.AND P5, PT, R99, c[0x0][0x178], !P5 ;  /* 0x00005e0063007a0c */ /* 0x000fe20006fa1270 */
[----:B------:R-:W1:Y:S01]  /*4ef50*/  LDS.128 R8, [R250] ;  /* 0x00000000fa087984 */ /* 0x000e620000000c00 */
[----:B------:R-:W-:Y:S01]  /*4ef60*/  IADD3 R0, R252, 0xe1, RZ ;  /* 0x000000e1fc007810 */ /* 0x000fe20007ffe0ff */
[----:B------:R-:W-:-:S02]  /*4ef70*/  IMAD.WIDE R24, R27, 0x4, R4 ;  /* 0x000000041b187825 */ /* 0x000fc400078e0204 */
[----:B------:R4:W-:Y:S02]  /*4ef80*/  @P2 STG.E [R22.64], R35 ;  /* 0x0000002316002986 */ /* 0x0009e4000c101904 */
[----:B--2---:R-:W-:Y:S01]  /*4ef90*/  IMAD.WIDE R16, R29, 0x4, R162 ;  /* 0x000000041d107825 */ /* 0x004fe200078e02a2 */
[----:B------:R-:W-:-:S03]  /*4efa0*/  ISETP.GE.AND P1, PT, R0, c[0x0][0x17c], PT ;  /* 0x00005f0000007a0c */ /* 0x000fc60003f26270 */
[C---:B---3--:R-:W-:Y:S01]  /*4efb0*/  IMAD.WIDE R18, R29.reuse, 0x4, R160 ;  /* 0x000000041d127825 */ /* 0x048fe200078e02a0 */
[----:B------:R2:W-:Y:S03]  /*4efc0*/  @P0 STG.E [R24.64], R67 ;  /* 0x0000004318000986 */ /* 0x0005e6000c101904 */
[C---:B----4-:R-:W-:Y:S01]  /*4efd0*/  IMAD.WIDE R20, R29.reuse, 0x4, R6 ;  /* 0x000000041d147825 */ /* 0x050fe200078e0206 */
[----:B------:R-:W-:Y:S01]  /*4efe0*/  IADD3 R3, R252, 0xe2, RZ ;  /* 0x000000e2fc037810 */ /* 0x000fe20007ffe0ff */
[----:B------:R-:W-:Y:S02]  /*4eff0*/  @P3 STG.E [R16.64], R124 ;  /* 0x0000007c10003986 */ /* 0x000fe4000c101904 */
[----:B------:R-:W-:Y:S01]  /*4f000*/  IMAD.WIDE R22, R29, 0x4, R4 ;  /* 0x000000041d167825 */ /* 0x000fe200078e0204 */
[----:B------:R-:W-:Y:S01]  /*4f010*/  ISETP.LT.AND P3, PT, R207, c[0x0][0x178], !P1 ;  /* 0x00005e00cf007a0c */ /* 0x000fe20004f61270 */
[----:B------:R-:W-:Y:S01]  /*4f020*/  @P4 STG.E [R18.64], R156 ;  /* 0x0000009c12004986 */ /* 0x000fe2000c101904 */
[----:B------:R-:W-:-:S03]  /*4f030*/  ISETP.LT.AND P4, PT, R138, c[0x0][0x178], !P1 ;  /* 0x00005e008a007a0c */ /* 0x000fc60004f81270 */
[----:B------:R3:W-:Y:S01]  /*4f040*/  @P6 STG.E [R20.64], R176 ;  /* 0x000000b014006986 */ /* 0x0007e2000c101904 */
[----:B------:R-:W-:-:S03]  /*4f050*/  ISETP.GE.AND P2, PT, R3, c[0x0][0x17c], PT ;  /* 0x00005f0003007a0c */ /* 0x000fc60003f46270 */
[----:B------:R4:W-:Y:S01]  /*4f060*/  @P5 STG.E [R22.64], R12 ;  /* 0x0000000c16005986 */ /* 0x0009e2000c101904 */
[----:B------:R-:W-:Y:S02]  /*4f070*/  ISETP.LT.AND P5, PT, R139, c[0x0][0x178], !P1 ;  /* 0x00005e008b007a0c */ /* 0x000fe40004fa1270 */
[----:B------:R-:W-:Y:S02]  /*4f080*/  IADD3 R3, R29, c[0x0][0x198], RZ ;  /* 0x000066001d037a10 */ /* 0x000fe40007ffe0ff */
[----:B------:R-:W-:Y:S02]  /*4f090*/  ISETP.LT.AND P1, PT, R99, c[0x0][0x178], !P1 ;  /* 0x00005e0063007a0c */ /* 0x000fe40004f21270 */
[----:B------:R-:W-:Y:S01]  /*4f0a0*/  ISETP.LT.AND P6, PT, R207, c[0x0][0x178], !P2 ;  /* 0x00005e00cf007a0c */ /* 0x000fe200057c1270 */
[C---:B--2---:R-:W-:Y:S01]  /*4f0b0*/  IMAD.WIDE R24, R3.reuse, 0x4, R162 ;  /* 0x0000000403187825 */ /* 0x044fe200078e02a2 */
[----:B------:R-:W-:-:S03]  /*4f0c0*/  IADD3 R31, R3, c[0x0][0x198], RZ ;  /* 0x00006600031f7a10 */ /* 0x000fc60007ffe0ff */
[----:B------:R-:W-:Y:S01]  /*4f0d0*/  IMAD.WIDE R26, R3, 0x4, R160 ;  /* 0x00000004031a7825 */ /* 0x000fe200078e02a0 */
[----:B------:R-:W-:-:S03]  /*4f0e0*/  IADD3 R0, R252, 0xe3, RZ ;  /* 0x000000e3fc007810 */ /* 0x000fc60007ffe0ff */
[C---:B---3--:R-:W-:Y:S01]  /*4f0f0*/  IMAD.WIDE R20, R3.reuse, 0x4, R6 ;  /* 0x0000000403147825 */ /* 0x048fe200078e0206 */
[----:B------:R2:W-:Y:S01]  /*4f100*/  @P3 STG.E [R24.64], R125 ;  /* 0x0000007d18003986 */ /* 0x0005e2000c101904 */
[----:B------:R-:W-:Y:S02]  /*4f110*/  LOP3.LUT R249, R2, 0x40, RZ, 0x3c, !PT ;  /* 0x0000004002f97812 */ /* 0x000fe400078e3cff */
[----:B------:R-:W-:Y:S01]  /*4f120*/  IMAD.WIDE R28, R3, 0x4, R4 ;  /* 0x00000004031c7825 */ /* 0x000fe200078e0204 */
[----:B------:R-:W-:Y:S01]  /*4f130*/  @P4 STG.E [R26.64], R157 ;  /* 0x0000009d1a004986 */ /* 0x000fe2000c101904 */
[----:B------:R-:W-:Y:S02]  /*4f140*/  ISETP.GE.AND P0, PT, R0, c[0x0][0x17c], PT ;  /* 0x00005f0000007a0c */ /* 0x000fe40003f06270 */
[----:B----4-:R-:W-:Y:S01]  /*4f150*/  IMAD.WIDE R22, R31, 0x4, R162 ;  /* 0x000000041f167825 */ /* 0x010fe200078e02a2 */
[----:B------:R-:W-:Y:S01]  /*4f160*/  @P5 STG.E [R20.64], R177 ;  /* 0x000000b114005986 */ /* 0x000fe2000c101904 */
[----:B------:R-:W-:-:S03]  /*4f170*/  ISETP.LT.AND P3, PT, R138, c[0x0][0x178], !P2 ;  /* 0x00005e008a007a0c */ /* 0x000fc60005761270 */
[----:B------:R3:W-:Y:S01]  /*4f180*/  @P1 STG.E [R28.64], R13 ;  /* 0x0000000d1c001986 */ /* 0x0007e2000c101904 */
[----:B------:R-:W-:Y:S02]  /*4f190*/  ISETP.LT.AND P1, PT, R139, c[0x0][0x178], !P2 ;  /* 0x00005e008b007a0c */ /* 0x000fe40005721270 */
[----:B------:R-:W-:Y:S01]  /*4f1a0*/  ISETP.LT.AND P2, PT, R99, c[0x0][0x178], !P2 ;  /* 0x00005e0063007a0c */ /* 0x000fe20005741270 */
[----:B------:R-:W4:Y:S01]  /*4f1b0*/  LDS.128 R16, [R249] ;  /* 0x00000000f9107984 */ /* 0x000f220000000c00 */
[----:B------:R-:W-:-:S03]  /*4f1c0*/  ISETP.LT.AND P5, PT, R207, c[0x0][0x178], !P0 ;  /* 0x00005e00cf007a0c */ /* 0x000fc600047a1270 */
[----:B------:R1:W-:Y:S01]  /*4f1d0*/  @P6 STG.E [R22.64], R120 ;  /* 0x0000007816006986 */ /* 0x0003e2000c101904 */
[----:B------:R-:W-:Y:S02]  /*4f1e0*/  ISETP.LT.AND P6, PT, R138, c[0x0][0x178], !P0 ;  /* 0x00005e008a007a0c */ /* 0x000fe400047c1270 */
[C---:B------:R-:W-:Y:S01]  /*4f1f0*/  IADD3 R3, R31.reuse, c[0x0][0x198], RZ ;  /* 0x000066001f037a10 */ /* 0x040fe20007ffe0ff */
[----:B--2---:R-:W-:Y:S01]  /*4f200*/  IMAD.WIDE R24, R31, 0x4, R160 ;  /* 0x000000041f187825 */ /* 0x004fe200078e02a0 */
[----:B------:R-:W-:-:S03]  /*4f210*/  IADD3 R0, R252, 0xe4, RZ ;  /* 0x000000e4fc007810 */ /* 0x000fc60007ffe0ff */
[----:B---3--:R-:W-:Y:S01]  /*4f220*/  IMAD.WIDE R12, R31, 0x4, R6 ;  /* 0x000000041f0c7825 */ /* 0x008fe200078e0206 */
[----:B------:R-:W-:-:S03]  /*4f230*/  ISETP.GE.AND P4, PT, R0, c[0x0][0x17c], PT ;  /* 0x00005f0000007a0c */ /* 0x000fc60003f86270 */
[----:B------:R-:W-:Y:S01]  /*4f240*/  IMAD.WIDE R20, R31, 0x4, R4 ;  /* 0x000000041f147825 */ /* 0x000fe200078e0204 */
[----:B------:R2:W-:Y:S03]  /*4f250*/  @P3 STG.E [R24.64], R152 ;  /* 0x0000009818003986 */ /* 0x0005e6000c101904 */
[----:B-1----:R-:W-:Y:S01]  /*4f260*/  IMAD.WIDE R22, R3, 0x4, R162 ;  /* 0x0000000403167825 */ /* 0x002fe200078e02a2 */
[----:B------:R-:W-:Y:S01]  /*4f270*/  ISETP.LT.AND P3, PT, R139, c[0x0][0x178], !P0 ;  /* 0x00005e008b007a0c */ /* 0x000fe20004761270 */
[----:B------:R1:W-:Y:S02]  /*4f280*/  @P1 STG.E [R12.64], R184 ;  /* 0x000000b80c001986 */ /* 0x0003e4000c101904 */
[----:B------:R-:W-:Y:S01]  /*4f290*/  IMAD.WIDE R26, R3, 0x4, R160 ;  /* 0x00000004031a7825 */ /* 0x000fe200078e02a0 */
[----:B------:R-:W-:Y:S01]  /*4f2a0*/  ISETP.LT.AND P0, PT, R99, c[0x0][0x178], !P0 ;  /* 0x00005e0063007a0c */ /* 0x000fe20004701270 */
[----:B------:R-:W-:Y:S01]  /*4f2b0*/  @P2 STG.E [R20.64], R8 ;  /* 0x0000000814002986 */ /* 0x000fe2000c101904 */
[----:B------:R-:W-:-:S02]  /*4f2c0*/  LOP3.LUT R248, R2, 0x60, RZ, 0x3c, !PT ;  /* 0x0000006002f87812 */ /* 0x000fc400078e3cff */
[----:B------:R-:W-:Y:S01]  /*4f2d0*/  ISETP.LT.AND P2, PT, R207, c[0x0][0x178], !P4 ;  /* 0x00005e00cf007a0c */ /* 0x000fe20006741270 */
[----:B------:R-:W-:Y:S01]  /*4f2e0*/  @P5 STG.E [R22.64], R121 ;  /* 0x0000007916005986 */ /* 0x000fe2000c101904 */
[----:B------:R-:W-:-:S03]  /*4f2f0*/  ISETP.LT.AND P5, PT, R138, c[0x0][0x178], !P4 ;  /* 0x00005e008a007a0c */ /* 0x000fc600067a1270 */
[----:B------:R3:W-:Y:S01]  /*4f300*/  @P6 STG.E [R26.64], R153 ;  /* 0x000000991a006986 */ /* 0x0007e2000c101904 */
[----:B------:R-:W-:Y:S02]  /*4f310*/  ISETP.LT.AND P6, PT, R139, c[0x0][0x178], !P4 ;  /* 0x00005e008b007a0c */ /* 0x000fe400067c1270 */
[C---:B------:R-:W-:Y:S01]  /*4f320*/  IADD3 R33, R3.reuse, c[0x0][0x198], RZ ;  /* 0x0000660003217a10 */ /* 0x040fe20007ffe0ff */
[----:B------:R-:W4:Y:S01]  /*4f330*/  LDS.128 R20, [R248] ;  /* 0x00000000f8147984 */ /* 0x000f220000000c00 */
[----:B------:R-:W-:Y:S01]  /*4f340*/  IADD3 R0, R252, 0xe5, RZ ;  /* 0x000000e5fc007810 */ /* 0x000fe20007ffe0ff */
[----:B--2---:R-:W-:-:S04]  /*4f350*/  IMAD.WIDE R24, R3, 0x4, R6 ;  /* 0x0000000403187825 */ /* 0x004fc800078e0206 */
[----:B-1----:R-:W-:Y:S01]  /*4f360*/  IMAD.WIDE R12, R3, 0x4, R4 ;  /* 0x00000004030c7825 */ /* 0x002fe200078e0204 */
[----:B------:R-:W-:-:S03]  /*4f370*/  ISETP.GE.AND P1, PT, R0, c[0x0][0x17c], PT ;  /* 0x00005f0000007a0c */ /* 0x000fc60003f26270 */
[C---:B---3--:R-:W-:Y:S01]  /*4f380*/  IMAD.WIDE R26, R33.reuse, 0x4, R162 ;  /* 0x00000004211a7825 */ /* 0x048fe200078e02a2 */
[----:B------:R1:W-:Y:S03]  /*4f390*/  @P3 STG.E [R24.64], R185 ;  /* 0x000000b918003986 */ /* 0x0003e6000c101904 */
[C---:B------:R-:W-:Y:S01]  /*4f3a0*/  IMAD.WIDE R28, R33.reuse, 0x4, R160 ;  /* 0x00000004211c7825 */ /* 0x040fe200078e02a0 */
[----:B------:R2:W-:Y:S03]  /*4f3b0*/  @P0 STG.E [R12.64], R9 ;  /* 0x000000090c000986 */ /* 0x0005e6000c101904 */
[----:B------:R-:W-:Y:S01]  /*4f3c0*/  IMAD.WIDE R30, R33, 0x4, R6 ;  /* 0x00000004211e7825 */ /* 0x000fe200078e0206 */
[----:B------:R-:W-:Y:S01]  /*4f3d0*/  ISETP.LT.AND P4, PT, R99, c[0x0][0x178], !P4 ;  /* 0x00005e0063007a0c */ /* 0x000fe20006781270 */
[----:B------:R-:W-:Y:S01]  /*4f3e0*/  @P2 STG.E [R26.64], R112 ;  /* 0x000000701a002986 */ /* 0x000fe2000c101904 */
[----:B------:R-:W-:-:S03]  /*4f3f0*/  ISETP.LT.AND P0, PT, R207, c[0x0][0x178], !P1 ;  /* 0x00005e00cf007a0c */ /* 0x000fc60004f01270 */
[----:B------:R3:W-:Y:S01]  /*4f400*/  @P5 STG.E [R28.64], R128 ;  /* 0x000000801c005986 */ /* 0x0007e2000c101904 */
[----:B------:R-:W-:Y:S01]  /*4f410*/  ISETP.LT.AND P5, PT, R138, c[0x0][0x178], !P1 ;  /* 0x00005e008a007a0c */ /* 0x000fe20004fa1270 */
[----:B-1----:R-:W-:Y:S02]  /*4f420*/  IMAD.WIDE R24, R33, 0x4, R4 ;  /* 0x0000000421187825 */ /* 0x002fe400078e0204 */
[----:B------:R1:W-:Y:S01]  /*4f430*/  @P6 STG.E [R30.64], R192 ;  /* 0x000000c01e006986 */ /* 0x0003e2000c101904 */
[----:B------:R-:W-:Y:S02]  /*4f440*/  ISETP.LT.AND P6, PT, R139, c[0x0][0x178], !P1 ;  /* 0x00005e008b007a0c */ /* 0x000fe40004fc1270 */
[----:B------:R-:W-:Y:S02]  /*4f450*/  IADD3 R33, R33, c[0x0][0x198], RZ ;  /* 0x0000660021217a10 */ /* 0x000fe40007ffe0ff */
[----:B------:R-:W-:-:S03]  /*4f460*/  IADD3 R0, R252, 0xe6, RZ ;  /* 0x000000e6fc007810 */ /* 0x000fc60007ffe0ff */
[----:B--2---:R-:W-:Y:S01]  /*4f470*/  IMAD.WIDE R8, R33, 0x4, R162 ;  /* 0x0000000421087825 */ /* 0x004fe200078e02a2 */
[----:B------:R-:W-:-:S03]  /*4f480*/  ISETP.GE.AND P3, PT, R0, c[0x0][0x17c], PT ;  /* 0x00005f0000007a0c */ /* 0x000fc60003f66270 */
[C---:B------:R-:W-:Y:S01]  /*4f490*/  IMAD.WIDE R12, R33.reuse, 0x4, R160 ;  /* 0x00000004210c7825 */ /* 0x040fe200078e02a0 */
[----:B----4-:R-:W-:Y:S03]  /*4f4a0*/  @P4 STG.E [R24.64], R16 ;  /* 0x0000001018004986 */ /* 0x010fe6000c101904 */
[----:B---3--:R-:W-:Y:S01]  /*4f4b0*/  IMAD.WIDE R28, R33, 0x4, R6 ;  /* 0x00000004211c7825 */ /* 0x008fe200078e0206 */
[----:B------:R-:W-:Y:S01]  /*4f4c0*/  ISETP.LT.AND P1, PT, R99, c[0x0][0x178], !P1 ;  /* 0x00005e0063007a0c */ /* 0x000fe20004f21270 */
[----:B------:R2:W-:Y:S01]  /*4f4d0*/  @P0 STG.E [R8.64], R113 ;  /* 0x0000007108000986 */ /* 0x0005e2000c101904 */
[----:B------:R-:W-:-:S03]  /*4f4e0*/  ISETP.LT.AND P4, PT, R207, c[0x0][0x178], !P3 ;  /* 0x00005e00cf007a0c */ /* 0x000fc60005f81270 */
[----:B------:R3:W-:Y:S01]  /*4f4f0*/  @P5 STG.E [R12.64], R129 ;  /* 0x000000810c005986 */ /* 0x0007e2000c101904 */
[----:B------:R-:W-:-:S03]  /*4f500*/  ISETP.LT.AND P5, PT, R138, c[0x0][0x178], !P3 ;  /* 0x00005e008a007a0c */ /* 0x000fc60005fa1270 */
[----:B------:R4:W-:Y:S01]  /*4f510*/  @P6 STG.E [R28.64], R193 ;  /* 0x000000c11c006986 */ /* 0x0009e2000c101904 */
[----:B------:R-:W-:Y:S02]  /*4f520*/  ISETP.LT.AND P6, PT, R139, c[0x0][0x178], !P3 ;  /* 0x00005e008b007a0c */ /* 0x000fe40005fc1270 */
[C---:B------:R-:W-:Y:S01]  /*4f530*/  IADD3 R3, R33.reuse, c[0x0][0x198], RZ ;  /* 0x0000660021037a10 */ /* 0x040fe20007ffe0ff */
[----:B-1----:R-:W-:Y:S01]  /*4f540*/  IMAD.WIDE R30, R33, 0x4, R4 ;  /* 0x00000004211e7825 */ /* 0x002fe200078e0204 */
[----:B------:R-:W-:Y:S01]  /*4f550*/  ISETP.LT.AND P3, PT, R99, c[0x0][0x178], !P3 ;  /* 0x00005e0063007a0c */ /* 0x000fe20005f61270 */
[----:B------:R-:W1:Y:S01]  /*4f560*/  LDS.128 R24, [R2+0x800] ;  /* 0x0008000002187984 */ /* 0x000e620000000c00 */
[----:B------:R-:W-:Y:S01]  /*4f570*/  IADD3 R0, R252, 0xe7, RZ ;  /* 0x000000e7fc007810 */ /* 0x000fe20007ffe0ff */
[----:B------:R-:W-:-:S04]  /*4f580*/  IMAD.WIDE R32, R3, 0x4, R162 ;  /* 0x0000000403207825 */ /* 0x000fc800078e02a2 */
[C---:B--2---:R-:W-:Y:S01]  /*4f590*/  IMAD.WIDE R8, R3.reuse, 0x4, R160 ;  /* 0x0000000403087825 */ /* 0x044fe200078e02a0 */
[----:B------:R-:W-:Y:S01]  /*4f5a0*/  ISETP.GE.AND P2, PT, R0, c[0x0][0x17c], PT ;  /* 0x00005f0000007a0c */ /* 0x000fe20003f46270 */
[----:B------:R2:W-:Y:S02]  /*4f5b0*/  @P1 STG.E [R30.64], R17 ;  /* 0x000000111e001986 */ /* 0x0005e4000c101904 */
[C---:B---3--:R-:W-:Y:S02]  /*4f5c0*/  IMAD.WIDE R12, R3.reuse, 0x4, R6 ;  /* 0x00000004030c7825 */ /* 0x048fe400078e0206 */
[----:B------:R-:W-:Y:S02]  /*4f5d0*/  @P4 STG.E [R32.64], R116 ;  /* 0x0000007420004986 */ /* 0x000fe4000c101904 */
[----:B----4-:R-:W-:Y:S02]  /*4f5e0*/  IMAD.WIDE R28, R3, 0x4, R4 ;  /* 0x00000004031c7825 */ /* 0x010fe400078e0204 */
[----:B------:R3:W-:Y:S01]  /*4f5f0*/  @P5 STG.E [R8.64], R144 ;  /* 0x0000009008005986 */ /* 0x0007e2000c101904 */
[----:B------:R-:W-:-:S03]  /*4f600*/  ISETP.LT.AND P4, PT, R207, c[0x0][0x178], !P2 ;  /* 0x00005e00cf007a0c */ /* 0x000fc60005781270 */
[----:B------:R4:W-:Y:S01]  /*4f610*/  @P6 STG.E [R12.64], R200 ;  /* 0x000000c80c006986 */ /* 0x0009e2000c101904 */
[----:B------:R-:W-:-:S03]  /*4f620*/  ISETP.LT.AND P5, PT, R139, c[0x0][0x178], !P2 ;  /* 0x00005e008b007a0c */ /* 0x000fc600057a1270 */
[----:B------:R-:W-:Y:S01]  /*4f630*/  @P3 STG.E [R28.64], R20 ;  /* 0x000000141c003986 */ /* 0x000fe2000c101904 */
[----:B------:R-:W-:Y:S02]  /*4f640*/  ISETP.LT.AND P3, PT, R138, c[0x0][0x178], !P2 ;  /* 0x00005e008a007a0c */ /* 0x000fe40005761270 */
[----:B------:R-:W-:Y:S01]  /*4f650*/  IADD3 R35, R3, c[0x0][0x198], RZ ;  /* 0x0000660003237a10 */ /* 0x000fe20007ffe0ff */
[----:B------:R-:W1:Y:S01]  /*4f660*/  LDS.128 R28, [R250+0x800] ;  /* 0x00080000fa1c7984 */ /* 0x000e620000000c00 */
[----:B------:R-:W-:-:S03]  /*4f670*/  IADD3 R0, R252, 0xe8, RZ ;  /* 0x000000e8fc007810 */ /* 0x000fc60007ffe0ff */
[----:B--2---:R-:W-:Y:S01]  /*4f680*/  IMAD.WIDE R16, R35, 0x4, R162 ;  /* 0x0000000423107825 */ /* 0x004fe200078e02a2 */
[----:B------:R-:W-:-:S03]  /*4f690*/  ISETP.GE.AND P0, PT, R0, c[0x0][0x17c], PT ;  /* 0x00005f0000007a0c */ /* 0x000fc60003f06270 */
[----:B------:R-:W-:Y:S01]  /*4f6a0*/  IMAD.WIDE R2, R35, 0x4, R160 ;  /* 0x0000000423027825 */ /* 0x000fe200078e02a0 */
[----:B------:R-:W-:-:S03]  /*4f6b0*/  ISETP.LT.AND P2, PT, R99, c[0x0][0x178], !P2 ;  /* 0x00005e0063007a0c */ /* 0x000fc60005741270 */
[----:B---3--:R-:W-:Y:S01]  /*4f6c0*/  IMAD.WIDE R8, R35, 0x4, R6 ;  /* 0x0000000423087825 */ /* 0x008fe200078e0206 */
[----:B------:R2:W-:Y:S01]  /*4f6d0*/  @P4 STG.E [R16.64], R117 ;  /* 0x0000007510004986 */ /* 0x0005e2000c101904 */
[----:B------:R-:W-:-:S03]  /*4f6e0*/  ISETP.LT.AND P6, PT, R207, c[0x0][0x178], !P0 ;  /* 0x00005e00cf007a0c */ /* 0x000fc600047c1270 */
[----:B------:R3:W-:Y:S01]  /*4f6f0*/  @P3 STG.E [R2.64], R145 ;  /* 0x0000009102003986 */ /* 0x0007e2000c101904 */
[----:B------:R-:W-:-:S03]  /*4f700*/  ISETP.LT.AND P3, PT, R138, c[0x0][0x178], !P0 ;  /* 0x00005e008a007a0c */ /* 0x000fc60004761270 */
[----:B------:R1:W-:Y:S01]  /*4f710*/  @P5 STG.E [R8.64], R201 ;  /* 0x000000c908005986 */ /* 0x0003e2000c101904 */
[----:B------:R-:W-:Y:S02]  /*4f720*/  ISETP.LT.AND P5, PT, R139, c[0x0][0x178], !P0 ;  /* 0x00005e008b007a0c */ /* 0x000fe400047a1270 */
[C---:B------:R-:W-:Y:S01]  /*4f730*/  IADD3 R37, R35.reuse, c[0x0][0x198], RZ ;  /* 0x0000660023257a10 */ /* 0x040fe20007ffe0ff */
[----:B----4-:R-:W-:Y:S01]  /*4f740*/  IMAD.WIDE R12, R35, 0x4, R4 ;  /* 0x00000004230c7825 */ /* 0x010fe200078e0204 */
[----:B------:R-:W-:-:S03]  /*4f750*/  IADD3 R0, R252, 0xe9, RZ ;  /* 0x000000e9fc007810 */ /* 0x000fc60007ffe0ff */
[----:B------:R-:W-:Y:S01]  /*4f760*/  IMAD.WIDE R32, R37, 0x4, R162 ;  /* 0x0000000425207825 */ /* 0x000fe200078e02a2 */
[----:B------:R-:W-:-:S03]  /*4f770*/  ISETP.GE.AND P1, PT, R0, c[0x0][0x17c], PT ;  /* 0x00005f0000007a0c */ /* 0x000fc60003f26270 */
[C---:B--2---:R-:W-:Y:S01]  /*4f780*/  IMAD.WIDE R16, R37.reuse, 0x4, R160 ;  /* 0x0000000425107825 */ /* 0x044fe200078e02a0 */
[----:B------:R2:W-:Y:S03]  /*4f790*/  @P2 STG.E [R12.64], R21 ;  /* 0x000000150c002986 */ /* 0x0005e6000c101904 */
[----:B---3--:R-:W-:Y:S01]  /*4f7a0*/  IMAD.WIDE R2, R37, 0x4, R6 ;  /* 0x0000000425027825 */ /* 0x008fe200078e0206 */
[----:B------:R-:W-:Y:S01]  /*4f7b0*/  @P6 STG.E [R32.64], R108 ;  /* 0x0000006c20006986 */ /* 0x000fe2000c101904 */
[----:B------:R-:W-:Y:S02]  /*4f7c0*/  ISETP.LT.AND P0, PT, R99, c[0x0][0x178], !P0 ;  /* 0x00005e0063007a0c */ /* 0x000fe40004701270 */
[----:B------:R-:W-:Y:S01]  /*4f7d0*/  ISETP.LT.AND P6, PT, R207, c[0x0][0x178], !P1 ;  /* 0x00005e00cf007a0c */ /* 0x000fe20004fc1270 */
[----:B------:R3:W-:Y:S01]  /*4f7e0*/  @P3 STG.E [R16.64], R140 ;  /* 0x0000008c10003986 */ /* 0x0007e2000c101904 */
[----:B------:R-:W-:-:S03]  /*4f7f0*/  ISETP.LT.AND P3, PT, R138, c[0x0][0x178], !P1 ;  /* 0x00005e008a007a0c */ /* 0x000fc60004f61270 */
[----:B------:R4:W-:Y:S01]  /*4f800*/  @P5 STG.E [R2.64], R180 ;  /* 0x000000b402005986 */ /* 0x0009e2000c101904 */
[----:B------:R-:W-:Y:S02]  /*4f810*/  ISETP.LT.AND P5, PT, R139, c[0x0][0x178], !P1 ;  /* 0x00005e008b007a0c */ /* 0x000fe40004fa1270 */
[----:B------:R-:W-:Y:S02]  /*4f820*/  IADD3 R35, R37, c[0x0][0x198], RZ ;  /* 0x0000660025237a10 */ /* 0x000fe40007ffe0ff */
        /* <DEDUP_REMOVED lines=9> */
[----:B------:R2:W-:Y:S02]  /*4f8c0*/  @P6 STG.E [R12.64], R109 ;  /* 0x0000006d0c006986 */ /* 0x0005e4000c101904 */
[----:B----4-:R-:W-:Y:S01]  /*4f8d0*/  IMAD.WIDE R2, R35, 0x4, R4 ;  /* 0x0000000423027825 */ /* 0x010fe200078e0204 */
[----:B------:R-:W-:Y:S01]  /*4f8e0*/  ISETP.GE.AND P2, PT, R0, c[0x0][0x17c], PT ;  /* 0x00005f0000007a0c */ /* 0x000fe20003f46270 */
[----:B------:R3:W-:Y:S01]  /*4f8f0*/  @P3 STG.E [R16.64], R141 ;  /* 0x0000008d10003986 */ /* 0x0007e2000c101904 */
[----:B------:R-:W-:-:S02]  /*4f900*/  ISETP.LT.AND P0, PT, R207, c[0x0][0x178], !P4 ;  /* 0x00005e00cf007a0c */ /* 0x000fc40006701270 */
[----:B------:R-:W-:Y:S01]  /*4f910*/  ISETP.LT.AND P6, PT, R138, c[0x0][0x178], !P4 ;  /* 0x00005e008a007a0c */ /* 0x000fe200067c1270 */
[----:B------:R-:W-:Y:S01]  /*4f920*/  @P5 STG.E [R20.64], R181 ;  /* 0x000000b514005986 */ /* 0x000fe2000c101904 */
[----:B------:R-:W-:-:S03]  /*4f930*/  IADD3 R37, R35, c[0x0][0x198], RZ ;  /* 0x0000660023257a10 */ /* 0x000fc60007ffe0ff */
[----:B------:R4:W-:Y:S01]  /*4f940*/  @P1 STG.E [R2.64], R25 ;  /* 0x0000001902001986 */ /* 0x0009e2000c101904 */
[----:B------:R-:W-:Y:S02]  /*4f950*/  ISETP.LT.AND P1, PT, R139, c[0x0][0x178], !P4 ;  /* 0x00005e008b007a0c */ /* 0x000fe40006721270 */
[----:B------:R-:W-:Y:S01]  /*4f960*/  ISETP.LT.AND P4, PT, R99, c[0x0][0x178], !P4 ;  /* 0x00005e0063007a0c */ /* 0x000fe20006781270 */
[----:B------:R-:W4:Y:S01]  /*4f970*/  LDS.128 R32, [R249+0x800] ;  /* 0x00080000f9207984 */ /* 0x000f220000000c00 */
[----:B------:R-:W-:Y:S01]  /*4f980*/  ISETP.LT.AND P5, PT, R207, c[0x0][0x178], !P2 ;  /* 0x00005e00cf007a0c */ /* 0x000fe200057a1270 */
[C---:B-1----:R-:W-:Y:S01]  /*4f990*/  IMAD.WIDE R8, R37.reuse, 0x4, R162 ;  /* 0x0000000425087825 */ /* 0x042fe200078e02a2 */
[C---:B------:R-:W-:Y:S02]  /*4f9a0*/  IADD3 R39, R37.reuse, c[0x0][0x198], RZ ;  /* 0x0000660025277a10 */ /* 0x040fe40007ffe0ff */
[----:B------:R-:W-:Y:S01]  /*4f9b0*/  IADD3 R0, R252, 0xec, RZ ;  /* 0x000000ecfc007810 */ /* 0x000fe20007ffe0ff */
[C---:B--2---:R-:W-:Y:S01]  /*4f9c0*/  IMAD.WIDE R12, R37.reuse, 0x4, R160 ;  /* 0x00000004250c7825 */ /* 0x044fe200078e02a0 */
[----:B------:R1:W-:Y:S03]  /*4f9d0*/  @P0 STG.E [R8.64], R104 ;  /* 0x0000006808000986 */ /* 0x0003e6000c101904 */
[----:B---3--:R-:W-:Y:S01]  /*4f9e0*/  IMAD.WIDE R16, R37, 0x4, R6 ;  /* 0x0000000425107825 */ /* 0x008fe200078e0206 */
[----:B------:R-:W-:-:S03]  /*4f9f0*/  ISETP.GE.AND P3, PT, R0, c[0x0][0x17c], PT ;  /* 0x00005f0000007a0c */ /* 0x000fc60003f66270 */
[----:B----4-:R-:W-:Y:S01]  /*4fa00*/  IMAD.WIDE R2, R37, 0x4, R4 ;  /* 0x0000000425027825 */ /* 0x010fe200078e0204 */
[----:B------:R2:W-:Y:S03]  /*4fa10*/  @P6 STG.E [R12.64], R148 ;  /* 0x000000940c006986 */ /* 0x0005e6000c101904 */
[----:B------:R-:W-:Y:S01]  /*4fa20*/  IMAD.WIDE R20, R39, 0x4, R162 ;  /* 0x0000000427147825 */ /* 0x000fe200078e02a2 */
[C---:B------:R-:W-:Y:S01]  /*4fa30*/  ISETP.LT.AND P6, PT, R138.reuse, c[0x0][0x178], !P2 ;  /* 0x00005e008a007a0c */ /* 0x040fe200057c1270 */
[----:B------:R-:W-:Y:S01]  /*4fa40*/  @P1 STG.E [R16.64], R188 ;  /* 0x000000bc10001986 */ /* 0x000fe2000c101904 */
[----:B------:R-:W-:Y:S02]  /*4fa50*/  ISETP.LT.AND P1, PT, R139, c[0x0][0x178], !P2 ;  /* 0x00005e008b007a0c */ /* 0x000fe40005721270 */
[----:B------:R-:W-:Y:S01]  /*4fa60*/  ISETP.LT.AND P2, PT, R99, c[0x0][0x178], !P2 ;  /* 0x00005e0063007a0c */ /* 0x000fe20005741270 */
[----:B------:R3:W-:Y:S01]  /*4fa70*/  @P4 STG.E [R2.64], R28 ;  /* 0x0000001c02004986 */ /* 0x0007e2000c101904 */
[----:B------:R-:W-:-:S03]  /*4fa80*/  ISETP.LT.AND P4, PT, R138, c[0x0][0x178], !P3 ;  /* 0x00005e008a007a0c */ /* 0x000fc60005f81270 */
[----:B------:R4:W-:Y:S01]  /*4fa90*/  @P5 STG.E [R20.64], R105 ;  /* 0x0000006914005986 */ /* 0x0009e2000c101904 */
[----:B------:R-:W-:Y:S02]  /*4faa0*/  ISETP.LT.AND P5, PT, R207, c[0x0][0x178], !P3 ;  /* 0x00005e00cf007a0c */ /* 0x000fe40005fa1270 */
[C---:B------:R-:W-:Y:S01]  /*4fab0*/  IADD3 R25, R39.reuse, c[0x0][0x198], RZ ;  /* 0x0000660027197a10 */ /* 0x040fe20007ffe0ff */
[----:B-1----:R-:W-:Y:S01]  /*4fac0*/  IMAD.WIDE R8, R39, 0x4, R160 ;  /* 0x0000000427087825 */ /* 0x002fe200078e02a0 */
[----:B------:R-:W-:-:S03]  /*4fad0*/  IADD3 R0, R252, 0xed, RZ ;  /* 0x000000edfc007810 */ /* 0x000fc60007ffe0ff */
[----:B--2---:R-:W-:-:S04]  /*4fae0*/  IMAD.WIDE R12, R39, 0x4, R6 ;  /* 0x00000004270c7825 */ /* 0x004fc800078e0206 */
[----:B---3--:R-:W-:Y:S02]  /*4faf0*/  IMAD.WIDE R2, R39, 0x4, R4 ;  /* 0x0000000427027825 */ /* 0x008fe400078e0204 */
[----:B------:R-:W1:Y:S02]  /*4fb00*/  LDS.128 R36, [R248+0x800] ;  /* 0x00080000f8247984 */ /* 0x000e640000000c00 */
[C---:B------:R-:W-:Y:S01]  /*4fb10*/  IMAD.WIDE R16, R25.reuse, 0x4, R162 ;  /* 0x0000000419107825 */ /* 0x040fe200078e02a2 */
[----:B------:R-:W-:Y:S01]  /*4fb20*/  ISETP.GE.AND P0, PT, R0, c[0x0][0x17c], PT ;  /* 0x00005f0000007a0c */ /* 0x000fe20003f06270 */
[----:B------:R2:W-:Y:S02]  /*4fb30*/  @P6 STG.E [R8.64], R149 ;  /* 0x0000009508006986 */ /* 0x0005e4000c101904 */
[----:B----4-:R-:W-:Y:S02]  /*4fb40*/  IMAD.WIDE R20, R25, 0x4, R160 ;  /* 0x0000000419147825 */ /* 0x010fe400078e02a0 */
[----:B------:R-:W-:Y:S01]  /*4fb50*/  @P1 STG.E [R12.64], R189 ;  /* 0x000000bd0c001986 */ /* 0x000fe2000c101904 */
[----:B------:R-:W-:-:S02]  /*4fb60*/  ISETP.LT.AND P1, PT, R139, c[0x0][0x178], !P3 ;  /* 0x00005e008b007a0c */ /* 0x000fc40005f21270 */
        /* <DEDUP_REMOVED lines=12> */
[C---:B------:R-:W-:Y:S01]  /*4fc30*/  IMAD.WIDE R12, R41.reuse, 0x4, R162 ;  /* 0x00000004290c7825 */ /* 0x040fe200078e02a2 */
[----:B------:R-:W-:Y:S03]  /*4fc40*/  @P1 STG.E [R8.64], R196 ;  /* 0x000000c408001986 */ /* 0x000fe6000c101904 */
[C---:B----4-:R-:W-:Y:S01]  /*4fc50*/  IMAD.WIDE R16, R41.reuse, 0x4, R160 ;  /* 0x0000000429107825 */ /* 0x050fe200078e02a0 */
[----:B------:R-:W-:Y:S01]  /*4fc60*/  IADD3 R0, R252, 0xef, RZ ;  /* 0x000000effc007810 */ /* 0x000fe20007ffe0ff */
[----:B------:R2:W-:Y:S02]  /*4fc70*/  @P3 STG.E [R2.64], R32 ;  /* 0x0000002002003986 */ /* 0x0005e4000c101904 */
[----:B-1----:R-:W-:Y:S02]  /*4fc80*/  IMAD.WIDE R20, R41, 0x4, R6 ;  /* 0x0000000429147825 */ /* 0x002fe400078e0206 */
[----:B------:R1:W-:Y:S01]  /*4fc90*/  @P5 STG.E [R12.64], R101 ;  /* 0x000000650c005986 */ /* 0x0003e2000c101904 */
[----:B------:R-:W-:-:S03]  /*4fca0*/  ISETP.LT.AND P0, PT, R99, c[0x0][0x178], !P0 ;  /* 0x00005e0063007a0c */ /* 0x000fc60004701270 */
[----:B------:R3:W-:Y:S01]  /*4fcb0*/  @P4 STG.E [R16.64], R133 ;  /* 0x0000008510004986 */ /* 0x0007e2000c101904 */
[----:B------:R-:W-:-:S03]  /*4fcc0*/  ISETP.GE.AND P1, PT, R0, c[0x0][0x17c], PT ;  /* 0x00005f0000007a0c */ /* 0x000fc60003f26270 */
[----:B------:R4:W-:Y:S01]  /*4fcd0*/  @P2 STG.E [R20.64], R197 ;  /* 0x000000c514002986 */ /* 0x0009e2000c101904 */
[----:B------:R-:W-:Y:S01]  /*4fce0*/  ISETP.LT.AND P2, PT, R207, c[0x0][0x178], !P6 ;  /* 0x00005e00cf007a0c */ /* 0x000fe20007741270 */
[----:B------:R-:W-:Y:S01]  /*4fcf0*/  IMAD.WIDE R24, R41, 0x4, R4 ;  /* 0x0000000429187825 */ /* 0x000fe200078e0204 */
[----:B------:R-:W-:Y:S02]  /*4fd00*/  ISETP.LT.AND P4, PT, R138, c[0x0][0x178], !P6 ;  /* 0x00005e008a007a0c */ /* 0x000fe40007781270 */
[----:B------:R-:W-:Y:S02]  /*4fd10*/  ISETP.LT.AND P3, PT, R139, c[0x0][0x178], !P6 ;  /* 0x00005e008b007a0c */ /* 0x000fe40007761270 */
[----:B------:R-:W-:Y:S02]  /*4fd20*/  IADD3 R41, R41, c[0x0][0x198], RZ ;  /* 0x0000660029297a10 */ /* 0x000fe40007ffe0ff */
[----:B------:R-:W-:Y:S02]  /*4fd30*/  ISETP.LT.AND P6, PT, R99, c[0x0][0x178], !P6 ;  /* 0x00005e0063007a0c */ /* 0x000fe400077c1270 */
[----:B------:R-:W-:Y:S01]  /*4fd40*/  ISETP.LT.AND P5, PT, R207, c[0x0][0x178], !P1 ;  /* 0x00005e00cf007a0c */ /* 0x000fe20004fa1270 */
[C---:B--2---:R-:W-:Y:S01]  /*4fd50*/  IMAD.WIDE R2, R41.reuse, 0x4, R162 ;  /* 0x0000000429027825 */ /* 0x044fe200078e02a2 */
[----:B------:R-:W-:-:S03]  /*4fd60*/  IADD3 R29, R41, c[0x0][0x198], RZ ;  /* 0x00006600291d7a10 */ /* 0x000fc60007ffe0ff */
[C---:B------:R-:W-:Y:S01]  /*4fd70*/  IMAD.WIDE R8, R41.reuse, 0x4, R160 ;  /* 0x0000000429087825 */ /* 0x040fe200078e02a0 */
[----:B------:R-:W-:Y:S01]  /*4fd80*/  IADD3 R0, R252, 0xf0, RZ ;  /* 0x000000f0fc007810 */ /* 0x000fe20007ffe0ff */
[----:B------:R2:W-:Y:S02]  /*4fd90*/  @P0 STG.E [R24.64], R33 ;  /* 0x0000002118000986 */ /* 0x0005e4000c101904 */
[C---:B-1----:R-:W-:Y:S02]  /*4fda0*/  IMAD.WIDE R12, R41.reuse, 0x4, R6 ;  /* 0x00000004290c7825 */ /* 0x042fe400078e0206 */
[----:B------:R1:W-:Y:S02]  /*4fdb0*/  @P2 STG.E [R2.64], R96 ;  /* 0x0000006002002986 */ /* 0x0003e4000c101904 */
[----:B---3--:R-:W-:Y:S01]  /*4fdc0*/  IMAD.WIDE R16, R41, 0x4, R4 ;  /* 0x0000000429107825 */ /* 0x008fe200078e0204 */
[----:B------:R-:W-:Y:S01]  /*4fdd0*/  ISETP.GE.AND P0, PT, R0, c[0x0][0x17c], PT ;  /* 0x00005f0000007a0c */ /* 0x000fe20003f06270 */
[----:B------:R3:W-:Y:S02]  /*4fde0*/  @P4 STG.E [R8.64], R136 ;  /* 0x0000008808004986 */ /* 0x0007e4000c101904 */
[----:B----4-:R-:W-:-:S02]  /*4fdf0*/  IMAD.WIDE R20, R29, 0x4, R162 ;  /* 0x000000041d147825 */ /* 0x010fc400078e02a2 */
[----:B------:R4:W-:Y:S01]  /*4fe00*/  @P3 STG.E [R12.64], R204 ;  /* 0x000000cc0c003986 */ /* 0x0009e2000c101904 */
[----:B------:R-:W-:Y:S02]  /*4fe10*/  ISETP.LT.AND P3, PT, R138, c[0x0][0x178], !P1 ;  /* 0x00005e008a007a0c */ /* 0x000fe40004f61270 */
[----:B------:R-:W-:Y:S01]  /*4fe20*/  ISETP.LT.AND P4, PT, R139, c[0x0][0x178], !P1 ;  /* 0x00005e008b007a0c */ /* 0x000fe20004f81270 */
[----:B------:R3:W-:Y:S01]  /*4fe30*/  @P6 STG.E [R16.64], R36 ;  /* 0x0000002410006986 */ /* 0x0007e2000c101904 */
[----:B------:R-:W-:-:S03]  /*4fe40*/  ISETP.LT.AND P6, PT, R207, c[0x0][0x178], !P0 ;  /* 0x00005e00cf007a0c */ /* 0x000fc600047c1270 */
[----:B------:R4:W-:Y:S01]  /*4fe50*/  @P5 STG.E [R20.64], R97 ;  /* 0x0000006114005986 */ /* 0x0009e2000c101904 */
[----:B------:R-:W-:Y:S02]  /*4fe60*/  ISETP.LT.AND P5, PT, R99, c[0x0][0x178], !P1 ;  /* 0x00005e0063007a0c */ /* 0x000fe40004fa1270 */
[----:B------:R-:W-:Y:S02]  /*4fe70*/  ISETP.LT.AND P1, PT, R138, c[0x0][0x178], !P0 ;  /* 0x00005e008a007a0c */ /* 0x000fe40004721270 */
[C---:B--2---:R-:W-:Y:S01]  /*4fe80*/  IADD3 R25, R29.reuse, c[0x0][0x198], RZ ;  /* 0x000066001d197a10 */ /* 0x044fe20007ffe0ff */
[----:B-1----:R-:W-:Y:S01]  /*4fe90*/  IMAD.WIDE R2, R29, 0x4, R160 ;  /* 0x000000041d027825 */ /* 0x002fe200078e02a0 */
[----:B------:R-:W-:-:S03]  /*4fea0*/  IADD3 R0, R252, 0xf1, RZ ;  /* 0x000000f1fc007810 */ /* 0x000fc60007ffe0ff */
[C---:B---3--:R-:W-:Y:S01]  /*4feb0*/  IMAD.WIDE R8, R29.reuse, 0x4, R6 ;  /* 0x000000041d087825 */ /* 0x048fe200078e0206 */
[----:B------:R1:W-:Y:S03]  /*4fec0*/  @P3 STG.E [R2.64], R137 ;  /* 0x0000008902003986 */ /* 0x0003e6000c101904 */
[----:B----4-:R-:W-:Y:S01]  /*4fed0*/  IMAD.WIDE R12, R29, 0x4, R4 ;  /* 0x000000041d0c7825 */ /* 0x010fe200078e0204 */
[----:B------:R-:W-:-:S03]  /*4fee0*/  ISETP.GE.AND P2, PT, R0, c[0x0][0x17c], PT ;  /* 0x00005f0000007a0c */ /* 0x000fc60003f46270 */
[C---:B------:R-:W-:Y:S01]  /*4fef0*/  IMAD.WIDE R16, R25.reuse, 0x4, R162 ;  /* 0x0000000419107825 */ /* 0x040fe200078e02a2 */
[----:B------:R2:W-:Y:S03]  /*4ff00*/  @P4 STG.E [R8.64], R205 ;  /* 0x000000cd08004986 */ /* 0x0005e6000c101904 */
[----:B------:R-:W-:Y:S01]  /*4ff10*/  IMAD.WIDE R20, R25, 0x4, R160 ;  /* 0x0000000419147825 */ /* 0x000fe200078e02a0 */
[----:B------:R3:W-:Y:S01]  /*4ff20*/  @P5 STG.E [R12.64], R37 ;  /* 0x000000250c005986 */ /* 0x0007e2000c101904 */
[----:B------:R-:W-:Y:S02]  /*4ff30*/  ISETP.LT.AND P5, PT, R139, c[0x0][0x178], !P0 ;  /* 0x00005e008b007a0c */ /* 0x000fe400047a1270 */
[----:B------:R-:W-:Y:S01]  /*4ff40*/  ISETP.LT.AND P0, PT, R99, c[0x0][0x178], !P0 ;  /* 0x00005e0063007a0c */ /* 0x000fe20004701270 */
[----:B------:R4:W-:Y:S01]  /*4ff50*/  @P6 STG.E [R16.64], R126 ;  /* 0x0000007e10006986 */ /* 0x0009e2000c101904 */
[----:B------:R-:W-:-:S03]  /*4ff60*/  ISETP.LT.AND P3, PT, R138, c[0x0][0x178], !P2 ;  /* 0x00005e008a007a0c */ /* 0x000fc60005761270 */
[----:B------:R3:W-:Y:S01]  /*4ff70*/  @P1 STG.E [R20.64], R158 ;  /* 0x0000009e14001986 */ /* 0x0007e2000c101904 */
[----:B------:R-:W-:Y:S01]  /*4ff80*/  ISETP.LT.AND P1, PT, R207, c[0x0][0x178], !P2 ;  /* 0x00005e00cf007a0c */ /* 0x000fe20005721270 */
[----:B-1----:R-:W-:Y:S01]  /*4ff90*/  IMAD.WIDE R2, R25, 0x4, R6 ;  /* 0x0000000419027825 */ /* 0x002fe200078e0206 */
[----:B------:R-:W-:-:S03]  /*4ffa0*/  ISETP.LT.AND P6, PT, R139, c[0x0][0x178], !P2 ;  /* 0x00005e008b007a0c */ /* 0x000fc600057c1270 */
[C---:B--2---:R-:W-:Y:S01]  /*4ffb0*/  IMAD.WIDE R8, R25.reuse, 0x4, R4 ;  /* 0x0000000419087825 */ /* 0x044fe200078e0204 */
[----:B------:R-:W-:Y:S02]  /*4ffc0*/  IADD3 R25, R25, c[0x0][0x198], RZ ;  /* 0x0000660019197a10 */ /* 0x000fe40007ffe0ff */
[----:B------:R-:W-:-:S03]  /*4ffd0*/  IADD3 R24, R252, 0xf2, RZ ;  /* 0x000000f2fc187810 */ /* 0x000fc60007ffe0ff */
[C---:B---3--:R-:W-:Y:S01]  /*4ffe0*/  IMAD.WIDE R12, R25.reuse, 0x4, R162 ;  /* 0x00000004190c7825 */ /* 0x048fe200078e02a2 */
[----:B------:R-:W-:Y:S01]  /*4fff0*/  ISETP.GE.AND P4, PT, R24, c[0x0][0x17c], PT ;  /* 0x00005f0018007a0c */ /* 0x000fe20003f86270 */
[----:B------:R1:W-:Y:S02]  /*50000*/  @P5 STG.E [R2.64], R178 ;  /* 0x000000b202005986 */ /* 0x0003e4000c101904 */
[----:B----4-:R-:W-:Y:S01]  /*50010*/  IMAD.WIDE R16, R25, 0x4, R160 ;  /* 0x0000000419107825 */ /* 0x010fe200078e02a0 */
[----:B------:R-:W-:Y:S01]  /*50020*/  ISETP.LT.AND P2, PT, R99, c[0x0][0x178], !P2 ;  /* 0x00005e0063007a0c */ /* 0x000fe20005741270 */
[----:B------:R2:W-:Y:S02]  /*50030*/  @P0 STG.E [R8.64], R14 ;  /* 0x0000000e08000986 */ /* 0x0005e4000c101904 */
[----:B------:R-:W-:Y:S01]  /*50040*/  IMAD.WIDE R20, R25, 0x4, R6 ;  /* 0x0000000419147825 */ /* 0x000fe200078e0206 */
[----:B------:R-:W-:Y:S01]  /*50050*/  ISETP.LT.AND P0, PT, R207, c[0x0][0x178], !P4 ;  /* 0x00005e00cf007a0c */ /* 0x000fe20006701270 */
[----:B------:R3:W-:Y:S01]  /*50060*/  @P1 STG.E [R12.64], R127 ;  /* 0x0000007f0c001986 */ /* 0x0007e2000c101904 */
[----:B------:R-:W-:-:S03]  /*50070*/  ISETP.LT.AND P1, PT, R138, c[0x0][0x178], !P4 ;  /* 0x00005e008a007a0c */ /* 0x000fc60006721270 */
[----:B------:R4:W-:Y:S01]  /*50080*/  @P3 STG.E [R16.64], R159 ;  /* 0x0000009f10003986 */ /* 0x0009e2000c101904 */
[----:B------:R-:W-:-:S03]  /*50090*/  IADD3 R29, R25, c[0x0][0x198], RZ ;  /* 0x00006600191d7a10 */ /* 0x000fc60007ffe0ff */
[----:B------:R4:W-:Y:S01]  /*500a0*/  @P6 STG.E [R20.64], R179 ;  /* 0x000000b314006986 */ /* 0x0009e2000c101904 */
[----:B------:R-:W-:Y:S01]  /*500b0*/  ISETP.LT.AND P6, PT, R139, c[0x0][0x178], !P4 ;  /* 0x00005e008b007a0c */ /* 0x000fe200067c1270 */
[----:B-1----:R-:W-:Y:S01]  /*500c0*/  IMAD.WIDE R2, R25, 0x4, R4 ;  /* 0x0000000419027825 */ /* 0x002fe200078e0204 */
[----:B------:R-:W-:-:S03]  /*500d0*/  IADD3 R0, R252, 0xf3, RZ ;  /* 0x000000f3fc007810 */ /* 0x000fc60007ffe0ff */
[----:B--2---:R-:W-:Y:S01]  /*500e0*/  IMAD.WIDE R8, R29, 0x4, R162 ;  /* 0x000000041d087825 */ /* 0x004fe200078e02a2 */
[----:B------:R-:W-:-:S03]  /*500f0*/  ISETP.GE.AND P5, PT, R0, c[0x0][0x17c], PT ;  /* 0x00005f0000007a0c */ /* 0x000fc60003fa6270 */
        /* <DEDUP_REMOVED lines=21> */
[----:B------:R-:W-:Y:S01]  /*50250*/  IMAD.WIDE R14, R25, 0x4, R4 ;  /* 0x00000004190e7825 */ /* 0x000fe200078e0204 */
        /* <DEDUP_REMOVED lines=10> */
[C---:B----4-:R-:W-:Y:S01]  /*50300*/  IMAD.WIDE R16, R29.reuse, 0x4, R162 ;  /* 0x000000041d107825 */ /* 0x050fe200078e02a2 */
[----:B-1----:R-:W-:-:S03]  /*50310*/  IADD3 R21, R29, c[0x0][0x198], RZ ;  /* 0x000066001d157a10 */ /* 0x002fc60007ffe0ff */
[----:B--2---:R-:W-:Y:S01]  /*50320*/  IMAD.WIDE R2, R29, 0x4, R160 ;  /* 0x000000041d027825 */ /* 0x004fe200078e02a0 */
[----:B------:R-:W-:-:S03]  /*50330*/  IADD3 R0, R252, 0xf6, RZ ;  /* 0x000000f6fc007810 */ /* 0x000fc60007ffe0ff */
[C---:B---3--:R-:W-:Y:S01]  /*50340*/  IMAD.WIDE R8, R29.reuse, 0x4, R6 ;  /* 0x000000041d087825 */ /* 0x048fe200078e0206 */
[----:B------:R1:W-:Y:S03]  /*50350*/  @P4 STG.E [R16.64], R114 ;  /* 0x0000007210004986 */ /* 0x0003e6000c101904 */
[----:B------:R-:W-:Y:S01]  /*50360*/  IMAD.WIDE R12, R29, 0x4, R4 ;  /* 0x000000041d0c7825 */ /* 0x000fe200078e0204 */
[----:B------:R2:W-:Y:S01]  /*50370*/  @P1 STG.E [R2.64], R130 ;  /* 0x0000008202001986 */ /* 0x0005e2000c101904 */
[----:B------:R-:W-:Y:S02]  /*50380*/  ISETP.GE.AND P0, PT, R0, c[0x0][0x17c], PT ;  /* 0x00005f0000007a0c */ /* 0x000fe40003f06270 */
[----:B------:R-:W-:Y:S01]  /*50390*/  IMAD.WIDE R10, R21, 0x4, R162 ;  /* 0x00000004150a7825 */ /* 0x000fe200078e02a2 */
[----:B------:R-:W-:Y:S01]  /*503a0*/  ISETP.LT.AND P4, PT, R138, c[0x0][0x178], !P2 ;  /* 0x00005e008a007a0c */ /* 0x000fe20005781270 */
[----:B------:R3:W-:Y:S04]  /*503b0*/  @P5 STG.E [R8.64], R194 ;  /* 0x000000c208005986 */ /* 0x0007e8000c101904 */
[----:B------:R4:W-:Y:S01]  /*503c0*/  @P3 STG.E [R12.64], R18 ;  /* 0x000000120c003986 */ /* 0x0009e2000c101904 */
[----:B------:R-:W-:-:S02]  /*503d0*/  ISETP.LT.AND P3, PT, R139, c[0x0][0x178], !P2 ;  /* 0x00005e008b007a0c */ /* 0x000fc40005761270 */
[----:B------:R-:W-:Y:S01]  /*503e0*/  ISETP.LT.AND P2, PT, R99, c[0x0][0x178], !P2 ;  /* 0x00005e0063007a0c */ /* 0x000fe20005741270 */
[----:B------:R3:W-:Y:S01]  /*503f0*/  @P6 STG.E [R10.64], R115 ;  /* 0x000000730a006986 */ /* 0x0007e2000c101904 */
[----:B------:R-:W-:Y:S02]  /*50400*/  ISETP.LT.AND P6, PT, R207, c[0x0][0x178], !P0 ;  /* 0x00005e00cf007a0c */ /* 0x000fe400047c1270 */
[----:B------:R-:W-:Y:S01]  /*50410*/  ISETP.LT.AND P5, PT, R138, c[0x0][0x178], !P0 ;  /* 0x00005e008a007a0c */ /* 0x000fe200047a1270 */
[C---:B------:R-:W-:Y:S01]  /*50420*/  IMAD.WIDE R14, R21.reuse, 0x4, R160 ;  /* 0x00000004150e7825 */ /* 0x040fe200078e02a0 */
[C---:B-1----:R-:W-:Y:S02]  /*50430*/  IADD3 R17, R21.reuse, c[0x0][0x198], RZ ;  /* 0x0000660015117a10 */ /* 0x042fe40007ffe0ff */
[----:B------:R-:W-:Y:S01]  /*50440*/  IADD3 R0, R252, 0xf7, RZ ;  /* 0x000000f7fc007810 */ /* 0x000fe20007ffe0ff */
[C---:B--2---:R-:W-:Y:S01]  /*50450*/  IMAD.WIDE R2, R21.reuse, 0x4, R6 ;  /* 0x0000000415027825 */ /* 0x044fe200078e0206 */
[----:B------:R1:W-:Y:S03]  /*50460*/  @P4 STG.E [R14.64], R131 ;  /* 0x000000830e004986 */ /* 0x0003e6000c101904 */
[----:B---3--:R-:W-:Y:S01]  /*50470*/  IMAD.WIDE R8, R21, 0x4, R4 ;  /* 0x0000000415087825 */ /* 0x008fe200078e0204 */
[----:B------:R-:W-:-:S03]  /*50480*/  ISETP.GE.AND P1, PT, R0, c[0x0][0x17c], PT ;  /* 0x00005f0000007a0c */ /* 0x000fc60003f26270 */
[----:B----4-:R-:W-:Y:S01]  /*50490*/  IMAD.WIDE R12, R17, 0x4, R162 ;  /* 0x00000004110c7825 */ /* 0x010fe200078e02a2 */
[----:B------:R-:W-:Y:S01]  /*504a0*/  ISETP.LT.AND P4, PT, R139, c[0x0][0x178], !P0 ;  /* 0x00005e008b007a0c */ /* 0x000fe20004781270 */
[----:B------:R2:W-:Y:S02]  /*504b0*/  @P3 STG.E [R2.64], R195 ;  /* 0x000000c302003986 */ /* 0x0005e4000c101904 */
[----:B------:R-:W-:Y:S01]  /*504c0*/  IMAD.WIDE R10, R17, 0x4, R160 ;  /* 0x00000004110a7825 */ /* 0x000fe200078e02a0 */
[----:B------:R-:W-:Y:S01]  /*504d0*/  ISETP.LT.AND P0, PT, R99, c[0x0][0x178], !P0 ;  /* 0x00005e0063007a0c */ /* 0x000fe20004701270 */
[----:B------:R3:W-:Y:S01]  /*504e0*/  @P2 STG.E [R8.64], R19 ;  /* 0x0000001308002986 */ /* 0x0007e2000c101904 */
[----:B------:R-:W-:-:S03]  /*504f0*/  ISETP.LT.AND P2, PT, R139, c[0x0][0x178], !P1 ;  /* 0x00005e008b007a0c */ /* 0x000fc60004f41270 */
[----:B------:R-:W-:Y:S01]  /*50500*/  @P6 STG.E [R12.64], R118 ;  /* 0x000000760c006986 */ /* 0x000fe2000c101904 */
[----:B------:R-:W-:-:S03]  /*50510*/  ISETP.LT.AND P6, PT, R207, c[0x0][0x178], !P1 ;  /* 0x00005e00cf007a0c */ /* 0x000fc60004fc1270 */
[----:B------:R4:W-:Y:S01]  /*50520*/  @P5 STG.E [R10.64], R146 ;  /* 0x000000920a005986 */ /* 0x0009e2000c101904 */
[----:B------:R-:W-:Y:S01]  /*50530*/  ISETP.LT.AND P5, PT, R138, c[0x0][0x178], !P1 ;  /* 0x00005e008a007a0c */ /* 0x000fe20004fa1270 */
[C---:B-1----:R-:W-:Y:S01]  /*50540*/  IMAD.WIDE R14, R17.reuse, 0x4, R6 ;  /* 0x00000004110e7825 */ /* 0x042fe200078e0206 */
[C---:B------:R-:W-:Y:S02]  /*50550*/  IADD3 R21, R17.reuse, c[0x0][0x198], RZ ;  /* 0x0000660011157a10 */ /* 0x040fe40007ffe0ff */
[----:B------:R-:W-:Y:S01]  /*50560*/  IADD3 R0, R252, 0xf8, RZ ;  /* 0x000000f8fc007810 */ /* 0x000fe20007ffe0ff */
[----:B--2---:R-:W-:Y:S01]  /*50570*/  IMAD.WIDE R2, R17, 0x4, R4 ;  /* 0x0000000411027825 */ /* 0x004fe200078e0204 */
[----:B------:R1:W-:Y:S01]  /*50580*/  @P4 STG.E [R14.64], R202 ;  /* 0x000000ca0e004986 */ /* 0x0003e2000c101904 */
[----:B------:R-:W-:Y:S02]  /*50590*/  ISETP.LT.AND P4, PT, R99, c[0x0][0x178], !P1 ;  /* 0x00005e0063007a0c */ /* 0x000fe40004f81270 */
[----:B---3--:R-:W-:Y:S01]  /*505a0*/  IMAD.WIDE R8, R21, 0x4, R162 ;  /* 0x0000000415087825 */ /* 0x008fe200078e02a2 */
[----:B------:R-:W-:-:S03]  /*505b0*/  ISETP.GE.AND P3, PT, R0, c[0x0][0x17c], PT ;  /* 0x00005f0000007a0c */ /* 0x000fc60003f66270 */
[C---:B----4-:R-:W-:Y:S01]  /*505c0*/  IMAD.WIDE R10, R21.reuse, 0x4, R160 ;  /* 0x00000004150a7825 */ /* 0x050fe200078e02a0 */
[----:B------:R2:W-:Y:S03]  /*505d0*/  @P0 STG.E [R2.64], R22 ;  /* 0x0000001602000986 */ /* 0x0005e6000c101904 */
[----:B------:R-:W-:Y:S01]  /*505e0*/  IMAD.WIDE R12, R21, 0x4, R6 ;  /* 0x00000004150c7825 */ /* 0x000fe200078e0206 */
[----:B------:R3:W-:Y:S01]  /*505f0*/  @P6 STG.E [R8.64], R119 ;  /* 0x0000007708006986 */ /* 0x0007e2000c101904 */
[----:B------:R-:W-:-:S03]  /*50600*/  IADD3 R0, R252, 0xf9, RZ ;  /* 0x000000f9fc007810 */ /* 0x000fc60007ffe0ff */
[----:B------:R4:W-:Y:S01]  /*50610*/  @P5 STG.E [R10.64], R147 ;  /* 0x000000930a005986 */ /* 0x0009e2000c101904 */
[----:B------:R-:W-:-:S03]  /*50620*/  ISETP.LT.AND P0, PT, R138, c[0x0][0x178], !P3 ;  /* 0x00005e008a007a0c */ /* 0x000fc60005f01270 */
[----:B------:R3:W-:Y:S01]  /*50630*/  @P2 STG.E [R12.64], R203 ;  /* 0x000000cb0c002986 */ /* 0x0007e2000c101904 */
[----:B------:R-:W-:Y:S01]  /*50640*/  ISETP.LT.AND P2, PT, R207, c[0x0][0x178], !P3 ;  /* 0x00005e00cf007a0c */ /* 0x000fe20005f41270 */
[C---:B-1----:R-:W-:Y:S01]  /*50650*/  IMAD.WIDE R14, R21.reuse, 0x4, R4 ;  /* 0x00000004150e7825 */ /* 0x042fe200078e0204 */
[----:B------:R-:W-:Y:S02]  /*50660*/  IADD3 R21, R21, c[0x0][0x198], RZ ;  /* 0x0000660015157a10 */ /* 0x000fe40007ffe0ff */
[----:B------:R-:W-:Y:S02]  /*50670*/  ISETP.GE.AND P1, PT, R0, c[0x0][0x17c], PT ;  /* 0x00005f0000007a0c */ /* 0x000fe40003f26270 */
[----:B------:R-:W-:Y:S01]  /*50680*/  ISETP.LT.AND P6, PT, R139, c[0x0][0x178], !P3 ;  /* 0x00005e008b007a0c */ /* 0x000fe20005fc1270 */
[----:B------:R-:W-:Y:S01]  /*50690*/  @P4 STG.E [R14.64], R23 ;  /* 0x000000170e004986 */ /* 0x000fe2000c101904 */
[----:B------:R-:W-:Y:S01]  /*506a0*/  ISETP.LT.AND P3, PT, R99, c[0x0][0x178], !P3 ;  /* 0x00005e0063007a0c */ /* 0x000fe20005f61270 */
[----:B--2---:R-:W-:Y:S01]  /*506b0*/  IMAD.WIDE R2, R21, 0x4, R162 ;  /* 0x0000000415027825 */ /* 0x004fe200078e02a2 */
[----:B------:R-:W-:-:S03]  /*506c0*/  ISETP.LT.AND P4, PT, R207, c[0x0][0x178], !P1 ;  /* 0x00005e00cf007a0c */ /* 0x000fc60004f81270 */
[C---:B---3--:R-:W-:Y:S01]  /*506d0*/  IMAD.WIDE R8, R21.reuse, 0x4, R160 ;  /* 0x0000000415087825 */ /* 0x048fe200078e02a0 */
[----:B------:R-:W-:Y:S02]  /*506e0*/  IADD3 R0, R252, 0xfa, RZ ;  /* 0x000000fafc007810 */ /* 0x000fe40007ffe0ff */
[C---:B------:R-:W-:Y:S01]  /*506f0*/  IADD3 R19, R21.reuse, c[0x0][0x198], RZ ;  /* 0x0000660015137a10 */ /* 0x040fe20007ffe0ff */
[C---:B----4-:R-:W-:Y:S01]  /*50700*/  IMAD.WIDE R10, R21.reuse, 0x4, R6 ;  /* 0x00000004150a7825 */ /* 0x050fe200078e0206 */
[----:B------:R1:W-:Y:S01]  /*50710*/  @P2 STG.E [R2.64], R110 ;  /* 0x0000006e02002986 */ /* 0x0003e2000c101904 */
[----:B------:R-:W-:Y:S02]  /*50720*/  ISETP.GE.AND P5, PT, R0, c[0x0][0x17c], PT ;  /* 0x00005f0000007a0c */ /* 0x000fe40003fa6270 */
[----:B------:R-:W-:Y:S01]  /*50730*/  IMAD.WIDE R12, R21, 0x4, R4 ;  /* 0x00000004150c7825 */ /* 0x000fe200078e0204 */
[----:B------:R2:W-:Y:S01]  /*50740*/  @P0 STG.E [R8.64], R142 ;  /* 0x0000008e08000986 */ /* 0x0005e2000c101904 */
[----:B------:R-:W-:-:S02]  /*50750*/  ISETP.LT.AND P0, PT, R138, c[0x0][0x178], !P1 ;  /* 0x00005e008a007a0c */ /* 0x000fc40004f01270 */
[----:B------:R-:W-:Y:S01]  /*50760*/  IMAD.WIDE R16, R19, 0x4, R162 ;  /* 0x0000000413107825 */ /* 0x000fe200078e02a2 */
[----:B------:R-:W-:Y:S01]  /*50770*/  ISETP.LT.AND P2, PT, R139, c[0x0][0x178], !P1 ;  /* 0x00005e008b007a0c */ /* 0x000fe20004f41270 */
[----:B------:R3:W-:Y:S01]  /*50780*/  @P6 STG.E [R10.64], R182 ;  /* 0x000000b60a006986 */ /* 0x0007e2000c101904 */
[----:B------:R-:W-:Y:S02]  /*50790*/  ISETP.LT.AND P1, PT, R99, c[0x0][0x178], !P1 ;  /* 0x00005e0063007a0c */ /* 0x000fe40004f21270 */
[----:B------:R-:W-:Y:S01]  /*507a0*/  ISETP.LT.AND P6, PT, R207, c[0x0][0x178], !P5 ;  /* 0x00005e00cf007a0c */ /* 0x000fe20006fc1270 */
[----:B------:R4:W-:Y:S01]  /*507b0*/  @P3 STG.E [R12.64], R26 ;  /* 0x0000001a0c003986 */ /* 0x0009e2000c101904 */
[C---:B------:R-:W-:Y:S01]  /*507c0*/  IADD3 R21, R19.reuse, c[0x0][0x198], RZ ;  /* 0x0000660013157a10 */ /* 0x040fe20007ffe0ff */
[C---:B-1----:R-:W-:Y:S02]  /*507d0*/  IMAD.WIDE R2, R19.reuse, 0x4, R160 ;  /* 0x0000000413027825 */ /* 0x042fe400078e02a0 */
[----:B------:R1:W-:Y:S01]  /*507e0*/  @P4 STG.E [R16.64], R111 ;  /* 0x0000006f10004986 */ /* 0x0003e2000c101904 */
[----:B------:R-:W-:Y:S01]  /*507f0*/  ISETP.LT.AND P4, PT, R138, c[0x0][0x178], !P5 ;  /* 0x00005e008a007a0c */ /* 0x000fe20006f81270 */
[----:B--2---:R-:W-:Y:S01]  /*50800*/  IMAD.WIDE R8, R19, 0x4, R6 ;  /* 0x0000000413087825 */ /* 0x004fe200078e0206 */
[----:B------:R-:W-:-:S03]  /*50810*/  IADD3 R0, R252, 0xfb, RZ ;  /* 0x000000fbfc007810 */ /* 0x000fc60007ffe0ff */
[----:B---3--:R-:W-:Y:S01]  /*50820*/  IMAD.WIDE R10, R19, 0x4, R4 ;  /* 0x00000004130a7825 */ /* 0x008fe200078e0204 */
[----:B------:R2:W-:Y:S01]  /*50830*/  @P0 STG.E [R2.64], R143 ;  /* 0x0000008f02000986 */ /* 0x0005e2000c101904 */
[----:B------:R-:W-:Y:S02]  /*50840*/  ISETP.GE.AND P3, PT, R0, c[0x0][0x17c], PT ;  /* 0x00005f0000007a0c */ /* 0x000fe40003f66270 */
[C---:B----4-:R-:W-:Y:S01]  /*50850*/  IMAD.WIDE R12, R21.reuse, 0x4, R162 ;  /* 0x00000004150c7825 */ /* 0x050fe200078e02a2 */
[----:B------:R3:W-:Y:S03]  /*50860*/  @P2 STG.E [R8.64], R183 ;  /* 0x000000b708002986 */ /* 0x0007e6000c101904 */
[----:B------:R-:W-:Y:S01]  /*50870*/  IMAD.WIDE R14, R21, 0x4, R160 ;  /* 0x00000004150e7825 */ /* 0x000fe200078e02a0 */
[----:B------:R4:W-:Y:S01]  /*50880*/  @P1 STG.E [R10.64], R27 ;  /* 0x0000001b0a001986 */ /* 0x0009e2000c101904 */
[----:B------:R-:W-:-:S02]  /*50890*/  ISETP.LT.AND P1, PT, R139, c[0x0][0x178], !P5 ;  /* 0x00005e008b007a0c */ /* 0x000fc40006f21270 */
[----:B------:R-:W-:Y:S01]  /*508a0*/  ISETP.LT.AND P5, PT, R99, c[0x0][0x178], !P5 ;  /* 0x00005e0063007a0c */ /* 0x000fe20006fa1270 */
[----:B------:R3:W-:Y:S01]  /*508b0*/  @P6 STG.E [R12.64], R106 ;  /* 0x0000006a0c006986 */ /* 0x0007e2000c101904 */
[----:B------:R-:W-:Y:S02]  /*508c0*/  ISETP.LT.AND P6, PT, R207, c[0x0][0x178], !P3 ;  /* 0x00005e00cf007a0c */ /* 0x000fe40005fc1270 */
[----:B------:R-:W-:Y:S01]  /*508d0*/  ISETP.LT.AND P0, PT, R138, c[0x0][0x178], !P3 ;  /* 0x00005e008a007a0c */ /* 0x000fe20005f01270 */
[----:B------:R4:W-:Y:S01]  /*508e0*/  @P4 STG.E [R14.64], R150 ;  /* 0x000000960e004986 */ /* 0x0009e2000c101904 */
[----:B-1----:R-:W-:Y:S02]  /*508f0*/  IADD3 R17, R21, c[0x0][0x198], RZ ;  /* 0x0000660015117a10 */ /* 0x002fe40007ffe0ff */
[----:B------:R-:W-:Y:S01]  /*50900*/  ISETP.LT.AND P4, PT, R139, c[0x0][0x178], !P3 ;  /* 0x00005e008b007a0c */ /* 0x000fe20005f81270 */
[----:B--2---:R-:W-:Y:S01]  /*50910*/  IMAD.WIDE R2, R21, 0x4, R6 ;  /* 0x0000000415027825 */ /* 0x004fe200078e0206 */
[----:B------:R-:W-:-:S03]  /*50920*/  IADD3 R16, R252, 0xfc, RZ ;  /* 0x000000fcfc107810 */ /* 0x000fc60007ffe0ff */
[----:B---3--:R-:W-:Y:S01]  /*50930*/  IMAD.WIDE R8, R21, 0x4, R4 ;  /* 0x0000000415087825 */ /* 0x008fe200078e0204 */
[----:B------:R-:W-:-:S03]  /*50940*/  ISETP.GE.AND P2, PT, R16, c[0x0][0x17c], PT ;  /* 0x00005f0010007a0c */ /* 0x000fc60003f46270 */
[C---:B----4-:R-:W-:Y:S01]  /*50950*/  IMAD.WIDE R10, R17.reuse, 0x4, R162 ;  /* 0x00000004110a7825 */ /* 0x050fe200078e02a2 */
[----:B------:R1:W-:Y:S03]  /*50960*/  @P1 STG.E [R2.64], R190 ;  /* 0x000000be02001986 */ /* 0x0003e6000c101904 */
[----:B------:R-:W-:Y:S01]  /*50970*/  IMAD.WIDE R12, R17, 0x4, R160 ;  /* 0x00000004110c7825 */ /* 0x000fe200078e02a0 */
[----:B------:R2:W-:Y:S01]  /*50980*/  @P5 STG.E [R8.64], R30 ;  /* 0x0000001e08005986 */ /* 0x0005e2000c101904 */
[----:B------:R-:W-:Y:S02]  /*50990*/  ISETP.LT.AND P3, PT, R99, c[0x0][0x178], !P3 ;  /* 0x00005e0063007a0c */ /* 0x000fe40005f61270 */
[----:B------:R-:W-:Y:S01]  /*509a0*/  IMAD.WIDE R14, R17, 0x4, R6 ;  /* 0x00000004110e7825 */ /* 0x000fe200078e0206 */
[----:B------:R3:W-:Y:S01]  /*509b0*/  @P6 STG.E [R10.64], R107 ;  /* 0x0000006b0a006986 */ /* 0x0007e2000c101904 */
[----:B------:R-:W-:-:S02]  /*509c0*/  ISETP.LT.AND P6, PT, R207, c[0x0][0x178], !P2 ;  /* 0x00005e00cf007a0c */ /* 0x000fc400057c1270 */
[----:B------:R-:W-:Y:S01]  /*509d0*/  ISETP.LT.AND P5, PT, R138, c[0x0][0x178], !P2 ;  /* 0x00005e008a007a0c */ /* 0x000fe200057a1270 */
[----:B------:R4:W-:Y:S01]  /*509e0*/  @P0 STG.E [R12.64], R151 ;  /* 0x000000970c000986 */ /* 0x0009e2000c101904 */
[----:B------:R-:W-:-:S03]  /*509f0*/  IADD3 R19, R17, c[0x0][0x198], RZ ;  /* 0x0000660011137a10 */ /* 0x000fc60007ffe0ff */
[----:B------:R3:W-:Y:S01]  /*50a00*/  @P4 STG.E [R14.64], R191 ;  /* 0x000000bf0e004986 */ /* 0x0007e2000c101904 */
        /* <DEDUP_REMOVED lines=9> */
[C---:B----4-:R-:W-:Y:S02]  /*50aa0*/  IMAD.WIDE R12, R19.reuse, 0x4, R6 ;  /* 0x00000004130c7825 */ /* 0x050fe400078e0206 */
[----:B------:R2:W-:Y:S02]  /*50ab0*/  @P6 STG.E [R8.64], R102 ;  /* 0x0000006608006986 */ /* 0x0005e4000c101904 */
[----:B------:R-:W-:Y:S01]  /*50ac0*/  IMAD.WIDE R14, R19, 0x4, R4 ;  /* 0x00000004130e7825 */ /* 0x000fe200078e0204 */
[----:B------:R-:W-:Y:S01]  /*50ad0*/  ISETP.GE.AND P0, PT, R0, c[0x0][0x17c], PT ;  /* 0x00005f0000007a0c */ /* 0x000fe20003f06270 */
[----:B------:R3:W-:Y:S01]  /*50ae0*/  @P5 STG.E [R10.64], R134 ;  /* 0x000000860a005986 */ /* 0x0007e2000c101904 */
[----:B------:R-:W-:-:S02]  /*50af0*/  ISETP.LT.AND P5, PT, R207, c[0x0][0x178], !P1 ;  /* 0x00005e00cf007a0c */ /* 0x000fc40004fa1270 */
[----:B------:R-:W-:Y:S01]  /*50b00*/  ISETP.LT.AND P6, PT, R138, c[0x0][0x178], !P1 ;  /* 0x00005e008a007a0c */ /* 0x000fe20004fc1270 */
[----:B------:R4:W-:Y:S01]  /*50b10*/  @P4 STG.E [R12.64], R198 ;  /* 0x000000c60c004986 */ /* 0x0009e2000c101904 */
[----:B------:R-:W-:Y:S02]  /*50b20*/  ISETP.LT.AND P4, PT, R139, c[0x0][0x178], !P1 ;  /* 0x00005e008b007a0c */ /* 0x000fe40004f81270 */
[----:B------:R-:W-:Y:S01]  /*50b30*/  IADD3 R17, R19, c[0x0][0x198], RZ ;  /* 0x0000660013117a10 */ /* 0x000fe20007ffe0ff */
[----:B------:R3:W-:Y:S01]  /*50b40*/  @P2 STG.E [R14.64], R34 ;  /* 0x000000220e002986 */ /* 0x0007e2000c101904 */
[----:B------:R-:W-:Y:S02]  /*50b50*/  ISETP.LT.AND P1, PT, R99, c[0x0][0x178], !P1 ;  /* 0x00005e0063007a0c */ /* 0x000fe40004f21270 */
[----:B------:R-:W-:Y:S01]  /*50b60*/  ISETP.LT.AND P2, PT, R207, c[0x0][0x178], !P0 ;  /* 0x00005e00cf007a0c */ /* 0x000fe20004741270 */
[----:B-1----:R-:W-:Y:S01]  /*50b70*/  IMAD.WIDE R2, R17, 0x4, R162 ;  /* 0x0000000411027825 */ /* 0x002fe200078e02a2 */
[----:B------:R-:W-:-:S02]  /*50b80*/  IADD3 R252, R252, 0xff, RZ ;  /* 0x000000fffcfc7810 */ /* 0x000fc40007ffe0ff */
[C---:B------:R-:W-:Y:S01]  /*50b90*/  IADD3 R19, R17.reuse, c[0x0][0x198], RZ ;  /* 0x0000660011137a10 */ /* 0x040fe20007ffe0ff */
[----:B--2---:R-:W-:Y:S01]  /*50ba0*/  IMAD.WIDE R8, R17, 0x4, R160 ;  /* 0x0000000411087825 */ /* 0x004fe200078e02a0 */
[----:B------:R-:W-:-:S03]  /*50bb0*/  ISETP.GE.AND P3, PT, R252, c[0x0][0x17c], PT ;  /* 0x00005f00fc007a0c */ /* 0x000fc60003f66270 */
[C---:B---3--:R-:W-:Y:S01]  /*50bc0*/  IMAD.WIDE R10, R17.reuse, 0x4, R6 ;  /* 0x00000004110a7825 */ /* 0x048fe200078e0206 */
[----:B------:R1:W-:Y:S03]  /*50bd0*/  @P5 STG.E [R2.64], R103 ;  /* 0x0000006702005986 */ /* 0x0003e6000c101904 */
[----:B----4-:R-:W-:Y:S01]  /*50be0*/  IMAD.WIDE R12, R17, 0x4, R4 ;  /* 0x00000004110c7825 */ /* 0x010fe200078e0204 */
[----:B------:R2:W-:Y:S03]  /*50bf0*/  @P6 STG.E [R8.64], R135 ;  /* 0x0000008708006986 */ /* 0x0005e6000c101904 */
[----:B------:R-:W-:Y:S01]  /*50c00*/  IMAD.WIDE R16, R19, 0x4, R162 ;  /* 0x0000000413107825 */ /* 0x000fe200078e02a2 */
[----:B------:R-:W-:Y:S01]  /*50c10*/  ISETP.LT.AND P5, PT, R207, c[0x0][0x178], !P3 ;  /* 0x00005e00cf007a0c */ /* 0x000fe20005fa1270 */
[----:B------:R3:W-:Y:S01]  /*50c20*/  @P4 STG.E [R10.64], R199 ;  /* 0x000000c70a004986 */ /* 0x0007e2000c101904 */
[----:B------:R-:W-:-:S02]  /*50c30*/  ISETP.LT.AND P6, PT, R138, c[0x0][0x178], !P3 ;  /* 0x00005e008a007a0c */ /* 0x000fc40005fc1270 */
[----:B------:R-:W-:Y:S01]  /*50c40*/  ISETP.LT.AND P4, PT, R138, c[0x0][0x178], !P0 ;  /* 0x00005e008a007a0c */ /* 0x000fe20004781270 */
[----:B------:R-:W4:Y:S04]  /*50c50*/  LDL.LU R207, [R1+0x1b24] ;  /* 0x001b240001cf7983 */ /* 0x000f280000300800 */
[----:B------:R1:W-:Y:S01]  /*50c60*/  @P1 STG.E [R12.64], R35 ;  /* 0x000000230c001986 */ /* 0x0003e2000c101904 */
[----:B------:R-:W-:-:S03]  /*50c70*/  ISETP.LT.AND P1, PT, R139, c[0x0][0x178], !P0 ;  /* 0x00005e008b007a0c */ /* 0x000fc60004721270 */
[----:B------:R-:W4:Y:S01]  /*50c80*/  LDL.LU R138, [R1+0x1b20] ;  /* 0x001b2000018a7983 */ /* 0x000f220000300800 */
[----:B------:R-:W-:-:S03]  /*50c90*/  ISETP.LT.AND P0, PT, R99, c[0x0][0x178], !P0 ;  /* 0x00005e0063007a0c */ /* 0x000fc60004701270 */
[----:B------:R2:W-:Y:S01]  /*50ca0*/  @P2 STG.E [R16.64], R98 ;  /* 0x0000006210002986 */ /* 0x0005e2000c101904 */
[----:B------:R-:W-:Y:S02]  /*50cb0*/  ISETP.LT.AND P2, PT, R139, c[0x0][0x178], !P3 ;  /* 0x00005e008b007a0c */ /* 0x000fe40005f41270 */
[----:B------:R-:W-:Y:S01]  /*50cc0*/  ISETP.LT.AND P3, PT, R99, c[0x0][0x178], !P3 ;  /* 0x00005e0063007a0c */ /* 0x000fe20005f61270 */
[----:B------:R-:W4:Y:S04]  /*50cd0*/  LDL.LU R139, [R1+0x1b1c] ;  /* 0x001b1c00018b7983 */ /* 0x000f280000300800 */
[----:B------:R-:W4:Y:S01]  /*50ce0*/  LDL.LU R99, [R1+0x1b18] ;  /* 0x001b180001637983 */ /* 0x000f220000300800 */
[C---:B------:R-:W-:Y:S01]  /*50cf0*/  IADD3 R15, R19.reuse, c[0x0][0x198], RZ ;  /* 0x00006600130f7a10 */ /* 0x040fe20007ffe0ff */
[----:B-1----:R-:W-:-:S04]  /*50d00*/  IMAD.WIDE R2, R19, 0x4, R160 ;  /* 0x0000000413027825 */ /* 0x002fc800078e02a0 */
[----:B--2---:R-:W-:-:S04]  /*50d10*/  IMAD.WIDE R8, R19, 0x4, R6 ;  /* 0x0000000413087825 */ /* 0x004fc800078e0206 */
[----:B---3--:R-:W-:-:S04]  /*50d20*/  IMAD.WIDE R10, R19, 0x4, R4 ;  /* 0x00000004130a7825 */ /* 0x008fc800078e0204 */
[----:B------:R-:W-:-:S04]  /*50d30*/  IMAD.WIDE R162, R15, 0x4, R162 ;  /* 0x000000040fa27825 */ /* 0x000fc800078e02a2 */
[----:B------:R-:W-:-:S04]  /*50d40*/  IMAD.WIDE R160, R15, 0x4, R160 ;  /* 0x000000040fa07825 */ /* 0x000fc800078e02a0 */
[----:B------:R-:W-:-:S04]  /*50d50*/  IMAD.WIDE R6, R15, 0x4, R6 ;  /* 0x000000040f067825 */ /* 0x000fc800078e0206 */
[----:B------:R-:W-:Y:S01]  /*50d60*/  IMAD.WIDE R4, R15, 0x4, R4 ;  /* 0x000000040f047825 */ /* 0x000fe200078e0204 */
[----:B----4-:R1:W-:Y:S04]  /*50d70*/  @P4 STG.E [R2.64], R138 ;  /* 0x0000008a02004986 */ /* 0x0103e8000c101904 */
[----:B------:R1:W-:Y:S04]  /*50d80*/  @P1 STG.E [R8.64], R206 ;  /* 0x000000ce08001986 */ /* 0x0003e8000c101904 */
[----:B------:R1:W-:Y:S04]  /*50d90*/  @P0 STG.E [R10.64], R38 ;  /* 0x000000260a000986 */ /* 0x0003e8000c101904 */
[----:B------:R1:W-:Y:S04]  /*50da0*/  @P5 STG.E [R162.64], R99 ;  /* 0x00000063a2005986 */ /* 0x0003e8000c101904 */
[----:B------:R1:W-:Y:S04]  /*50db0*/  @P6 STG.E [R160.64], R139 ;  /* 0x0000008ba0006986 */ /* 0x0003e8000c101904 */
[----:B------:R1:W-:Y:S01]  /*50dc0*/  @P2 STG.E [R6.64], R207 ;  /* 0x000000cf06002986 */ /* 0x0003e2000c101904 */
[----:B------:R-:W-:Y:S05]  /*50dd0*/  @!P3 EXIT ;  /* 0x000000000000b94d */ /* 0x000fea0003800000 */
[----:B------:R-:W-:Y:S01]  /*50de0*/  STG.E [R4.64], R39 ;  /* 0x0000002704007986 */ /* 0x000fe2000c101904 */
[----:B------:R-:W-:Y:S05]  /*50df0*/  EXIT ;  /* 0x000000000000794d */ /* 0x000fea0003800000 */
.L_x_3:
[----:B------:R-:W-:-:S00]  /*50e00*/  BRA `(.L_x_3) ;  /* 0xfffffff000007947 */ /* 0x000fc0000383ffff */
[----:B------:R-:W-:-:S00]  /*50e10*/  NOP ;  /* 0x0000000000007918 */ /* 0x000fc00000000000 */
        /* <DEDUP_REMOVED lines=14> */
.L_x_4:


//--------------------- .nv.shared.matmul_kernel  --------------------------
	.section	.nv.shared.matmul_kernel,"aw",@nobits
	.sectionflags	@""
	.align	16
